//
// Generated by NVIDIA NVVM Compiler
//
// Compiler Build ID: CL-36424714
// Cuda compilation tools, release 13.0, V13.0.88
// Based on NVVM 20.0.0
//

.version 9.0
.target sm_100
.address_size 64

	// .globl	_Z26boundary_correction_backupPdS_S_S_S_S_PKdiiiiddd
.func  (.param .b64 func_retval0) __internal_accurate_pow
(
	.param .b64 __internal_accurate_pow_param_0,
	.param .b64 __internal_accurate_pow_param_1
)
;

.visible .entry _Z26boundary_correction_backupPdS_S_S_S_S_PKdiiiiddd(
	.param .u64 .ptr .align 1 _Z26boundary_correction_backupPdS_S_S_S_S_PKdiiiiddd_param_0,
	.param .u64 .ptr .align 1 _Z26boundary_correction_backupPdS_S_S_S_S_PKdiiiiddd_param_1,
	.param .u64 .ptr .align 1 _Z26boundary_correction_backupPdS_S_S_S_S_PKdiiiiddd_param_2,
	.param .u64 .ptr .align 1 _Z26boundary_correction_backupPdS_S_S_S_S_PKdiiiiddd_param_3,
	.param .u64 .ptr .align 1 _Z26boundary_correction_backupPdS_S_S_S_S_PKdiiiiddd_param_4,
	.param .u64 .ptr .align 1 _Z26boundary_correction_backupPdS_S_S_S_S_PKdiiiiddd_param_5,
	.param .u64 .ptr .align 1 _Z26boundary_correction_backupPdS_S_S_S_S_PKdiiiiddd_param_6,
	.param .u32 _Z26boundary_correction_backupPdS_S_S_S_S_PKdiiiiddd_param_7,
	.param .u32 _Z26boundary_correction_backupPdS_S_S_S_S_PKdiiiiddd_param_8,
	.param .u32 _Z26boundary_correction_backupPdS_S_S_S_S_PKdiiiiddd_param_9,
	.param .u32 _Z26boundary_correction_backupPdS_S_S_S_S_PKdiiiiddd_param_10,
	.param .f64 _Z26boundary_correction_backupPdS_S_S_S_S_PKdiiiiddd_param_11,
	.param .f64 _Z26boundary_correction_backupPdS_S_S_S_S_PKdiiiiddd_param_12,
	.param .f64 _Z26boundary_correction_backupPdS_S_S_S_S_PKdiiiiddd_param_13
)
{
	.reg .pred 	%p<506>;
	.reg .b32 	%r<540>;
	.reg .b64 	%rd<49>;
	.reg .b64 	%fd<1136>;

	ld.param.u64 	%rd3, [_Z26boundary_correction_backupPdS_S_S_S_S_PKdiiiiddd_param_1];
	ld.param.u64 	%rd4, [_Z26boundary_correction_backupPdS_S_S_S_S_PKdiiiiddd_param_2];
	ld.param.u64 	%rd5, [_Z26boundary_correction_backupPdS_S_S_S_S_PKdiiiiddd_param_3];
	ld.param.u64 	%rd6, [_Z26boundary_correction_backupPdS_S_S_S_S_PKdiiiiddd_param_4];
	ld.param.u64 	%rd8, [_Z26boundary_correction_backupPdS_S_S_S_S_PKdiiiiddd_param_6];
	ld.param.u32 	%r69, [_Z26boundary_correction_backupPdS_S_S_S_S_PKdiiiiddd_param_8];
	ld.param.u32 	%r72, [_Z26boundary_correction_backupPdS_S_S_S_S_PKdiiiiddd_param_9];
	ld.param.u32 	%r71, [_Z26boundary_correction_backupPdS_S_S_S_S_PKdiiiiddd_param_10];
	ld.param.f64 	%fd344, [_Z26boundary_correction_backupPdS_S_S_S_S_PKdiiiiddd_param_11];
	ld.param.f64 	%fd345, [_Z26boundary_correction_backupPdS_S_S_S_S_PKdiiiiddd_param_12];
	ld.param.f64 	%fd346, [_Z26boundary_correction_backupPdS_S_S_S_S_PKdiiiiddd_param_13];
	cvta.to.global.u64 	%rd1, %rd8;
	mov.u32 	%r73, %ctaid.x;
	mov.u32 	%r74, %ntid.x;
	mov.u32 	%r75, %tid.x;
	mad.lo.s32 	%r1, %r73, %r74, %r75;
	mov.u32 	%r76, %ctaid.y;
	mov.u32 	%r77, %ntid.y;
	mov.u32 	%r78, %tid.y;
	mad.lo.s32 	%r79, %r76, %r77, %r78;
	mov.u32 	%r80, %ctaid.z;
	mov.u32 	%r81, %ntid.z;
	mov.u32 	%r82, %tid.z;
	mad.lo.s32 	%r3, %r80, %r81, %r82;
	setp.ge.s32 	%p12, %r1, %r69;
	setp.ge.s32 	%p13, %r79, %r72;
	or.pred  	%p14, %p12, %p13;
	setp.ge.s32 	%p15, %r3, %r71;
	or.pred  	%p16, %p14, %p15;
	@%p16 bra 	$L__BB0_250;
	add.s32 	%r83, %r69, -1;
	cvt.rn.f64.s32 	%fd1, %r83;
	cvt.rn.f64.s32 	%fd347, %r1;
	max.f64 	%fd348, %fd347, 0d0000000000000000;
	setp.gt.f64 	%p17, %fd348, %fd1;
	selp.f64 	%fd349, %fd1, %fd348, %p17;
	cvt.rzi.s32.f64 	%r4, %fd349;
	add.s32 	%r84, %r72, -1;
	cvt.rn.f64.u32 	%fd2, %r84;
	cvt.rn.f64.u32 	%fd350, %r79;
	max.f64 	%fd351, %fd350, 0d0000000000000000;
	setp.gt.f64 	%p18, %fd351, %fd2;
	selp.f64 	%fd352, %fd2, %fd351, %p18;
	cvt.rzi.s32.f64 	%r5, %fd352;
	add.s32 	%r85, %r71, -1;
	cvt.rn.f64.u32 	%fd3, %r85;
	cvt.rn.f64.u32 	%fd353, %r3;
	max.f64 	%fd354, %fd353, 0d0000000000000000;
	setp.gt.f64 	%p19, %fd354, %fd3;
	selp.f64 	%fd355, %fd3, %fd354, %p19;
	cvt.rzi.s32.f64 	%r86, %fd355;
	mul.lo.s32 	%r6, %r86, %r72;
	add.s32 	%r87, %r6, %r5;
	mul.lo.s32 	%r7, %r87, %r69;
	add.s32 	%r8, %r7, %r4;
	mul.wide.s32 	%rd9, %r8, 8;
	add.s64 	%rd10, %rd1, %rd9;
	ld.global.f64 	%fd4, [%rd10];
	add.s32 	%r88, %r79, 1;
	cvt.rn.f64.u32 	%fd356, %r88;
	max.f64 	%fd357, %fd356, 0d0000000000000000;
	setp.gt.f64 	%p20, %fd357, %fd2;
	selp.f64 	%fd358, %fd2, %fd357, %p20;
	cvt.rzi.s32.f64 	%r89, %fd358;
	add.s32 	%r90, %r6, %r89;
	mad.lo.s32 	%r9, %r90, %r69, %r4;
	mul.wide.s32 	%rd11, %r9, 8;
	add.s64 	%rd12, %rd1, %rd11;
	ld.global.f64 	%fd5, [%rd12];
	mul.f64 	%fd359, %fd4, %fd5;
	setp.geu.f64 	%p21, %fd359, 0d0000000000000000;
	@%p21 bra 	$L__BB0_84;
	add.s32 	%r91, %r79, -1;
	cvt.rn.f64.s32 	%fd360, %r91;
	max.f64 	%fd361, %fd360, 0d0000000000000000;
	setp.gt.f64 	%p22, %fd361, %fd2;
	selp.f64 	%fd362, %fd2, %fd361, %p22;
	cvt.rzi.s32.f64 	%r92, %fd362;
	add.s32 	%r93, %r6, %r92;
	mad.lo.s32 	%r94, %r93, %r69, %r4;
	add.s32 	%r95, %r79, 2;
	cvt.rn.f64.u32 	%fd363, %r95;
	max.f64 	%fd364, %fd363, 0d0000000000000000;
	setp.gt.f64 	%p23, %fd364, %fd2;
	selp.f64 	%fd365, %fd2, %fd364, %p23;
	cvt.rzi.s32.f64 	%r96, %fd365;
	add.s32 	%r97, %r6, %r96;
	mad.lo.s32 	%r98, %r97, %r69, %r4;
	mul.wide.s32 	%rd13, %r94, 8;
	add.s64 	%rd14, %rd1, %rd13;
	ld.global.f64 	%fd6, [%rd14];
	mul.wide.s32 	%rd15, %r98, 8;
	add.s64 	%rd16, %rd1, %rd15;
	ld.global.f64 	%fd7, [%rd16];
	mul.f64 	%fd366, %fd4, %fd6;
	mul.f64 	%fd367, %fd5, %fd7;
	min.f64 	%fd369, %fd366, %fd367;
	setp.geu.f64 	%p24, %fd369, 0d0000000000000000;
	@%p24 bra 	$L__BB0_13;
	add.f64 	%fd546, %fd4, %fd4;
	sub.f64 	%fd547, %fd5, %fd546;
	add.f64 	%fd548, %fd547, %fd6;
	add.f64 	%fd549, %fd5, %fd5;
	sub.f64 	%fd550, %fd7, %fd549;
	add.f64 	%fd551, %fd4, %fd550;
	mul.f64 	%fd552, %fd548, %fd551;
	setp.lt.f64 	%p164, %fd552, 0d0000000000000000;
	abs.f64 	%fd553, %fd548;
	abs.f64 	%fd554, %fd551;
	setp.lt.f64 	%p165, %fd553, %fd554;
	selp.f64 	%fd555, %fd548, %fd551, %p165;
	selp.f64 	%fd8, 0d0000000000000000, %fd555, %p164;
	abs.f64 	%fd556, %fd8;
	setp.leu.f64 	%p166, %fd556, 0d3E112E0BE826D695;
	@%p166 bra 	$L__BB0_12;
	mul.f64 	%fd559, %fd8, 0d3FE0000000000000;
	sub.f64 	%fd560, %fd559, %fd4;
	sub.f64 	%fd9, %fd560, %fd5;
	{
	.reg .b32 %temp; 
	mov.b64 	{%temp, %r10}, %fd9;
	}
	mov.f64 	%fd561, 0d4000000000000000;
	{
	.reg .b32 %temp; 
	mov.b64 	{%temp, %r227}, %fd561;
	}
	and.b32  	%r12, %r227, 2146435072;
	setp.eq.s32 	%p167, %r12, 1062207488;
	abs.f64 	%fd10, %fd9;
	{ // callseq 9, 0
	.param .b64 param0;
	st.param.f64 	[param0], %fd10;
	.param .b64 param1;
	st.param.f64 	[param1], 0d4000000000000000;
	.param .b64 retval0;
	call.uni (retval0), 
	__internal_accurate_pow, 
	(
	param0, 
	param1
	);
	ld.param.f64 	%fd562, [retval0];
	} // callseq 9
	setp.lt.s32 	%p168, %r10, 0;
	neg.f64 	%fd564, %fd562;
	selp.f64 	%fd565, %fd564, %fd562, %p167;
	selp.f64 	%fd1026, %fd565, %fd562, %p168;
	setp.neu.f64 	%p169, %fd9, 0d0000000000000000;
	@%p169 bra 	$L__BB0_6;
	setp.eq.s32 	%p170, %r12, 1062207488;
	selp.b32 	%r228, %r10, 0, %p170;
	setp.lt.s32 	%p171, %r227, 0;
	or.b32  	%r229, %r228, 2146435072;
	selp.b32 	%r230, %r229, %r228, %p171;
	mov.b32 	%r231, 0;
	mov.b64 	%fd1026, {%r231, %r230};
$L__BB0_6:
	add.f64 	%fd566, %fd9, 0d4000000000000000;
	{
	.reg .b32 %temp; 
	mov.b64 	{%temp, %r232}, %fd566;
	}
	and.b32  	%r233, %r232, 2146435072;
	setp.ne.s32 	%p172, %r233, 2146435072;
	@%p172 bra 	$L__BB0_11;
	setp.num.f64 	%p173, %fd9, %fd9;
	@%p173 bra 	$L__BB0_9;
	mov.f64 	%fd567, 0d4000000000000000;
	add.rn.f64 	%fd1026, %fd9, %fd567;
	bra.uni 	$L__BB0_11;
$L__BB0_9:
	setp.neu.f64 	%p174, %fd10, 0d7FF0000000000000;
	@%p174 bra 	$L__BB0_11;
	setp.lt.s32 	%p175, %r10, 0;
	setp.eq.s32 	%p176, %r12, 1062207488;
	setp.lt.s32 	%p177, %r227, 0;
	selp.b32 	%r235, 0, 2146435072, %p177;
	and.b32  	%r236, %r227, 2147483647;
	setp.ne.s32 	%p178, %r236, 1071644672;
	or.b32  	%r237, %r235, -2147483648;
	selp.b32 	%r238, %r237, %r235, %p178;
	selp.b32 	%r239, %r238, %r235, %p176;
	selp.b32 	%r240, %r239, %r235, %p175;
	mov.b32 	%r241, 0;
	mov.b64 	%fd1026, {%r241, %r240};
$L__BB0_11:
	setp.eq.f64 	%p179, %fd9, 0d3FF0000000000000;
	selp.f64 	%fd568, 0d3FF0000000000000, %fd1026, %p179;
	mul.f64 	%fd569, %fd4, 0dC010000000000000;
	fma.rn.f64 	%fd570, %fd569, %fd5, %fd568;
	sub.f64 	%fd571, %fd4, %fd5;
	setp.gt.f64 	%p180, %fd571, 0d0000000000000000;
	sqrt.rn.f64 	%fd572, %fd570;
	neg.f64 	%fd573, %fd572;
	selp.f64 	%fd574, %fd572, %fd573, %p180;
	sub.f64 	%fd575, %fd571, %fd574;
	div.rn.f64 	%fd576, %fd575, %fd8;
	add.f64 	%fd577, %fd576, 0d3FE0000000000000;
	mul.f64 	%fd1061, %fd344, %fd577;
	bra.uni 	$L__BB0_83;
$L__BB0_12:
	mul.f64 	%fd557, %fd344, %fd4;
	sub.f64 	%fd558, %fd4, %fd5;
	div.rn.f64 	%fd1061, %fd557, %fd558;
	bra.uni 	$L__BB0_83;
$L__BB0_13:
	add.f64 	%fd19, %fd344, %fd344;
	mul.f64 	%fd370, %fd344, 0d4008000000000000;
	mov.f64 	%fd371, 0d0000000000000000;
	sub.f64 	%fd372, %fd371, %fd344;
	div.rn.f64 	%fd373, %fd6, %fd372;
	sub.f64 	%fd374, %fd371, %fd19;
	div.rn.f64 	%fd375, %fd373, %fd374;
	sub.f64 	%fd376, %fd371, %fd370;
	div.rn.f64 	%fd377, %fd375, %fd376;
	div.rn.f64 	%fd378, %fd4, %fd344;
	sub.f64 	%fd379, %fd344, %fd19;
	div.rn.f64 	%fd380, %fd378, %fd379;
	sub.f64 	%fd381, %fd344, %fd370;
	div.rn.f64 	%fd382, %fd380, %fd381;
	div.rn.f64 	%fd383, %fd5, %fd19;
	sub.f64 	%fd384, %fd19, %fd344;
	div.rn.f64 	%fd385, %fd383, %fd384;
	sub.f64 	%fd386, %fd19, %fd370;
	div.rn.f64 	%fd387, %fd385, %fd386;
	div.rn.f64 	%fd388, %fd7, %fd370;
	sub.f64 	%fd389, %fd370, %fd344;
	div.rn.f64 	%fd390, %fd388, %fd389;
	sub.f64 	%fd391, %fd370, %fd19;
	div.rn.f64 	%fd392, %fd390, %fd391;
	sub.f64 	%fd393, %fd372, %fd19;
	mul.f64 	%fd394, %fd19, %fd372;
	sub.f64 	%fd395, %fd371, %fd394;
	sub.f64 	%fd396, %fd393, %fd370;
	mul.f64 	%fd397, %fd370, %fd393;
	sub.f64 	%fd398, %fd395, %fd397;
	mul.f64 	%fd399, %fd370, %fd395;
	sub.f64 	%fd400, %fd371, %fd399;
	mul.f64 	%fd401, %fd19, 0d0000000000000000;
	sub.f64 	%fd402, %fd371, %fd401;
	sub.f64 	%fd403, %fd374, %fd370;
	mul.f64 	%fd404, %fd370, %fd374;
	sub.f64 	%fd405, %fd402, %fd404;
	mul.f64 	%fd406, %fd370, %fd402;
	sub.f64 	%fd407, %fd371, %fd406;
	mul.f64 	%fd408, %fd344, 0d0000000000000000;
	sub.f64 	%fd409, %fd371, %fd408;
	sub.f64 	%fd410, %fd372, %fd370;
	mul.f64 	%fd411, %fd370, %fd372;
	sub.f64 	%fd412, %fd409, %fd411;
	mul.f64 	%fd413, %fd370, %fd409;
	sub.f64 	%fd414, %fd371, %fd413;
	sub.f64 	%fd415, %fd409, %fd394;
	mul.f64 	%fd416, %fd19, %fd409;
	sub.f64 	%fd417, %fd371, %fd416;
	fma.rn.f64 	%fd418, %fd377, %fd400, 0d0000000000000000;
	fma.rn.f64 	%fd419, %fd382, %fd407, %fd418;
	fma.rn.f64 	%fd420, %fd387, %fd414, %fd419;
	fma.rn.f64 	%fd20, %fd392, %fd417, %fd420;
	fma.rn.f64 	%fd421, %fd377, %fd398, 0d0000000000000000;
	fma.rn.f64 	%fd422, %fd382, %fd405, %fd421;
	fma.rn.f64 	%fd423, %fd387, %fd412, %fd422;
	fma.rn.f64 	%fd21, %fd392, %fd415, %fd423;
	fma.rn.f64 	%fd424, %fd377, %fd396, 0d0000000000000000;
	fma.rn.f64 	%fd425, %fd382, %fd403, %fd424;
	fma.rn.f64 	%fd426, %fd387, %fd410, %fd425;
	fma.rn.f64 	%fd22, %fd392, %fd393, %fd426;
	add.f64 	%fd427, %fd377, 0d0000000000000000;
	add.f64 	%fd428, %fd427, %fd382;
	add.f64 	%fd429, %fd428, %fd387;
	add.f64 	%fd23, %fd429, %fd392;
	{
	.reg .b32 %temp; 
	mov.b64 	{%temp, %r13}, %fd344;
	}
	abs.f64 	%fd24, %fd344;
	setp.lt.s32 	%p25, %r13, 0;
	setp.neu.f64 	%p26, %fd344, 0d0000000000000000;
	mov.f64 	%fd430, 0d3FF0000000000000;
	{
	.reg .b32 %temp; 
	mov.b64 	{%temp, %r99}, %fd430;
	}
	and.b32  	%r15, %r99, 2146435072;
	setp.eq.s32 	%p27, %r15, 1072693248;
	{ // callseq 0, 0
	.param .b64 param0;
	st.param.f64 	[param0], %fd24;
	.param .b64 param1;
	st.param.f64 	[param1], 0d3FF0000000000000;
	.param .b64 retval0;
	call.uni (retval0), 
	__internal_accurate_pow, 
	(
	param0, 
	param1
	);
	ld.param.f64 	%fd431, [retval0];
	} // callseq 0
	neg.f64 	%fd433, %fd431;
	selp.f64 	%fd434, %fd433, %fd431, %p27;
	selp.f64 	%fd1028, %fd434, %fd431, %p25;
	@%p26 bra 	$L__BB0_15;
	setp.eq.s32 	%p28, %r15, 1072693248;
	selp.b32 	%r100, %r13, 0, %p28;
	setp.lt.s32 	%p29, %r99, 0;
	or.b32  	%r101, %r100, 2146435072;
	selp.b32 	%r102, %r101, %r100, %p29;
	mov.b32 	%r103, 0;
	mov.b64 	%fd1028, {%r103, %r102};
$L__BB0_15:
	add.f64 	%fd435, %fd344, 0d3FF0000000000000;
	{
	.reg .b32 %temp; 
	mov.b64 	{%temp, %r104}, %fd435;
	}
	and.b32  	%r105, %r104, 2146435072;
	setp.ne.s32 	%p30, %r105, 2146435072;
	@%p30 bra 	$L__BB0_20;
	setp.nan.f64 	%p31, %fd344, %fd344;
	@%p31 bra 	$L__BB0_19;
	setp.neu.f64 	%p32, %fd24, 0d7FF0000000000000;
	@%p32 bra 	$L__BB0_20;
	setp.eq.s32 	%p33, %r15, 1072693248;
	setp.lt.s32 	%p34, %r13, 0;
	setp.lt.s32 	%p35, %r99, 0;
	selp.b32 	%r107, 0, 2146435072, %p35;
	and.b32  	%r108, %r99, 2147483647;
	setp.ne.s32 	%p36, %r108, 1071644672;
	or.b32  	%r109, %r107, -2147483648;
	selp.b32 	%r110, %r109, %r107, %p36;
	selp.b32 	%r111, %r110, %r107, %p33;
	selp.b32 	%r112, %r111, %r107, %p34;
	mov.b32 	%r113, 0;
	mov.b64 	%fd1028, {%r113, %r112};
	bra.uni 	$L__BB0_20;
$L__BB0_19:
	mov.f64 	%fd436, 0d3FF0000000000000;
	add.rn.f64 	%fd1028, %fd344, %fd436;
$L__BB0_20:
	setp.eq.f64 	%p37, %fd344, 0d3FF0000000000000;
	setp.neu.f64 	%p38, %fd344, 0d0000000000000000;
	setp.lt.s32 	%p39, %r13, 0;
	selp.f64 	%fd437, 0d3FF0000000000000, %fd1028, %p37;
	fma.rn.f64 	%fd31, %fd21, %fd437, %fd20;
	mov.f64 	%fd438, 0d4000000000000000;
	{
	.reg .b32 %temp; 
	mov.b64 	{%temp, %r114}, %fd438;
	}
	and.b32  	%r17, %r114, 2146435072;
	setp.eq.s32 	%p40, %r17, 1062207488;
	{ // callseq 1, 0
	.param .b64 param0;
	st.param.f64 	[param0], %fd24;
	.param .b64 param1;
	st.param.f64 	[param1], 0d4000000000000000;
	.param .b64 retval0;
	call.uni (retval0), 
	__internal_accurate_pow, 
	(
	param0, 
	param1
	);
	ld.param.f64 	%fd439, [retval0];
	} // callseq 1
	neg.f64 	%fd441, %fd439;
	selp.f64 	%fd442, %fd441, %fd439, %p40;
	selp.f64 	%fd1030, %fd442, %fd439, %p39;
	@%p38 bra 	$L__BB0_22;
	selp.b32 	%r115, %r13, 0, %p40;
	setp.lt.s32 	%p42, %r114, 0;
	or.b32  	%r116, %r115, 2146435072;
	selp.b32 	%r117, %r116, %r115, %p42;
	mov.b32 	%r118, 0;
	mov.b64 	%fd1030, {%r118, %r117};
$L__BB0_22:
	add.f64 	%fd443, %fd344, 0d4000000000000000;
	{
	.reg .b32 %temp; 
	mov.b64 	{%temp, %r119}, %fd443;
	}
	and.b32  	%r120, %r119, 2146435072;
	setp.ne.s32 	%p43, %r120, 2146435072;
	@%p43 bra 	$L__BB0_27;
	setp.nan.f64 	%p44, %fd344, %fd344;
	@%p44 bra 	$L__BB0_26;
	setp.neu.f64 	%p45, %fd24, 0d7FF0000000000000;
	@%p45 bra 	$L__BB0_27;
	setp.eq.s32 	%p46, %r17, 1062207488;
	setp.lt.s32 	%p47, %r13, 0;
	setp.lt.s32 	%p48, %r114, 0;
	selp.b32 	%r122, 0, 2146435072, %p48;
	and.b32  	%r123, %r114, 2147483647;
	setp.ne.s32 	%p49, %r123, 1071644672;
	or.b32  	%r124, %r122, -2147483648;
	selp.b32 	%r125, %r124, %r122, %p49;
	selp.b32 	%r126, %r125, %r122, %p46;
	selp.b32 	%r127, %r126, %r122, %p47;
	mov.b32 	%r128, 0;
	mov.b64 	%fd1030, {%r128, %r127};
	bra.uni 	$L__BB0_27;
$L__BB0_26:
	mov.f64 	%fd444, 0d4000000000000000;
	add.rn.f64 	%fd1030, %fd344, %fd444;
$L__BB0_27:
	selp.f64 	%fd445, 0d3FF0000000000000, %fd1030, %p37;
	fma.rn.f64 	%fd38, %fd22, %fd445, %fd31;
	mov.f64 	%fd446, 0d4008000000000000;
	{
	.reg .b32 %temp; 
	mov.b64 	{%temp, %r129}, %fd446;
	}
	and.b32  	%r19, %r129, 2146435072;
	setp.eq.s32 	%p53, %r19, 1073741824;
	{ // callseq 2, 0
	.param .b64 param0;
	st.param.f64 	[param0], %fd24;
	.param .b64 param1;
	st.param.f64 	[param1], 0d4008000000000000;
	.param .b64 retval0;
	call.uni (retval0), 
	__internal_accurate_pow, 
	(
	param0, 
	param1
	);
	ld.param.f64 	%fd447, [retval0];
	} // callseq 2
	neg.f64 	%fd449, %fd447;
	selp.f64 	%fd450, %fd449, %fd447, %p53;
	selp.f64 	%fd1032, %fd450, %fd447, %p39;
	@%p38 bra 	$L__BB0_29;
	selp.b32 	%r130, %r13, 0, %p53;
	setp.lt.s32 	%p55, %r129, 0;
	or.b32  	%r131, %r130, 2146435072;
	selp.b32 	%r132, %r131, %r130, %p55;
	mov.b32 	%r133, 0;
	mov.b64 	%fd1032, {%r133, %r132};
$L__BB0_29:
	add.f64 	%fd451, %fd344, 0d4008000000000000;
	{
	.reg .b32 %temp; 
	mov.b64 	{%temp, %r134}, %fd451;
	}
	and.b32  	%r135, %r134, 2146435072;
	setp.ne.s32 	%p56, %r135, 2146435072;
	@%p56 bra 	$L__BB0_34;
	setp.nan.f64 	%p57, %fd344, %fd344;
	@%p57 bra 	$L__BB0_33;
	setp.neu.f64 	%p58, %fd24, 0d7FF0000000000000;
	@%p58 bra 	$L__BB0_34;
	setp.lt.s32 	%p60, %r13, 0;
	setp.lt.s32 	%p61, %r129, 0;
	selp.b32 	%r137, 0, 2146435072, %p61;
	and.b32  	%r138, %r129, 2147483647;
	setp.ne.s32 	%p62, %r138, 1071644672;
	or.b32  	%r139, %r137, -2147483648;
	selp.b32 	%r140, %r139, %r137, %p62;
	selp.b32 	%r141, %r140, %r137, %p53;
	selp.b32 	%r142, %r141, %r137, %p60;
	mov.b32 	%r143, 0;
	mov.b64 	%fd1032, {%r143, %r142};
	bra.uni 	$L__BB0_34;
$L__BB0_33:
	mov.f64 	%fd452, 0d4008000000000000;
	add.rn.f64 	%fd1032, %fd344, %fd452;
$L__BB0_34:
	setp.eq.s32 	%p63, %r15, 1072693248;
	selp.f64 	%fd453, 0d3FF0000000000000, %fd1032, %p37;
	fma.rn.f64 	%fd1041, %fd23, %fd453, %fd38;
	{
	.reg .b32 %temp; 
	mov.b64 	{%temp, %r20}, %fd19;
	}
	abs.f64 	%fd46, %fd19;
	setp.lt.s32 	%p65, %r20, 0;
	setp.neu.f64 	%p66, %fd19, 0d0000000000000000;
	{ // callseq 3, 0
	.param .b64 param0;
	st.param.f64 	[param0], %fd46;
	.param .b64 param1;
	st.param.f64 	[param1], 0d3FF0000000000000;
	.param .b64 retval0;
	call.uni (retval0), 
	__internal_accurate_pow, 
	(
	param0, 
	param1
	);
	ld.param.f64 	%fd454, [retval0];
	} // callseq 3
	neg.f64 	%fd456, %fd454;
	selp.f64 	%fd457, %fd456, %fd454, %p63;
	selp.f64 	%fd1034, %fd457, %fd454, %p65;
	@%p66 bra 	$L__BB0_36;
	selp.b32 	%r145, %r20, 0, %p63;
	setp.lt.s32 	%p68, %r99, 0;
	or.b32  	%r146, %r145, 2146435072;
	selp.b32 	%r147, %r146, %r145, %p68;
	mov.b32 	%r148, 0;
	mov.b64 	%fd1034, {%r148, %r147};
$L__BB0_36:
	add.f64 	%fd458, %fd19, 0d3FF0000000000000;
	{
	.reg .b32 %temp; 
	mov.b64 	{%temp, %r149}, %fd458;
	}
	and.b32  	%r150, %r149, 2146435072;
	setp.ne.s32 	%p69, %r150, 2146435072;
	@%p69 bra 	$L__BB0_41;
	setp.nan.f64 	%p70, %fd19, %fd19;
	@%p70 bra 	$L__BB0_40;
	setp.neu.f64 	%p71, %fd46, 0d7FF0000000000000;
	@%p71 bra 	$L__BB0_41;
	setp.lt.s32 	%p74, %r99, 0;
	selp.b32 	%r152, 0, 2146435072, %p74;
	and.b32  	%r153, %r99, 2147483647;
	setp.ne.s32 	%p75, %r153, 1071644672;
	or.b32  	%r154, %r152, -2147483648;
	selp.b32 	%r155, %r154, %r152, %p75;
	selp.b32 	%r156, %r155, %r152, %p63;
	selp.b32 	%r157, %r156, %r152, %p65;
	mov.b32 	%r158, 0;
	mov.b64 	%fd1034, {%r158, %r157};
	bra.uni 	$L__BB0_41;
$L__BB0_40:
	mov.f64 	%fd459, 0d3FF0000000000000;
	add.rn.f64 	%fd1034, %fd19, %fd459;
$L__BB0_41:
	setp.eq.f64 	%p76, %fd19, 0d3FF0000000000000;
	selp.f64 	%fd460, 0d3FF0000000000000, %fd1034, %p76;
	fma.rn.f64 	%fd53, %fd21, %fd460, %fd20;
	{ // callseq 4, 0
	.param .b64 param0;
	st.param.f64 	[param0], %fd46;
	.param .b64 param1;
	st.param.f64 	[param1], 0d4000000000000000;
	.param .b64 retval0;
	call.uni (retval0), 
	__internal_accurate_pow, 
	(
	param0, 
	param1
	);
	ld.param.f64 	%fd461, [retval0];
	} // callseq 4
	neg.f64 	%fd463, %fd461;
	selp.f64 	%fd464, %fd463, %fd461, %p40;
	selp.f64 	%fd1036, %fd464, %fd461, %p65;
	@%p66 bra 	$L__BB0_43;
	setp.eq.s32 	%p80, %r17, 1062207488;
	selp.b32 	%r160, %r20, 0, %p80;
	setp.lt.s32 	%p81, %r114, 0;
	or.b32  	%r161, %r160, 2146435072;
	selp.b32 	%r162, %r161, %r160, %p81;
	mov.b32 	%r163, 0;
	mov.b64 	%fd1036, {%r163, %r162};
$L__BB0_43:
	add.f64 	%fd465, %fd19, 0d4000000000000000;
	{
	.reg .b32 %temp; 
	mov.b64 	{%temp, %r164}, %fd465;
	}
	and.b32  	%r165, %r164, 2146435072;
	setp.ne.s32 	%p82, %r165, 2146435072;
	@%p82 bra 	$L__BB0_48;
	setp.nan.f64 	%p83, %fd19, %fd19;
	@%p83 bra 	$L__BB0_47;
	setp.neu.f64 	%p84, %fd46, 0d7FF0000000000000;
	@%p84 bra 	$L__BB0_48;
	setp.lt.s32 	%p85, %r20, 0;
	setp.eq.s32 	%p86, %r17, 1062207488;
	setp.lt.s32 	%p87, %r114, 0;
	selp.b32 	%r167, 0, 2146435072, %p87;
	and.b32  	%r168, %r114, 2147483647;
	setp.ne.s32 	%p88, %r168, 1071644672;
	or.b32  	%r169, %r167, -2147483648;
	selp.b32 	%r170, %r169, %r167, %p88;
	selp.b32 	%r171, %r170, %r167, %p86;
	selp.b32 	%r172, %r171, %r167, %p85;
	mov.b32 	%r173, 0;
	mov.b64 	%fd1036, {%r173, %r172};
	bra.uni 	$L__BB0_48;
$L__BB0_47:
	mov.f64 	%fd466, 0d4000000000000000;
	add.rn.f64 	%fd1036, %fd19, %fd466;
$L__BB0_48:
	setp.neu.f64 	%p90, %fd19, 0d0000000000000000;
	setp.lt.s32 	%p91, %r20, 0;
	setp.eq.s32 	%p92, %r19, 1073741824;
	selp.f64 	%fd467, 0d3FF0000000000000, %fd1036, %p76;
	fma.rn.f64 	%fd60, %fd22, %fd467, %fd53;
	{ // callseq 5, 0
	.param .b64 param0;
	st.param.f64 	[param0], %fd46;
	.param .b64 param1;
	st.param.f64 	[param1], 0d4008000000000000;
	.param .b64 retval0;
	call.uni (retval0), 
	__internal_accurate_pow, 
	(
	param0, 
	param1
	);
	ld.param.f64 	%fd468, [retval0];
	} // callseq 5
	neg.f64 	%fd470, %fd468;
	selp.f64 	%fd471, %fd470, %fd468, %p92;
	selp.f64 	%fd1038, %fd471, %fd468, %p91;
	@%p90 bra 	$L__BB0_50;
	selp.b32 	%r175, %r20, 0, %p92;
	setp.lt.s32 	%p94, %r129, 0;
	or.b32  	%r176, %r175, 2146435072;
	selp.b32 	%r177, %r176, %r175, %p94;
	mov.b32 	%r178, 0;
	mov.b64 	%fd1038, {%r178, %r177};
$L__BB0_50:
	add.f64 	%fd472, %fd19, 0d4008000000000000;
	{
	.reg .b32 %temp; 
	mov.b64 	{%temp, %r179}, %fd472;
	}
	and.b32  	%r180, %r179, 2146435072;
	setp.ne.s32 	%p95, %r180, 2146435072;
	@%p95 bra 	$L__BB0_55;
	setp.nan.f64 	%p96, %fd19, %fd19;
	@%p96 bra 	$L__BB0_54;
	setp.neu.f64 	%p97, %fd46, 0d7FF0000000000000;
	@%p97 bra 	$L__BB0_55;
	setp.lt.s32 	%p100, %r129, 0;
	selp.b32 	%r182, 0, 2146435072, %p100;
	and.b32  	%r183, %r129, 2147483647;
	setp.ne.s32 	%p101, %r183, 1071644672;
	or.b32  	%r184, %r182, -2147483648;
	selp.b32 	%r185, %r184, %r182, %p101;
	selp.b32 	%r186, %r185, %r182, %p92;
	selp.b32 	%r187, %r186, %r182, %p91;
	mov.b32 	%r188, 0;
	mov.b64 	%fd1038, {%r188, %r187};
	bra.uni 	$L__BB0_55;
$L__BB0_54:
	mov.f64 	%fd473, 0d4008000000000000;
	add.rn.f64 	%fd1038, %fd19, %fd473;
$L__BB0_55:
	selp.f64 	%fd475, 0d3FF0000000000000, %fd1038, %p76;
	fma.rn.f64 	%fd1039, %fd23, %fd475, %fd60;
	setp.lt.s32 	%p104, %r99, 0;
	selp.b32 	%r21, 0, 2146435072, %p104;
	setp.lt.s32 	%p105, %r114, 0;
	selp.b32 	%r22, 0, 2146435072, %p105;
	setp.lt.s32 	%p106, %r129, 0;
	selp.b32 	%r23, 0, 2146435072, %p106;
	and.b32  	%r190, %r129, 2147483647;
	setp.ne.s32 	%p107, %r190, 1071644672;
	and.pred  	%p1, %p92, %p107;
	mov.b32 	%r537, 0;
	mov.f64 	%fd1040, %fd1039;
	mov.f64 	%fd1044, %fd19;
	mov.f64 	%fd1060, %fd19;
	mov.f64 	%fd1046, %fd344;
$L__BB0_56:
	setp.gt.f64 	%p109, %fd1040, 0d0000000000000000;
	setp.gt.f64 	%p110, %fd1039, 0d0000000000000000;
	and.pred  	%p111, %p109, %p110;
	mov.pred 	%p503, -1;
	@%p111 bra 	$L__BB0_58;
	setp.lt.f64 	%p112, %fd1040, 0d0000000000000000;
	setp.lt.f64 	%p113, %fd1039, 0d0000000000000000;
	and.pred  	%p503, %p112, %p113;
$L__BB0_58:
	sub.f64 	%fd476, %fd1060, %fd1046;
	selp.f64 	%fd1044, %fd1046, %fd1044, %p503;
	selp.f64 	%fd77, %fd476, %fd1043, %p503;
	selp.f64 	%fd78, %fd476, %fd1042, %p503;
	selp.f64 	%fd1039, %fd1041, %fd1039, %p503;
	abs.f64 	%fd477, %fd1039;
	abs.f64 	%fd478, %fd1040;
	setp.geu.f64 	%p114, %fd477, %fd478;
	mov.f64 	%fd1047, %fd1046;
	mov.f64 	%fd1046, %fd1060;
	mov.f64 	%fd1050, %fd1041;
	mov.f64 	%fd1041, %fd1040;
	@%p114 bra 	$L__BB0_60;
	mov.f64 	%fd1047, %fd1060;
	mov.f64 	%fd1046, %fd1044;
	mov.f64 	%fd1044, %fd1060;
	mov.f64 	%fd1050, %fd1040;
	mov.f64 	%fd1041, %fd1039;
	mov.f64 	%fd1039, %fd1040;
	mov.f64 	%fd1060, %fd1046;
$L__BB0_60:
	sub.f64 	%fd479, %fd1044, %fd1046;
	mul.f64 	%fd86, %fd479, 0d3FE0000000000000;
	abs.f64 	%fd480, %fd86;
	setp.le.f64 	%p115, %fd480, 0d3CB59E05F1E2674D;
	setp.eq.f64 	%p116, %fd1041, 0d0000000000000000;
	or.pred  	%p117, %p115, %p116;
	@%p117 bra 	$L__BB0_82;
	abs.f64 	%fd481, %fd77;
	setp.lt.f64 	%p118, %fd481, 0d3CB59E05F1E2674D;
	abs.f64 	%fd482, %fd1050;
	abs.f64 	%fd484, %fd1041;
	setp.le.f64 	%p119, %fd482, %fd484;
	or.pred  	%p120, %p118, %p119;
	mov.f64 	%fd1043, %fd86;
	mov.f64 	%fd1042, %fd86;
	@%p120 bra 	$L__BB0_66;
	div.rn.f64 	%fd87, %fd1041, %fd1050;
	setp.neu.f64 	%p121, %fd1047, %fd1044;
	@%p121 bra 	$L__BB0_64;
	add.f64 	%fd499, %fd86, %fd86;
	mul.f64 	%fd1054, %fd499, %fd87;
	mov.f64 	%fd500, 0d3FF0000000000000;
	sub.f64 	%fd1053, %fd500, %fd87;
	bra.uni 	$L__BB0_65;
$L__BB0_64:
	div.rn.f64 	%fd486, %fd1050, %fd1039;
	div.rn.f64 	%fd487, %fd1041, %fd1039;
	add.f64 	%fd488, %fd86, %fd86;
	mul.f64 	%fd489, %fd488, %fd486;
	sub.f64 	%fd490, %fd486, %fd487;
	mul.f64 	%fd491, %fd489, %fd490;
	sub.f64 	%fd492, %fd1046, %fd1047;
	add.f64 	%fd493, %fd487, 0dBFF0000000000000;
	mul.f64 	%fd494, %fd492, %fd493;
	sub.f64 	%fd495, %fd491, %fd494;
	mul.f64 	%fd1054, %fd87, %fd495;
	add.f64 	%fd496, %fd486, 0dBFF0000000000000;
	mul.f64 	%fd497, %fd496, %fd493;
	add.f64 	%fd498, %fd87, 0dBFF0000000000000;
	mul.f64 	%fd1053, %fd498, %fd497;
$L__BB0_65:
	setp.gt.f64 	%p122, %fd1054, 0d0000000000000000;
	neg.f64 	%fd501, %fd1053;
	selp.f64 	%fd502, %fd501, %fd1053, %p122;
	abs.f64 	%fd503, %fd1054;
	mul.f64 	%fd504, %fd86, 0d4008000000000000;
	mul.f64 	%fd505, %fd504, %fd502;
	mul.f64 	%fd506, %fd502, 0d3CB59E05F1E2674D;
	abs.f64 	%fd507, %fd506;
	sub.f64 	%fd508, %fd505, %fd507;
	mul.f64 	%fd509, %fd77, %fd502;
	abs.f64 	%fd510, %fd509;
	add.f64 	%fd511, %fd503, %fd503;
	setp.lt.f64 	%p123, %fd508, %fd510;
	selp.f64 	%fd512, %fd508, %fd510, %p123;
	setp.lt.f64 	%p124, %fd511, %fd512;
	div.rn.f64 	%fd513, %fd503, %fd502;
	selp.f64 	%fd1043, %fd78, %fd86, %p124;
	selp.f64 	%fd1042, %fd513, %fd86, %p124;
$L__BB0_66:
	setp.eq.s32 	%p126, %r15, 1072693248;
	abs.f64 	%fd514, %fd1042;
	setp.gt.f64 	%p128, %fd514, 0d3CB59E05F1E2674D;
	setp.gt.f64 	%p129, %fd86, 0d0000000000000000;
	selp.f64 	%fd515, 0d3CB59E05F1E2674D, 0dBCB59E05F1E2674D, %p129;
	selp.f64 	%fd516, %fd1042, %fd515, %p128;
	add.f64 	%fd1060, %fd1046, %fd516;
	{
	.reg .b32 %temp; 
	mov.b64 	{%temp, %r25}, %fd1060;
	}
	abs.f64 	%fd99, %fd1060;
	setp.lt.s32 	%p130, %r25, 0;
	setp.eq.f64 	%p131, %fd1060, 0d0000000000000000;
	{ // callseq 6, 0
	.param .b64 param0;
	st.param.f64 	[param0], %fd99;
	.param .b64 param1;
	st.param.f64 	[param1], 0d3FF0000000000000;
	.param .b64 retval0;
	call.uni (retval0), 
	__internal_accurate_pow, 
	(
	param0, 
	param1
	);
	ld.param.f64 	%fd517, [retval0];
	} // callseq 6
	neg.f64 	%fd519, %fd517;
	selp.f64 	%fd520, %fd519, %fd517, %p126;
	selp.f64 	%fd521, %fd520, %fd517, %p130;
	selp.b32 	%r191, %r25, 0, %p126;
	or.b32  	%r192, %r191, 2146435072;
	selp.b32 	%r193, %r192, %r191, %p104;
	mov.b32 	%r194, 0;
	mov.b64 	%fd522, {%r194, %r193};
	selp.f64 	%fd1057, %fd522, %fd521, %p131;
	add.f64 	%fd523, %fd1060, 0d3FF0000000000000;
	{
	.reg .b32 %temp; 
	mov.b64 	{%temp, %r195}, %fd523;
	}
	and.b32  	%r196, %r195, 2146435072;
	setp.ne.s32 	%p132, %r196, 2146435072;
	@%p132 bra 	$L__BB0_71;
	setp.nan.f64 	%p133, %fd1060, %fd1060;
	@%p133 bra 	$L__BB0_70;
	setp.neu.f64 	%p134, %fd99, 0d7FF0000000000000;
	@%p134 bra 	$L__BB0_71;
	and.b32  	%r198, %r99, 2147483647;
	setp.ne.s32 	%p137, %r198, 1071644672;
	or.b32  	%r199, %r21, -2147483648;
	selp.b32 	%r200, %r199, %r21, %p137;
	selp.b32 	%r201, %r200, %r21, %p126;
	selp.b32 	%r202, %r201, %r21, %p130;
	mov.b32 	%r203, 0;
	mov.b64 	%fd1057, {%r203, %r202};
	bra.uni 	$L__BB0_71;
$L__BB0_70:
	mov.f64 	%fd524, 0d3FF0000000000000;
	add.rn.f64 	%fd1057, %fd1060, %fd524;
$L__BB0_71:
	setp.eq.f64 	%p138, %fd1060, 0d3FF0000000000000;
	setp.eq.f64 	%p139, %fd1060, 0d0000000000000000;
	setp.lt.s32 	%p140, %r25, 0;
	setp.lt.s32 	%p141, %r114, 0;
	setp.eq.s32 	%p142, %r17, 1062207488;
	selp.f64 	%fd525, 0d3FF0000000000000, %fd1057, %p138;
	fma.rn.f64 	%fd104, %fd21, %fd525, %fd20;
	{ // callseq 7, 0
	.param .b64 param0;
	st.param.f64 	[param0], %fd99;
	.param .b64 param1;
	st.param.f64 	[param1], 0d4000000000000000;
	.param .b64 retval0;
	call.uni (retval0), 
	__internal_accurate_pow, 
	(
	param0, 
	param1
	);
	ld.param.f64 	%fd526, [retval0];
	} // callseq 7
	neg.f64 	%fd528, %fd526;
	selp.f64 	%fd529, %fd528, %fd526, %p142;
	selp.f64 	%fd530, %fd529, %fd526, %p140;
	selp.b32 	%r204, %r25, 0, %p142;
	or.b32  	%r205, %r204, 2146435072;
	selp.b32 	%r206, %r205, %r204, %p141;
	mov.b32 	%r207, 0;
	mov.b64 	%fd531, {%r207, %r206};
	selp.f64 	%fd1058, %fd531, %fd530, %p139;
	add.f64 	%fd532, %fd1060, 0d4000000000000000;
	{
	.reg .b32 %temp; 
	mov.b64 	{%temp, %r208}, %fd532;
	}
	and.b32  	%r209, %r208, 2146435072;
	setp.ne.s32 	%p144, %r209, 2146435072;
	@%p144 bra 	$L__BB0_76;
	setp.nan.f64 	%p145, %fd1060, %fd1060;
	@%p145 bra 	$L__BB0_75;
	setp.neu.f64 	%p146, %fd99, 0d7FF0000000000000;
	@%p146 bra 	$L__BB0_76;
	and.b32  	%r211, %r114, 2147483647;
	setp.ne.s32 	%p149, %r211, 1071644672;
	or.b32  	%r212, %r22, -2147483648;
	selp.b32 	%r213, %r212, %r22, %p149;
	selp.b32 	%r214, %r213, %r22, %p142;
	selp.b32 	%r215, %r214, %r22, %p140;
	mov.b32 	%r216, 0;
	mov.b64 	%fd1058, {%r216, %r215};
	bra.uni 	$L__BB0_76;
$L__BB0_75:
	mov.f64 	%fd533, 0d4000000000000000;
	add.rn.f64 	%fd1058, %fd1060, %fd533;
$L__BB0_76:
	setp.eq.f64 	%p150, %fd1060, 0d3FF0000000000000;
	setp.eq.f64 	%p151, %fd1060, 0d0000000000000000;
	setp.lt.s32 	%p152, %r25, 0;
	setp.lt.s32 	%p153, %r129, 0;
	setp.eq.s32 	%p154, %r19, 1073741824;
	selp.f64 	%fd534, 0d3FF0000000000000, %fd1058, %p150;
	fma.rn.f64 	%fd109, %fd22, %fd534, %fd104;
	{ // callseq 8, 0
	.param .b64 param0;
	st.param.f64 	[param0], %fd99;
	.param .b64 param1;
	st.param.f64 	[param1], 0d4008000000000000;
	.param .b64 retval0;
	call.uni (retval0), 
	__internal_accurate_pow, 
	(
	param0, 
	param1
	);
	ld.param.f64 	%fd535, [retval0];
	} // callseq 8
	neg.f64 	%fd537, %fd535;
	selp.f64 	%fd538, %fd537, %fd535, %p154;
	selp.f64 	%fd539, %fd538, %fd535, %p152;
	selp.b32 	%r217, %r25, 0, %p154;
	or.b32  	%r218, %r217, 2146435072;
	selp.b32 	%r219, %r218, %r217, %p153;
	mov.b32 	%r220, 0;
	mov.b64 	%fd540, {%r220, %r219};
	selp.f64 	%fd1059, %fd540, %fd539, %p151;
	add.f64 	%fd541, %fd1060, 0d4008000000000000;
	{
	.reg .b32 %temp; 
	mov.b64 	{%temp, %r221}, %fd541;
	}
	and.b32  	%r222, %r221, 2146435072;
	setp.ne.s32 	%p156, %r222, 2146435072;
	@%p156 bra 	$L__BB0_81;
	setp.nan.f64 	%p157, %fd1060, %fd1060;
	@%p157 bra 	$L__BB0_80;
	setp.neu.f64 	%p158, %fd99, 0d7FF0000000000000;
	@%p158 bra 	$L__BB0_81;
	or.b32  	%r223, %r23, -2147483648;
	selp.b32 	%r224, %r223, %r23, %p1;
	selp.b32 	%r225, %r224, %r23, %p152;
	mov.b32 	%r226, 0;
	mov.b64 	%fd1059, {%r226, %r225};
	bra.uni 	$L__BB0_81;
$L__BB0_80:
	mov.f64 	%fd542, 0d4008000000000000;
	add.rn.f64 	%fd1059, %fd1060, %fd542;
$L__BB0_81:
	selp.f64 	%fd543, 0d3FF0000000000000, %fd1059, %p150;
	fma.rn.f64 	%fd1040, %fd23, %fd543, %fd109;
	add.s32 	%r537, %r537, 1;
	setp.ne.s32 	%p161, %r537, 100;
	@%p161 bra 	$L__BB0_56;
$L__BB0_82:
	setp.lt.f64 	%p162, %fd1060, %fd344;
	selp.f64 	%fd544, %fd344, %fd1060, %p162;
	setp.lt.f64 	%p163, %fd544, %fd19;
	selp.f64 	%fd545, %fd544, %fd19, %p163;
	sub.f64 	%fd1061, %fd545, %fd344;
$L__BB0_83:
	ld.param.u64 	%rd47, [_Z26boundary_correction_backupPdS_S_S_S_S_PKdiiiiddd_param_0];
	cvta.to.global.u64 	%rd17, %rd47;
	mul.wide.s32 	%rd18, %r8, 8;
	add.s64 	%rd19, %rd17, %rd18;
	st.global.f64 	[%rd19], %fd1061;
	sub.f64 	%fd578, %fd344, %fd1061;
	cvta.to.global.u64 	%rd20, %rd3;
	mul.wide.s32 	%rd21, %r9, 8;
	add.s64 	%rd22, %rd20, %rd21;
	st.global.f64 	[%rd22], %fd578;
$L__BB0_84:
	add.s32 	%r242, %r1, 1;
	cvt.rn.f64.s32 	%fd579, %r242;
	max.f64 	%fd580, %fd579, 0d0000000000000000;
	setp.gt.f64 	%p181, %fd580, %fd1;
	selp.f64 	%fd581, %fd1, %fd580, %p181;
	cvt.rzi.s32.f64 	%r243, %fd581;
	add.s32 	%r27, %r7, %r243;
	mul.wide.s32 	%rd23, %r27, 8;
	add.s64 	%rd24, %rd1, %rd23;
	ld.global.f64 	%fd118, [%rd24];
	mul.f64 	%fd582, %fd4, %fd118;
	setp.geu.f64 	%p182, %fd582, 0d0000000000000000;
	@%p182 bra 	$L__BB0_167;
	add.s32 	%r244, %r1, -1;
	cvt.rn.f64.s32 	%fd583, %r244;
	max.f64 	%fd584, %fd583, 0d0000000000000000;
	setp.gt.f64 	%p183, %fd584, %fd1;
	selp.f64 	%fd585, %fd1, %fd584, %p183;
	cvt.rzi.s32.f64 	%r245, %fd585;
	add.s32 	%r246, %r7, %r245;
	add.s32 	%r247, %r1, 2;
	cvt.rn.f64.s32 	%fd586, %r247;
	max.f64 	%fd587, %fd586, 0d0000000000000000;
	setp.gt.f64 	%p184, %fd587, %fd1;
	selp.f64 	%fd588, %fd1, %fd587, %p184;
	cvt.rzi.s32.f64 	%r248, %fd588;
	add.s32 	%r249, %r7, %r248;
	mul.wide.s32 	%rd25, %r246, 8;
	add.s64 	%rd26, %rd1, %rd25;
	ld.global.f64 	%fd119, [%rd26];
	mul.wide.s32 	%rd27, %r249, 8;
	add.s64 	%rd28, %rd1, %rd27;
	ld.global.f64 	%fd120, [%rd28];
	mul.f64 	%fd589, %fd4, %fd119;
	mul.f64 	%fd590, %fd118, %fd120;
	min.f64 	%fd592, %fd589, %fd590;
	setp.geu.f64 	%p185, %fd592, 0d0000000000000000;
	@%p185 bra 	$L__BB0_96;
	add.f64 	%fd769, %fd4, %fd4;
	sub.f64 	%fd770, %fd118, %fd769;
	add.f64 	%fd771, %fd770, %fd119;
	add.f64 	%fd772, %fd118, %fd118;
	sub.f64 	%fd773, %fd120, %fd772;
	add.f64 	%fd774, %fd4, %fd773;
	mul.f64 	%fd775, %fd771, %fd774;
	setp.lt.f64 	%p325, %fd775, 0d0000000000000000;
	abs.f64 	%fd776, %fd771;
	abs.f64 	%fd777, %fd774;
	setp.lt.f64 	%p326, %fd776, %fd777;
	selp.f64 	%fd778, %fd771, %fd774, %p326;
	selp.f64 	%fd121, 0d0000000000000000, %fd778, %p325;
	abs.f64 	%fd779, %fd121;
	setp.leu.f64 	%p327, %fd779, 0d3E112E0BE826D695;
	@%p327 bra 	$L__BB0_95;
	mul.f64 	%fd782, %fd121, 0d3FE0000000000000;
	sub.f64 	%fd783, %fd782, %fd4;
	sub.f64 	%fd122, %fd783, %fd118;
	{
	.reg .b32 %temp; 
	mov.b64 	{%temp, %r28}, %fd122;
	}
	mov.f64 	%fd784, 0d4000000000000000;
	{
	.reg .b32 %temp; 
	mov.b64 	{%temp, %r373}, %fd784;
	}
	and.b32  	%r30, %r373, 2146435072;
	setp.eq.s32 	%p328, %r30, 1062207488;
	abs.f64 	%fd123, %fd122;
	{ // callseq 19, 0
	.param .b64 param0;
	st.param.f64 	[param0], %fd123;
	.param .b64 param1;
	st.param.f64 	[param1], 0d4000000000000000;
	.param .b64 retval0;
	call.uni (retval0), 
	__internal_accurate_pow, 
	(
	param0, 
	param1
	);
	ld.param.f64 	%fd785, [retval0];
	} // callseq 19
	setp.lt.s32 	%p329, %r28, 0;
	neg.f64 	%fd787, %fd785;
	selp.f64 	%fd788, %fd787, %fd785, %p328;
	selp.f64 	%fd1063, %fd788, %fd785, %p329;
	setp.neu.f64 	%p330, %fd122, 0d0000000000000000;
	@%p330 bra 	$L__BB0_89;
	setp.eq.s32 	%p331, %r30, 1062207488;
	selp.b32 	%r374, %r28, 0, %p331;
	setp.lt.s32 	%p332, %r373, 0;
	or.b32  	%r375, %r374, 2146435072;
	selp.b32 	%r376, %r375, %r374, %p332;
	mov.b32 	%r377, 0;
	mov.b64 	%fd1063, {%r377, %r376};
$L__BB0_89:
	add.f64 	%fd789, %fd122, 0d4000000000000000;
	{
	.reg .b32 %temp; 
	mov.b64 	{%temp, %r378}, %fd789;
	}
	and.b32  	%r379, %r378, 2146435072;
	setp.ne.s32 	%p333, %r379, 2146435072;
	@%p333 bra 	$L__BB0_94;
	setp.num.f64 	%p334, %fd122, %fd122;
	@%p334 bra 	$L__BB0_92;
	mov.f64 	%fd790, 0d4000000000000000;
	add.rn.f64 	%fd1063, %fd122, %fd790;
	bra.uni 	$L__BB0_94;
$L__BB0_92:
	setp.neu.f64 	%p335, %fd123, 0d7FF0000000000000;
	@%p335 bra 	$L__BB0_94;
	setp.lt.s32 	%p336, %r28, 0;
	setp.eq.s32 	%p337, %r30, 1062207488;
	setp.lt.s32 	%p338, %r373, 0;
	selp.b32 	%r381, 0, 2146435072, %p338;
	and.b32  	%r382, %r373, 2147483647;
	setp.ne.s32 	%p339, %r382, 1071644672;
	or.b32  	%r383, %r381, -2147483648;
	selp.b32 	%r384, %r383, %r381, %p339;
	selp.b32 	%r385, %r384, %r381, %p337;
	selp.b32 	%r386, %r385, %r381, %p336;
	mov.b32 	%r387, 0;
	mov.b64 	%fd1063, {%r387, %r386};
$L__BB0_94:
	setp.eq.f64 	%p340, %fd122, 0d3FF0000000000000;
	selp.f64 	%fd791, 0d3FF0000000000000, %fd1063, %p340;
	mul.f64 	%fd792, %fd4, 0dC010000000000000;
	fma.rn.f64 	%fd793, %fd792, %fd118, %fd791;
	sub.f64 	%fd794, %fd4, %fd118;
	setp.gt.f64 	%p341, %fd794, 0d0000000000000000;
	sqrt.rn.f64 	%fd795, %fd793;
	neg.f64 	%fd796, %fd795;
	selp.f64 	%fd797, %fd795, %fd796, %p341;
	sub.f64 	%fd798, %fd794, %fd797;
	div.rn.f64 	%fd799, %fd798, %fd121;
	add.f64 	%fd800, %fd799, 0d3FE0000000000000;
	mul.f64 	%fd1098, %fd345, %fd800;
	bra.uni 	$L__BB0_166;
$L__BB0_95:
	mul.f64 	%fd780, %fd345, %fd4;
	sub.f64 	%fd781, %fd4, %fd118;
	div.rn.f64 	%fd1098, %fd780, %fd781;
	bra.uni 	$L__BB0_166;
$L__BB0_96:
	add.f64 	%fd132, %fd345, %fd345;
	mul.f64 	%fd593, %fd345, 0d4008000000000000;
	mov.f64 	%fd594, 0d0000000000000000;
	sub.f64 	%fd595, %fd594, %fd345;
	div.rn.f64 	%fd596, %fd119, %fd595;
	sub.f64 	%fd597, %fd594, %fd132;
	div.rn.f64 	%fd598, %fd596, %fd597;
	sub.f64 	%fd599, %fd594, %fd593;
	div.rn.f64 	%fd600, %fd598, %fd599;
	div.rn.f64 	%fd601, %fd4, %fd345;
	sub.f64 	%fd602, %fd345, %fd132;
	div.rn.f64 	%fd603, %fd601, %fd602;
	sub.f64 	%fd604, %fd345, %fd593;
	div.rn.f64 	%fd605, %fd603, %fd604;
	div.rn.f64 	%fd606, %fd118, %fd132;
	sub.f64 	%fd607, %fd132, %fd345;
	div.rn.f64 	%fd608, %fd606, %fd607;
	sub.f64 	%fd609, %fd132, %fd593;
	div.rn.f64 	%fd610, %fd608, %fd609;
	div.rn.f64 	%fd611, %fd120, %fd593;
	sub.f64 	%fd612, %fd593, %fd345;
	div.rn.f64 	%fd613, %fd611, %fd612;
	sub.f64 	%fd614, %fd593, %fd132;
	div.rn.f64 	%fd615, %fd613, %fd614;
	sub.f64 	%fd616, %fd595, %fd132;
	mul.f64 	%fd617, %fd132, %fd595;
	sub.f64 	%fd618, %fd594, %fd617;
	sub.f64 	%fd619, %fd616, %fd593;
	mul.f64 	%fd620, %fd593, %fd616;
	sub.f64 	%fd621, %fd618, %fd620;
	mul.f64 	%fd622, %fd593, %fd618;
	sub.f64 	%fd623, %fd594, %fd622;
	mul.f64 	%fd624, %fd132, 0d0000000000000000;
	sub.f64 	%fd625, %fd594, %fd624;
	sub.f64 	%fd626, %fd597, %fd593;
	mul.f64 	%fd627, %fd593, %fd597;
	sub.f64 	%fd628, %fd625, %fd627;
	mul.f64 	%fd629, %fd593, %fd625;
	sub.f64 	%fd630, %fd594, %fd629;
	mul.f64 	%fd631, %fd345, 0d0000000000000000;
	sub.f64 	%fd632, %fd594, %fd631;
	sub.f64 	%fd633, %fd595, %fd593;
	mul.f64 	%fd634, %fd593, %fd595;
	sub.f64 	%fd635, %fd632, %fd634;
	mul.f64 	%fd636, %fd593, %fd632;
	sub.f64 	%fd637, %fd594, %fd636;
	sub.f64 	%fd638, %fd632, %fd617;
	mul.f64 	%fd639, %fd132, %fd632;
	sub.f64 	%fd640, %fd594, %fd639;
	fma.rn.f64 	%fd641, %fd600, %fd623, 0d0000000000000000;
	fma.rn.f64 	%fd642, %fd605, %fd630, %fd641;
	fma.rn.f64 	%fd643, %fd610, %fd637, %fd642;
	fma.rn.f64 	%fd133, %fd615, %fd640, %fd643;
	fma.rn.f64 	%fd644, %fd600, %fd621, 0d0000000000000000;
	fma.rn.f64 	%fd645, %fd605, %fd628, %fd644;
	fma.rn.f64 	%fd646, %fd610, %fd635, %fd645;
	fma.rn.f64 	%fd134, %fd615, %fd638, %fd646;
	fma.rn.f64 	%fd647, %fd600, %fd619, 0d0000000000000000;
	fma.rn.f64 	%fd648, %fd605, %fd626, %fd647;
	fma.rn.f64 	%fd649, %fd610, %fd633, %fd648;
	fma.rn.f64 	%fd135, %fd615, %fd616, %fd649;
	add.f64 	%fd650, %fd600, 0d0000000000000000;
	add.f64 	%fd651, %fd650, %fd605;
	add.f64 	%fd652, %fd651, %fd610;
	add.f64 	%fd136, %fd652, %fd615;
	{
	.reg .b32 %temp; 
	mov.b64 	{%temp, %r31}, %fd345;
	}
	abs.f64 	%fd137, %fd345;
	setp.lt.s32 	%p186, %r31, 0;
	setp.neu.f64 	%p187, %fd345, 0d0000000000000000;
	mov.f64 	%fd653, 0d3FF0000000000000;
	{
	.reg .b32 %temp; 
	mov.b64 	{%temp, %r250}, %fd653;
	}
	and.b32  	%r33, %r250, 2146435072;
	setp.eq.s32 	%p188, %r33, 1072693248;
	{ // callseq 10, 0
	.param .b64 param0;
	st.param.f64 	[param0], %fd137;
	.param .b64 param1;
	st.param.f64 	[param1], 0d3FF0000000000000;
	.param .b64 retval0;
	call.uni (retval0), 
	__internal_accurate_pow, 
	(
	param0, 
	param1
	);
	ld.param.f64 	%fd654, [retval0];
	} // callseq 10
	neg.f64 	%fd656, %fd654;
	selp.f64 	%fd657, %fd656, %fd654, %p188;
	selp.f64 	%fd1065, %fd657, %fd654, %p186;
	@%p187 bra 	$L__BB0_98;
	setp.eq.s32 	%p189, %r33, 1072693248;
	selp.b32 	%r251, %r31, 0, %p189;
	setp.lt.s32 	%p190, %r250, 0;
	or.b32  	%r252, %r251, 2146435072;
	selp.b32 	%r253, %r252, %r251, %p190;
	mov.b32 	%r254, 0;
	mov.b64 	%fd1065, {%r254, %r253};
$L__BB0_98:
	add.f64 	%fd658, %fd345, 0d3FF0000000000000;
	{
	.reg .b32 %temp; 
	mov.b64 	{%temp, %r255}, %fd658;
	}
	and.b32  	%r256, %r255, 2146435072;
	setp.ne.s32 	%p191, %r256, 2146435072;
	@%p191 bra 	$L__BB0_103;
	setp.nan.f64 	%p192, %fd345, %fd345;
	@%p192 bra 	$L__BB0_102;
	setp.neu.f64 	%p193, %fd137, 0d7FF0000000000000;
	@%p193 bra 	$L__BB0_103;
	setp.eq.s32 	%p194, %r33, 1072693248;
	setp.lt.s32 	%p195, %r31, 0;
	setp.lt.s32 	%p196, %r250, 0;
	selp.b32 	%r258, 0, 2146435072, %p196;
	and.b32  	%r259, %r250, 2147483647;
	setp.ne.s32 	%p197, %r259, 1071644672;
	or.b32  	%r260, %r258, -2147483648;
	selp.b32 	%r261, %r260, %r258, %p197;
	selp.b32 	%r262, %r261, %r258, %p194;
	selp.b32 	%r263, %r262, %r258, %p195;
	mov.b32 	%r264, 0;
	mov.b64 	%fd1065, {%r264, %r263};
	bra.uni 	$L__BB0_103;
$L__BB0_102:
	mov.f64 	%fd659, 0d3FF0000000000000;
	add.rn.f64 	%fd1065, %fd345, %fd659;
$L__BB0_103:
	setp.eq.f64 	%p198, %fd345, 0d3FF0000000000000;
	setp.neu.f64 	%p199, %fd345, 0d0000000000000000;
	setp.lt.s32 	%p200, %r31, 0;
	selp.f64 	%fd660, 0d3FF0000000000000, %fd1065, %p198;
	fma.rn.f64 	%fd144, %fd134, %fd660, %fd133;
	mov.f64 	%fd661, 0d4000000000000000;
	{
	.reg .b32 %temp; 
	mov.b64 	{%temp, %r265}, %fd661;
	}
	and.b32  	%r35, %r265, 2146435072;
	setp.eq.s32 	%p201, %r35, 1062207488;
	{ // callseq 11, 0
	.param .b64 param0;
	st.param.f64 	[param0], %fd137;
	.param .b64 param1;
	st.param.f64 	[param1], 0d4000000000000000;
	.param .b64 retval0;
	call.uni (retval0), 
	__internal_accurate_pow, 
	(
	param0, 
	param1
	);
	ld.param.f64 	%fd662, [retval0];
	} // callseq 11
	neg.f64 	%fd664, %fd662;
	selp.f64 	%fd665, %fd664, %fd662, %p201;
	selp.f64 	%fd1067, %fd665, %fd662, %p200;
	@%p199 bra 	$L__BB0_105;
	setp.eq.s32 	%p202, %r35, 1062207488;
	selp.b32 	%r266, %r31, 0, %p202;
	setp.lt.s32 	%p203, %r265, 0;
	or.b32  	%r267, %r266, 2146435072;
	selp.b32 	%r268, %r267, %r266, %p203;
	mov.b32 	%r269, 0;
	mov.b64 	%fd1067, {%r269, %r268};
$L__BB0_105:
	add.f64 	%fd666, %fd345, 0d4000000000000000;
	{
	.reg .b32 %temp; 
	mov.b64 	{%temp, %r270}, %fd666;
	}
	and.b32  	%r271, %r270, 2146435072;
	setp.ne.s32 	%p204, %r271, 2146435072;
	@%p204 bra 	$L__BB0_110;
	setp.nan.f64 	%p205, %fd345, %fd345;
	@%p205 bra 	$L__BB0_109;
	setp.neu.f64 	%p206, %fd137, 0d7FF0000000000000;
	@%p206 bra 	$L__BB0_110;
	setp.eq.s32 	%p207, %r35, 1062207488;
	setp.lt.s32 	%p208, %r31, 0;
	setp.lt.s32 	%p209, %r265, 0;
	selp.b32 	%r273, 0, 2146435072, %p209;
	and.b32  	%r274, %r265, 2147483647;
	setp.ne.s32 	%p210, %r274, 1071644672;
	or.b32  	%r275, %r273, -2147483648;
	selp.b32 	%r276, %r275, %r273, %p210;
	selp.b32 	%r277, %r276, %r273, %p207;
	selp.b32 	%r278, %r277, %r273, %p208;
	mov.b32 	%r279, 0;
	mov.b64 	%fd1067, {%r279, %r278};
	bra.uni 	$L__BB0_110;
$L__BB0_109:
	mov.f64 	%fd667, 0d4000000000000000;
	add.rn.f64 	%fd1067, %fd345, %fd667;
$L__BB0_110:
	setp.eq.f64 	%p211, %fd345, 0d3FF0000000000000;
	setp.neu.f64 	%p212, %fd345, 0d0000000000000000;
	setp.lt.s32 	%p213, %r31, 0;
	selp.f64 	%fd668, 0d3FF0000000000000, %fd1067, %p211;
	fma.rn.f64 	%fd151, %fd135, %fd668, %fd144;
	mov.f64 	%fd669, 0d4008000000000000;
	{
	.reg .b32 %temp; 
	mov.b64 	{%temp, %r280}, %fd669;
	}
	and.b32  	%r37, %r280, 2146435072;
	setp.eq.s32 	%p214, %r37, 1073741824;
	{ // callseq 12, 0
	.param .b64 param0;
	st.param.f64 	[param0], %fd137;
	.param .b64 param1;
	st.param.f64 	[param1], 0d4008000000000000;
	.param .b64 retval0;
	call.uni (retval0), 
	__internal_accurate_pow, 
	(
	param0, 
	param1
	);
	ld.param.f64 	%fd670, [retval0];
	} // callseq 12
	neg.f64 	%fd672, %fd670;
	selp.f64 	%fd673, %fd672, %fd670, %p214;
	selp.f64 	%fd1069, %fd673, %fd670, %p213;
	@%p212 bra 	$L__BB0_112;
	setp.eq.s32 	%p215, %r37, 1073741824;
	selp.b32 	%r281, %r31, 0, %p215;
	setp.lt.s32 	%p216, %r280, 0;
	or.b32  	%r282, %r281, 2146435072;
	selp.b32 	%r283, %r282, %r281, %p216;
	mov.b32 	%r284, 0;
	mov.b64 	%fd1069, {%r284, %r283};
$L__BB0_112:
	add.f64 	%fd674, %fd345, 0d4008000000000000;
	{
	.reg .b32 %temp; 
	mov.b64 	{%temp, %r285}, %fd674;
	}
	and.b32  	%r286, %r285, 2146435072;
	setp.ne.s32 	%p217, %r286, 2146435072;
	@%p217 bra 	$L__BB0_117;
	setp.nan.f64 	%p218, %fd345, %fd345;
	@%p218 bra 	$L__BB0_116;
	setp.neu.f64 	%p219, %fd137, 0d7FF0000000000000;
	@%p219 bra 	$L__BB0_117;
	setp.eq.s32 	%p220, %r37, 1073741824;
	setp.lt.s32 	%p221, %r31, 0;
	setp.lt.s32 	%p222, %r280, 0;
	selp.b32 	%r288, 0, 2146435072, %p222;
	and.b32  	%r289, %r280, 2147483647;
	setp.ne.s32 	%p223, %r289, 1071644672;
	or.b32  	%r290, %r288, -2147483648;
	selp.b32 	%r291, %r290, %r288, %p223;
	selp.b32 	%r292, %r291, %r288, %p220;
	selp.b32 	%r293, %r292, %r288, %p221;
	mov.b32 	%r294, 0;
	mov.b64 	%fd1069, {%r294, %r293};
	bra.uni 	$L__BB0_117;
$L__BB0_116:
	mov.f64 	%fd675, 0d4008000000000000;
	add.rn.f64 	%fd1069, %fd345, %fd675;
$L__BB0_117:
	setp.eq.s32 	%p224, %r33, 1072693248;
	setp.eq.f64 	%p225, %fd345, 0d3FF0000000000000;
	selp.f64 	%fd676, 0d3FF0000000000000, %fd1069, %p225;
	fma.rn.f64 	%fd1078, %fd136, %fd676, %fd151;
	{
	.reg .b32 %temp; 
	mov.b64 	{%temp, %r38}, %fd132;
	}
	abs.f64 	%fd159, %fd132;
	setp.lt.s32 	%p226, %r38, 0;
	setp.neu.f64 	%p227, %fd132, 0d0000000000000000;
	{ // callseq 13, 0
	.param .b64 param0;
	st.param.f64 	[param0], %fd159;
	.param .b64 param1;
	st.param.f64 	[param1], 0d3FF0000000000000;
	.param .b64 retval0;
	call.uni (retval0), 
	__internal_accurate_pow, 
	(
	param0, 
	param1
	);
	ld.param.f64 	%fd677, [retval0];
	} // callseq 13
	neg.f64 	%fd679, %fd677;
	selp.f64 	%fd680, %fd679, %fd677, %p224;
	selp.f64 	%fd1071, %fd680, %fd677, %p226;
	@%p227 bra 	$L__BB0_119;
	setp.eq.s32 	%p228, %r33, 1072693248;
	selp.b32 	%r296, %r38, 0, %p228;
	setp.lt.s32 	%p229, %r250, 0;
	or.b32  	%r297, %r296, 2146435072;
	selp.b32 	%r298, %r297, %r296, %p229;
	mov.b32 	%r299, 0;
	mov.b64 	%fd1071, {%r299, %r298};
$L__BB0_119:
	add.f64 	%fd681, %fd132, 0d3FF0000000000000;
	{
	.reg .b32 %temp; 
	mov.b64 	{%temp, %r300}, %fd681;
	}
	and.b32  	%r301, %r300, 2146435072;
	setp.ne.s32 	%p230, %r301, 2146435072;
	@%p230 bra 	$L__BB0_124;
	setp.nan.f64 	%p231, %fd132, %fd132;
	@%p231 bra 	$L__BB0_123;
	setp.neu.f64 	%p232, %fd159, 0d7FF0000000000000;
	@%p232 bra 	$L__BB0_124;
	setp.lt.s32 	%p233, %r38, 0;
	setp.eq.s32 	%p234, %r33, 1072693248;
	setp.lt.s32 	%p235, %r250, 0;
	selp.b32 	%r303, 0, 2146435072, %p235;
	and.b32  	%r304, %r250, 2147483647;
	setp.ne.s32 	%p236, %r304, 1071644672;
	or.b32  	%r305, %r303, -2147483648;
	selp.b32 	%r306, %r305, %r303, %p236;
	selp.b32 	%r307, %r306, %r303, %p234;
	selp.b32 	%r308, %r307, %r303, %p233;
	mov.b32 	%r309, 0;
	mov.b64 	%fd1071, {%r309, %r308};
	bra.uni 	$L__BB0_124;
$L__BB0_123:
	mov.f64 	%fd682, 0d3FF0000000000000;
	add.rn.f64 	%fd1071, %fd132, %fd682;
$L__BB0_124:
	setp.eq.f64 	%p237, %fd132, 0d3FF0000000000000;
	setp.neu.f64 	%p238, %fd132, 0d0000000000000000;
	setp.lt.s32 	%p239, %r38, 0;
	setp.eq.s32 	%p240, %r35, 1062207488;
	selp.f64 	%fd683, 0d3FF0000000000000, %fd1071, %p237;
	fma.rn.f64 	%fd166, %fd134, %fd683, %fd133;
	{ // callseq 14, 0
	.param .b64 param0;
	st.param.f64 	[param0], %fd159;
	.param .b64 param1;
	st.param.f64 	[param1], 0d4000000000000000;
	.param .b64 retval0;
	call.uni (retval0), 
	__internal_accurate_pow, 
	(
	param0, 
	param1
	);
	ld.param.f64 	%fd684, [retval0];
	} // callseq 14
	neg.f64 	%fd686, %fd684;
	selp.f64 	%fd687, %fd686, %fd684, %p240;
	selp.f64 	%fd1073, %fd687, %fd684, %p239;
	@%p238 bra 	$L__BB0_126;
	setp.eq.s32 	%p241, %r35, 1062207488;
	selp.b32 	%r311, %r38, 0, %p241;
	setp.lt.s32 	%p242, %r265, 0;
	or.b32  	%r312, %r311, 2146435072;
	selp.b32 	%r313, %r312, %r311, %p242;
	mov.b32 	%r314, 0;
	mov.b64 	%fd1073, {%r314, %r313};
$L__BB0_126:
	add.f64 	%fd688, %fd132, 0d4000000000000000;
	{
	.reg .b32 %temp; 
	mov.b64 	{%temp, %r315}, %fd688;
	}
	and.b32  	%r316, %r315, 2146435072;
	setp.ne.s32 	%p243, %r316, 2146435072;
	@%p243 bra 	$L__BB0_131;
	setp.nan.f64 	%p244, %fd132, %fd132;
	@%p244 bra 	$L__BB0_130;
	setp.neu.f64 	%p245, %fd159, 0d7FF0000000000000;
	@%p245 bra 	$L__BB0_131;
	setp.lt.s32 	%p246, %r38, 0;
	setp.eq.s32 	%p247, %r35, 1062207488;
	setp.lt.s32 	%p248, %r265, 0;
	selp.b32 	%r318, 0, 2146435072, %p248;
	and.b32  	%r319, %r265, 2147483647;
	setp.ne.s32 	%p249, %r319, 1071644672;
	or.b32  	%r320, %r318, -2147483648;
	selp.b32 	%r321, %r320, %r318, %p249;
	selp.b32 	%r322, %r321, %r318, %p247;
	selp.b32 	%r323, %r322, %r318, %p246;
	mov.b32 	%r324, 0;
	mov.b64 	%fd1073, {%r324, %r323};
	bra.uni 	$L__BB0_131;
$L__BB0_130:
	mov.f64 	%fd689, 0d4000000000000000;
	add.rn.f64 	%fd1073, %fd132, %fd689;
$L__BB0_131:
	setp.eq.f64 	%p250, %fd132, 0d3FF0000000000000;
	setp.neu.f64 	%p251, %fd132, 0d0000000000000000;
	setp.lt.s32 	%p252, %r38, 0;
	setp.eq.s32 	%p253, %r37, 1073741824;
	selp.f64 	%fd690, 0d3FF0000000000000, %fd1073, %p250;
	fma.rn.f64 	%fd173, %fd135, %fd690, %fd166;
	{ // callseq 15, 0
	.param .b64 param0;
	st.param.f64 	[param0], %fd159;
	.param .b64 param1;
	st.param.f64 	[param1], 0d4008000000000000;
	.param .b64 retval0;
	call.uni (retval0), 
	__internal_accurate_pow, 
	(
	param0, 
	param1
	);
	ld.param.f64 	%fd691, [retval0];
	} // callseq 15
	neg.f64 	%fd693, %fd691;
	selp.f64 	%fd694, %fd693, %fd691, %p253;
	selp.f64 	%fd1075, %fd694, %fd691, %p252;
	@%p251 bra 	$L__BB0_133;
	setp.eq.s32 	%p254, %r37, 1073741824;
	selp.b32 	%r326, %r38, 0, %p254;
	setp.lt.s32 	%p255, %r280, 0;
	or.b32  	%r327, %r326, 2146435072;
	selp.b32 	%r328, %r327, %r326, %p255;
	mov.b32 	%r329, 0;
	mov.b64 	%fd1075, {%r329, %r328};
$L__BB0_133:
	add.f64 	%fd695, %fd132, 0d4008000000000000;
	{
	.reg .b32 %temp; 
	mov.b64 	{%temp, %r330}, %fd695;
	}
	and.b32  	%r331, %r330, 2146435072;
	setp.ne.s32 	%p256, %r331, 2146435072;
	@%p256 bra 	$L__BB0_138;
	setp.nan.f64 	%p257, %fd132, %fd132;
	@%p257 bra 	$L__BB0_137;
	setp.neu.f64 	%p258, %fd159, 0d7FF0000000000000;
	@%p258 bra 	$L__BB0_138;
	setp.lt.s32 	%p259, %r38, 0;
	setp.eq.s32 	%p260, %r37, 1073741824;
	setp.lt.s32 	%p261, %r280, 0;
	selp.b32 	%r333, 0, 2146435072, %p261;
	and.b32  	%r334, %r280, 2147483647;
	setp.ne.s32 	%p262, %r334, 1071644672;
	or.b32  	%r335, %r333, -2147483648;
	selp.b32 	%r336, %r335, %r333, %p262;
	selp.b32 	%r337, %r336, %r333, %p260;
	selp.b32 	%r338, %r337, %r333, %p259;
	mov.b32 	%r339, 0;
	mov.b64 	%fd1075, {%r339, %r338};
	bra.uni 	$L__BB0_138;
$L__BB0_137:
	mov.f64 	%fd696, 0d4008000000000000;
	add.rn.f64 	%fd1075, %fd132, %fd696;
$L__BB0_138:
	setp.eq.f64 	%p263, %fd132, 0d3FF0000000000000;
	setp.eq.s32 	%p264, %r37, 1073741824;
	setp.eq.s32 	%p265, %r33, 1072693248;
	selp.f64 	%fd698, 0d3FF0000000000000, %fd1075, %p263;
	fma.rn.f64 	%fd1076, %fd136, %fd698, %fd173;
	setp.lt.s32 	%p266, %r250, 0;
	selp.b32 	%r39, 0, 2146435072, %p266;
	and.b32  	%r341, %r250, 2147483647;
	setp.ne.s32 	%p267, %r341, 1071644672;
	and.pred  	%p4, %p265, %p267;
	or.b32  	%r40, %r39, -2147483648;
	setp.lt.s32 	%p268, %r265, 0;
	selp.b32 	%r41, 0, 2146435072, %p268;
	or.b32  	%r42, %r41, -2147483648;
	setp.lt.s32 	%p269, %r280, 0;
	selp.b32 	%r43, 0, 2146435072, %p269;
	and.b32  	%r342, %r280, 2147483647;
	setp.ne.s32 	%p270, %r342, 1071644672;
	and.pred  	%p5, %p264, %p270;
	or.b32  	%r44, %r43, -2147483648;
	mov.b32 	%r538, 0;
	selp.b32 	%r349, %r40, %r39, %p4;
	selp.b32 	%r370, %r44, %r43, %p5;
	mov.f64 	%fd1077, %fd1076;
	mov.f64 	%fd1081, %fd132;
	mov.f64 	%fd1097, %fd132;
	mov.f64 	%fd1083, %fd345;
$L__BB0_139:
	setp.gt.f64 	%p272, %fd1077, 0d0000000000000000;
	setp.gt.f64 	%p273, %fd1076, 0d0000000000000000;
	and.pred  	%p274, %p272, %p273;
	mov.pred 	%p504, -1;
	@%p274 bra 	$L__BB0_141;
	setp.lt.f64 	%p275, %fd1077, 0d0000000000000000;
	setp.lt.f64 	%p276, %fd1076, 0d0000000000000000;
	and.pred  	%p504, %p275, %p276;
$L__BB0_141:
	sub.f64 	%fd699, %fd1097, %fd1083;
	selp.f64 	%fd1081, %fd1083, %fd1081, %p504;
	selp.f64 	%fd190, %fd699, %fd1080, %p504;
	selp.f64 	%fd191, %fd699, %fd1079, %p504;
	selp.f64 	%fd1076, %fd1078, %fd1076, %p504;
	abs.f64 	%fd700, %fd1076;
	abs.f64 	%fd701, %fd1077;
	setp.geu.f64 	%p277, %fd700, %fd701;
	mov.f64 	%fd1084, %fd1083;
	mov.f64 	%fd1083, %fd1097;
	mov.f64 	%fd1087, %fd1078;
	mov.f64 	%fd1078, %fd1077;
	@%p277 bra 	$L__BB0_143;
	mov.f64 	%fd1084, %fd1097;
	mov.f64 	%fd1083, %fd1081;
	mov.f64 	%fd1081, %fd1097;
	mov.f64 	%fd1087, %fd1077;
	mov.f64 	%fd1078, %fd1076;
	mov.f64 	%fd1076, %fd1077;
	mov.f64 	%fd1097, %fd1083;
$L__BB0_143:
	sub.f64 	%fd702, %fd1081, %fd1083;
	mul.f64 	%fd199, %fd702, 0d3FE0000000000000;
	abs.f64 	%fd703, %fd199;
	setp.le.f64 	%p278, %fd703, 0d3CB59E05F1E2674D;
	setp.eq.f64 	%p279, %fd1078, 0d0000000000000000;
	or.pred  	%p280, %p278, %p279;
	@%p280 bra 	$L__BB0_165;
	abs.f64 	%fd704, %fd190;
	setp.lt.f64 	%p281, %fd704, 0d3CB59E05F1E2674D;
	abs.f64 	%fd705, %fd1087;
	abs.f64 	%fd707, %fd1078;
	setp.le.f64 	%p282, %fd705, %fd707;
	or.pred  	%p283, %p281, %p282;
	mov.f64 	%fd1080, %fd199;
	mov.f64 	%fd1079, %fd199;
	@%p283 bra 	$L__BB0_149;
	div.rn.f64 	%fd200, %fd1078, %fd1087;
	setp.neu.f64 	%p284, %fd1084, %fd1081;
	@%p284 bra 	$L__BB0_147;
	add.f64 	%fd722, %fd199, %fd199;
	mul.f64 	%fd1091, %fd722, %fd200;
	mov.f64 	%fd723, 0d3FF0000000000000;
	sub.f64 	%fd1090, %fd723, %fd200;
	bra.uni 	$L__BB0_148;
$L__BB0_147:
	div.rn.f64 	%fd709, %fd1087, %fd1076;
	div.rn.f64 	%fd710, %fd1078, %fd1076;
	add.f64 	%fd711, %fd199, %fd199;
	mul.f64 	%fd712, %fd711, %fd709;
	sub.f64 	%fd713, %fd709, %fd710;
	mul.f64 	%fd714, %fd712, %fd713;
	sub.f64 	%fd715, %fd1083, %fd1084;
	add.f64 	%fd716, %fd710, 0dBFF0000000000000;
	mul.f64 	%fd717, %fd715, %fd716;
	sub.f64 	%fd718, %fd714, %fd717;
	mul.f64 	%fd1091, %fd200, %fd718;
	add.f64 	%fd719, %fd709, 0dBFF0000000000000;
	mul.f64 	%fd720, %fd719, %fd716;
	add.f64 	%fd721, %fd200, 0dBFF0000000000000;
	mul.f64 	%fd1090, %fd721, %fd720;
$L__BB0_148:
	setp.gt.f64 	%p285, %fd1091, 0d0000000000000000;
	neg.f64 	%fd724, %fd1090;
	selp.f64 	%fd725, %fd724, %fd1090, %p285;
	abs.f64 	%fd726, %fd1091;
	mul.f64 	%fd727, %fd199, 0d4008000000000000;
	mul.f64 	%fd728, %fd727, %fd725;
	mul.f64 	%fd729, %fd725, 0d3CB59E05F1E2674D;
	abs.f64 	%fd730, %fd729;
	sub.f64 	%fd731, %fd728, %fd730;
	mul.f64 	%fd732, %fd190, %fd725;
	abs.f64 	%fd733, %fd732;
	add.f64 	%fd734, %fd726, %fd726;
	setp.lt.f64 	%p286, %fd731, %fd733;
	selp.f64 	%fd735, %fd731, %fd733, %p286;
	setp.lt.f64 	%p287, %fd734, %fd735;
	div.rn.f64 	%fd736, %fd726, %fd725;
	selp.f64 	%fd1080, %fd191, %fd199, %p287;
	selp.f64 	%fd1079, %fd736, %fd199, %p287;
$L__BB0_149:
	abs.f64 	%fd737, %fd1079;
	setp.gt.f64 	%p291, %fd737, 0d3CB59E05F1E2674D;
	setp.gt.f64 	%p292, %fd199, 0d0000000000000000;
	selp.f64 	%fd738, 0d3CB59E05F1E2674D, 0dBCB59E05F1E2674D, %p292;
	selp.f64 	%fd739, %fd1079, %fd738, %p291;
	add.f64 	%fd1097, %fd1083, %fd739;
	{
	.reg .b32 %temp; 
	mov.b64 	{%temp, %r46}, %fd1097;
	}
	abs.f64 	%fd212, %fd1097;
	setp.lt.s32 	%p293, %r46, 0;
	setp.eq.f64 	%p294, %fd1097, 0d0000000000000000;
	{ // callseq 16, 0
	.param .b64 param0;
	st.param.f64 	[param0], %fd212;
	.param .b64 param1;
	st.param.f64 	[param1], 0d3FF0000000000000;
	.param .b64 retval0;
	call.uni (retval0), 
	__internal_accurate_pow, 
	(
	param0, 
	param1
	);
	ld.param.f64 	%fd740, [retval0];
	} // callseq 16
	neg.f64 	%fd742, %fd740;
	selp.f64 	%fd743, %fd742, %fd740, %p265;
	selp.f64 	%fd744, %fd743, %fd740, %p293;
	selp.b32 	%r343, %r46, 0, %p265;
	or.b32  	%r344, %r343, 2146435072;
	selp.b32 	%r345, %r344, %r343, %p266;
	mov.b32 	%r346, 0;
	mov.b64 	%fd745, {%r346, %r345};
	selp.f64 	%fd1094, %fd745, %fd744, %p294;
	add.f64 	%fd746, %fd1097, 0d3FF0000000000000;
	{
	.reg .b32 %temp; 
	mov.b64 	{%temp, %r347}, %fd746;
	}
	and.b32  	%r348, %r347, 2146435072;
	setp.ne.s32 	%p295, %r348, 2146435072;
	@%p295 bra 	$L__BB0_154;
	setp.nan.f64 	%p296, %fd1097, %fd1097;
	@%p296 bra 	$L__BB0_153;
	setp.neu.f64 	%p297, %fd212, 0d7FF0000000000000;
	@%p297 bra 	$L__BB0_154;
	selp.b32 	%r350, %r349, %r39, %p293;
	mov.b32 	%r351, 0;
	mov.b64 	%fd1094, {%r351, %r350};
	bra.uni 	$L__BB0_154;
$L__BB0_153:
	mov.f64 	%fd747, 0d3FF0000000000000;
	add.rn.f64 	%fd1094, %fd1097, %fd747;
$L__BB0_154:
	setp.eq.f64 	%p299, %fd1097, 0d3FF0000000000000;
	setp.eq.f64 	%p300, %fd1097, 0d0000000000000000;
	setp.lt.s32 	%p301, %r46, 0;
	setp.lt.s32 	%p302, %r265, 0;
	setp.eq.s32 	%p303, %r35, 1062207488;
	selp.f64 	%fd748, 0d3FF0000000000000, %fd1094, %p299;
	fma.rn.f64 	%fd217, %fd134, %fd748, %fd133;
	{ // callseq 17, 0
	.param .b64 param0;
	st.param.f64 	[param0], %fd212;
	.param .b64 param1;
	st.param.f64 	[param1], 0d4000000000000000;
	.param .b64 retval0;
	call.uni (retval0), 
	__internal_accurate_pow, 
	(
	param0, 
	param1
	);
	ld.param.f64 	%fd749, [retval0];
	} // callseq 17
	neg.f64 	%fd751, %fd749;
	selp.f64 	%fd752, %fd751, %fd749, %p303;
	selp.f64 	%fd753, %fd752, %fd749, %p301;
	selp.b32 	%r352, %r46, 0, %p303;
	or.b32  	%r353, %r352, 2146435072;
	selp.b32 	%r354, %r353, %r352, %p302;
	mov.b32 	%r355, 0;
	mov.b64 	%fd754, {%r355, %r354};
	selp.f64 	%fd1095, %fd754, %fd753, %p300;
	add.f64 	%fd755, %fd1097, 0d4000000000000000;
	{
	.reg .b32 %temp; 
	mov.b64 	{%temp, %r356}, %fd755;
	}
	and.b32  	%r357, %r356, 2146435072;
	setp.ne.s32 	%p305, %r357, 2146435072;
	@%p305 bra 	$L__BB0_159;
	setp.nan.f64 	%p306, %fd1097, %fd1097;
	@%p306 bra 	$L__BB0_158;
	setp.neu.f64 	%p307, %fd212, 0d7FF0000000000000;
	@%p307 bra 	$L__BB0_159;
	and.b32  	%r359, %r265, 2147483647;
	setp.ne.s32 	%p310, %r359, 1071644672;
	selp.b32 	%r360, %r42, %r41, %p310;
	selp.b32 	%r361, %r360, %r41, %p303;
	selp.b32 	%r362, %r361, %r41, %p301;
	mov.b32 	%r363, 0;
	mov.b64 	%fd1095, {%r363, %r362};
	bra.uni 	$L__BB0_159;
$L__BB0_158:
	mov.f64 	%fd756, 0d4000000000000000;
	add.rn.f64 	%fd1095, %fd1097, %fd756;
$L__BB0_159:
	setp.eq.f64 	%p311, %fd1097, 0d3FF0000000000000;
	setp.eq.f64 	%p312, %fd1097, 0d0000000000000000;
	setp.lt.s32 	%p313, %r46, 0;
	setp.lt.s32 	%p314, %r280, 0;
	setp.eq.s32 	%p315, %r37, 1073741824;
	selp.f64 	%fd757, 0d3FF0000000000000, %fd1095, %p311;
	fma.rn.f64 	%fd222, %fd135, %fd757, %fd217;
	{ // callseq 18, 0
	.param .b64 param0;
	st.param.f64 	[param0], %fd212;
	.param .b64 param1;
	st.param.f64 	[param1], 0d4008000000000000;
	.param .b64 retval0;
	call.uni (retval0), 
	__internal_accurate_pow, 
	(
	param0, 
	param1
	);
	ld.param.f64 	%fd758, [retval0];
	} // callseq 18
	neg.f64 	%fd760, %fd758;
	selp.f64 	%fd761, %fd760, %fd758, %p315;
	selp.f64 	%fd762, %fd761, %fd758, %p313;
	selp.b32 	%r364, %r46, 0, %p315;
	or.b32  	%r365, %r364, 2146435072;
	selp.b32 	%r366, %r365, %r364, %p314;
	mov.b32 	%r367, 0;
	mov.b64 	%fd763, {%r367, %r366};
	selp.f64 	%fd1096, %fd763, %fd762, %p312;
	add.f64 	%fd764, %fd1097, 0d4008000000000000;
	{
	.reg .b32 %temp; 
	mov.b64 	{%temp, %r368}, %fd764;
	}
	and.b32  	%r369, %r368, 2146435072;
	setp.ne.s32 	%p317, %r369, 2146435072;
	@%p317 bra 	$L__BB0_164;
	setp.nan.f64 	%p318, %fd1097, %fd1097;
	@%p318 bra 	$L__BB0_163;
	setp.neu.f64 	%p319, %fd212, 0d7FF0000000000000;
	@%p319 bra 	$L__BB0_164;
	selp.b32 	%r371, %r370, %r43, %p313;
	mov.b32 	%r372, 0;
	mov.b64 	%fd1096, {%r372, %r371};
	bra.uni 	$L__BB0_164;
$L__BB0_163:
	mov.f64 	%fd765, 0d4008000000000000;
	add.rn.f64 	%fd1096, %fd1097, %fd765;
$L__BB0_164:
	selp.f64 	%fd766, 0d3FF0000000000000, %fd1096, %p311;
	fma.rn.f64 	%fd1077, %fd136, %fd766, %fd222;
	add.s32 	%r538, %r538, 1;
	setp.ne.s32 	%p322, %r538, 100;
	@%p322 bra 	$L__BB0_139;
$L__BB0_165:
	setp.lt.f64 	%p323, %fd1097, %fd345;
	selp.f64 	%fd767, %fd345, %fd1097, %p323;
	setp.lt.f64 	%p324, %fd767, %fd132;
	selp.f64 	%fd768, %fd767, %fd132, %p324;
	sub.f64 	%fd1098, %fd768, %fd345;
$L__BB0_166:
	cvta.to.global.u64 	%rd29, %rd4;
	mul.wide.s32 	%rd30, %r8, 8;
	add.s64 	%rd31, %rd29, %rd30;
	st.global.f64 	[%rd31], %fd1098;
	sub.f64 	%fd801, %fd345, %fd1098;
	cvta.to.global.u64 	%rd32, %rd5;
	mul.wide.s32 	%rd33, %r27, 8;
	add.s64 	%rd34, %rd32, %rd33;
	st.global.f64 	[%rd34], %fd801;
$L__BB0_167:
	add.s32 	%r388, %r3, 1;
	cvt.rn.f64.u32 	%fd802, %r388;
	max.f64 	%fd803, %fd802, 0d0000000000000000;
	setp.gt.f64 	%p342, %fd803, %fd3;
	selp.f64 	%fd804, %fd3, %fd803, %p342;
	cvt.rzi.s32.f64 	%r389, %fd804;
	mad.lo.s32 	%r390, %r389, %r72, %r5;
	mad.lo.s32 	%r48, %r390, %r69, %r4;
	mul.wide.s32 	%rd35, %r48, 8;
	add.s64 	%rd36, %rd1, %rd35;
	ld.global.f64 	%fd231, [%rd36];
	mul.f64 	%fd805, %fd4, %fd231;
	setp.geu.f64 	%p343, %fd805, 0d0000000000000000;
	@%p343 bra 	$L__BB0_250;
	add.s32 	%r391, %r3, -1;
	cvt.rn.f64.s32 	%fd806, %r391;
	max.f64 	%fd807, %fd806, 0d0000000000000000;
	setp.gt.f64 	%p344, %fd807, %fd3;
	selp.f64 	%fd808, %fd3, %fd807, %p344;
	cvt.rzi.s32.f64 	%r392, %fd808;
	mad.lo.s32 	%r393, %r392, %r72, %r5;
	mad.lo.s32 	%r394, %r393, %r69, %r4;
	add.s32 	%r395, %r3, 2;
	cvt.rn.f64.u32 	%fd809, %r395;
	max.f64 	%fd810, %fd809, 0d0000000000000000;
	setp.gt.f64 	%p345, %fd810, %fd3;
	selp.f64 	%fd811, %fd3, %fd810, %p345;
	cvt.rzi.s32.f64 	%r396, %fd811;
	mad.lo.s32 	%r397, %r396, %r72, %r5;
	mad.lo.s32 	%r398, %r397, %r69, %r4;
	mul.wide.s32 	%rd37, %r394, 8;
	add.s64 	%rd38, %rd1, %rd37;
	ld.global.f64 	%fd232, [%rd38];
	mul.wide.s32 	%rd39, %r398, 8;
	add.s64 	%rd40, %rd1, %rd39;
	ld.global.f64 	%fd233, [%rd40];
	mul.f64 	%fd812, %fd4, %fd232;
	mul.f64 	%fd813, %fd231, %fd233;
	min.f64 	%fd815, %fd812, %fd813;
	setp.geu.f64 	%p346, %fd815, 0d0000000000000000;
	@%p346 bra 	$L__BB0_179;
	add.f64 	%fd992, %fd4, %fd4;
	sub.f64 	%fd993, %fd231, %fd992;
	add.f64 	%fd994, %fd993, %fd232;
	add.f64 	%fd995, %fd231, %fd231;
	sub.f64 	%fd996, %fd233, %fd995;
	add.f64 	%fd997, %fd4, %fd996;
	mul.f64 	%fd998, %fd994, %fd997;
	setp.lt.f64 	%p486, %fd998, 0d0000000000000000;
	abs.f64 	%fd999, %fd994;
	abs.f64 	%fd1000, %fd997;
	setp.lt.f64 	%p487, %fd999, %fd1000;
	selp.f64 	%fd1001, %fd994, %fd997, %p487;
	selp.f64 	%fd234, 0d0000000000000000, %fd1001, %p486;
	abs.f64 	%fd1002, %fd234;
	setp.leu.f64 	%p488, %fd1002, 0d3E112E0BE826D695;
	@%p488 bra 	$L__BB0_178;
	mul.f64 	%fd1005, %fd234, 0d3FE0000000000000;
	sub.f64 	%fd1006, %fd1005, %fd4;
	sub.f64 	%fd235, %fd1006, %fd231;
	{
	.reg .b32 %temp; 
	mov.b64 	{%temp, %r49}, %fd235;
	}
	mov.f64 	%fd1007, 0d4000000000000000;
	{
	.reg .b32 %temp; 
	mov.b64 	{%temp, %r522}, %fd1007;
	}
	and.b32  	%r51, %r522, 2146435072;
	setp.eq.s32 	%p489, %r51, 1062207488;
	abs.f64 	%fd236, %fd235;
	{ // callseq 29, 0
	.param .b64 param0;
	st.param.f64 	[param0], %fd236;
	.param .b64 param1;
	st.param.f64 	[param1], 0d4000000000000000;
	.param .b64 retval0;
	call.uni (retval0), 
	__internal_accurate_pow, 
	(
	param0, 
	param1
	);
	ld.param.f64 	%fd1008, [retval0];
	} // callseq 29
	setp.lt.s32 	%p490, %r49, 0;
	neg.f64 	%fd1010, %fd1008;
	selp.f64 	%fd1011, %fd1010, %fd1008, %p489;
	selp.f64 	%fd1100, %fd1011, %fd1008, %p490;
	setp.neu.f64 	%p491, %fd235, 0d0000000000000000;
	@%p491 bra 	$L__BB0_172;
	setp.eq.s32 	%p492, %r51, 1062207488;
	selp.b32 	%r523, %r49, 0, %p492;
	setp.lt.s32 	%p493, %r522, 0;
	or.b32  	%r524, %r523, 2146435072;
	selp.b32 	%r525, %r524, %r523, %p493;
	mov.b32 	%r526, 0;
	mov.b64 	%fd1100, {%r526, %r525};
$L__BB0_172:
	add.f64 	%fd1012, %fd235, 0d4000000000000000;
	{
	.reg .b32 %temp; 
	mov.b64 	{%temp, %r527}, %fd1012;
	}
	and.b32  	%r528, %r527, 2146435072;
	setp.ne.s32 	%p494, %r528, 2146435072;
	@%p494 bra 	$L__BB0_177;
	setp.num.f64 	%p495, %fd235, %fd235;
	@%p495 bra 	$L__BB0_175;
	mov.f64 	%fd1013, 0d4000000000000000;
	add.rn.f64 	%fd1100, %fd235, %fd1013;
	bra.uni 	$L__BB0_177;
$L__BB0_175:
	setp.neu.f64 	%p496, %fd236, 0d7FF0000000000000;
	@%p496 bra 	$L__BB0_177;
	setp.lt.s32 	%p497, %r49, 0;
	setp.eq.s32 	%p498, %r51, 1062207488;
	setp.lt.s32 	%p499, %r522, 0;
	selp.b32 	%r530, 0, 2146435072, %p499;
	and.b32  	%r531, %r522, 2147483647;
	setp.ne.s32 	%p500, %r531, 1071644672;
	or.b32  	%r532, %r530, -2147483648;
	selp.b32 	%r533, %r532, %r530, %p500;
	selp.b32 	%r534, %r533, %r530, %p498;
	selp.b32 	%r535, %r534, %r530, %p497;
	mov.b32 	%r536, 0;
	mov.b64 	%fd1100, {%r536, %r535};
$L__BB0_177:
	setp.eq.f64 	%p501, %fd235, 0d3FF0000000000000;
	selp.f64 	%fd1014, 0d3FF0000000000000, %fd1100, %p501;
	mul.f64 	%fd1015, %fd4, 0dC010000000000000;
	fma.rn.f64 	%fd1016, %fd1015, %fd231, %fd1014;
	sub.f64 	%fd1017, %fd4, %fd231;
	setp.gt.f64 	%p502, %fd1017, 0d0000000000000000;
	sqrt.rn.f64 	%fd1018, %fd1016;
	neg.f64 	%fd1019, %fd1018;
	selp.f64 	%fd1020, %fd1018, %fd1019, %p502;
	sub.f64 	%fd1021, %fd1017, %fd1020;
	div.rn.f64 	%fd1022, %fd1021, %fd234;
	add.f64 	%fd1023, %fd1022, 0d3FE0000000000000;
	mul.f64 	%fd1135, %fd346, %fd1023;
	bra.uni 	$L__BB0_249;
$L__BB0_178:
	mul.f64 	%fd1003, %fd346, %fd4;
	sub.f64 	%fd1004, %fd4, %fd231;
	div.rn.f64 	%fd1135, %fd1003, %fd1004;
	bra.uni 	$L__BB0_249;
$L__BB0_179:
	add.f64 	%fd245, %fd346, %fd346;
	mul.f64 	%fd816, %fd346, 0d4008000000000000;
	mov.f64 	%fd817, 0d0000000000000000;
	sub.f64 	%fd818, %fd817, %fd346;
	div.rn.f64 	%fd819, %fd232, %fd818;
	sub.f64 	%fd820, %fd817, %fd245;
	div.rn.f64 	%fd821, %fd819, %fd820;
	sub.f64 	%fd822, %fd817, %fd816;
	div.rn.f64 	%fd823, %fd821, %fd822;
	div.rn.f64 	%fd824, %fd4, %fd346;
	sub.f64 	%fd825, %fd346, %fd245;
	div.rn.f64 	%fd826, %fd824, %fd825;
	sub.f64 	%fd827, %fd346, %fd816;
	div.rn.f64 	%fd828, %fd826, %fd827;
	div.rn.f64 	%fd829, %fd231, %fd245;
	sub.f64 	%fd830, %fd245, %fd346;
	div.rn.f64 	%fd831, %fd829, %fd830;
	sub.f64 	%fd832, %fd245, %fd816;
	div.rn.f64 	%fd833, %fd831, %fd832;
	div.rn.f64 	%fd834, %fd233, %fd816;
	sub.f64 	%fd835, %fd816, %fd346;
	div.rn.f64 	%fd836, %fd834, %fd835;
	sub.f64 	%fd837, %fd816, %fd245;
	div.rn.f64 	%fd838, %fd836, %fd837;
	sub.f64 	%fd839, %fd818, %fd245;
	mul.f64 	%fd840, %fd245, %fd818;
	sub.f64 	%fd841, %fd817, %fd840;
	sub.f64 	%fd842, %fd839, %fd816;
	mul.f64 	%fd843, %fd816, %fd839;
	sub.f64 	%fd844, %fd841, %fd843;
	mul.f64 	%fd845, %fd816, %fd841;
	sub.f64 	%fd846, %fd817, %fd845;
	mul.f64 	%fd847, %fd245, 0d0000000000000000;
	sub.f64 	%fd848, %fd817, %fd847;
	sub.f64 	%fd849, %fd820, %fd816;
	mul.f64 	%fd850, %fd816, %fd820;
	sub.f64 	%fd851, %fd848, %fd850;
	mul.f64 	%fd852, %fd816, %fd848;
	sub.f64 	%fd853, %fd817, %fd852;
	mul.f64 	%fd854, %fd346, 0d0000000000000000;
	sub.f64 	%fd855, %fd817, %fd854;
	sub.f64 	%fd856, %fd818, %fd816;
	mul.f64 	%fd857, %fd816, %fd818;
	sub.f64 	%fd858, %fd855, %fd857;
	mul.f64 	%fd859, %fd816, %fd855;
	sub.f64 	%fd860, %fd817, %fd859;
	sub.f64 	%fd861, %fd855, %fd840;
	mul.f64 	%fd862, %fd245, %fd855;
	sub.f64 	%fd863, %fd817, %fd862;
	fma.rn.f64 	%fd864, %fd823, %fd846, 0d0000000000000000;
	fma.rn.f64 	%fd865, %fd828, %fd853, %fd864;
	fma.rn.f64 	%fd866, %fd833, %fd860, %fd865;
	fma.rn.f64 	%fd246, %fd838, %fd863, %fd866;
	fma.rn.f64 	%fd867, %fd823, %fd844, 0d0000000000000000;
	fma.rn.f64 	%fd868, %fd828, %fd851, %fd867;
	fma.rn.f64 	%fd869, %fd833, %fd858, %fd868;
	fma.rn.f64 	%fd247, %fd838, %fd861, %fd869;
	fma.rn.f64 	%fd870, %fd823, %fd842, 0d0000000000000000;
	fma.rn.f64 	%fd871, %fd828, %fd849, %fd870;
	fma.rn.f64 	%fd872, %fd833, %fd856, %fd871;
	fma.rn.f64 	%fd248, %fd838, %fd839, %fd872;
	add.f64 	%fd873, %fd823, 0d0000000000000000;
	add.f64 	%fd874, %fd873, %fd828;
	add.f64 	%fd875, %fd874, %fd833;
	add.f64 	%fd249, %fd875, %fd838;
	{
	.reg .b32 %temp; 
	mov.b64 	{%temp, %r52}, %fd346;
	}
	abs.f64 	%fd250, %fd346;
	setp.lt.s32 	%p347, %r52, 0;
	setp.neu.f64 	%p348, %fd346, 0d0000000000000000;
	mov.f64 	%fd876, 0d3FF0000000000000;
	{
	.reg .b32 %temp; 
	mov.b64 	{%temp, %r399}, %fd876;
	}
	and.b32  	%r54, %r399, 2146435072;
	setp.eq.s32 	%p349, %r54, 1072693248;
	{ // callseq 20, 0
	.param .b64 param0;
	st.param.f64 	[param0], %fd250;
	.param .b64 param1;
	st.param.f64 	[param1], 0d3FF0000000000000;
	.param .b64 retval0;
	call.uni (retval0), 
	__internal_accurate_pow, 
	(
	param0, 
	param1
	);
	ld.param.f64 	%fd877, [retval0];
	} // callseq 20
	neg.f64 	%fd879, %fd877;
	selp.f64 	%fd880, %fd879, %fd877, %p349;
	selp.f64 	%fd1102, %fd880, %fd877, %p347;
	@%p348 bra 	$L__BB0_181;
	setp.eq.s32 	%p350, %r54, 1072693248;
	selp.b32 	%r400, %r52, 0, %p350;
	setp.lt.s32 	%p351, %r399, 0;
	or.b32  	%r401, %r400, 2146435072;
	selp.b32 	%r402, %r401, %r400, %p351;
	mov.b32 	%r403, 0;
	mov.b64 	%fd1102, {%r403, %r402};
$L__BB0_181:
	add.f64 	%fd881, %fd346, 0d3FF0000000000000;
	{
	.reg .b32 %temp; 
	mov.b64 	{%temp, %r404}, %fd881;
	}
	and.b32  	%r405, %r404, 2146435072;
	setp.ne.s32 	%p352, %r405, 2146435072;
	@%p352 bra 	$L__BB0_186;
	setp.nan.f64 	%p353, %fd346, %fd346;
	@%p353 bra 	$L__BB0_185;
	setp.neu.f64 	%p354, %fd250, 0d7FF0000000000000;
	@%p354 bra 	$L__BB0_186;
	setp.eq.s32 	%p355, %r54, 1072693248;
	setp.lt.s32 	%p356, %r52, 0;
	setp.lt.s32 	%p357, %r399, 0;
	selp.b32 	%r407, 0, 2146435072, %p357;
	and.b32  	%r408, %r399, 2147483647;
	setp.ne.s32 	%p358, %r408, 1071644672;
	or.b32  	%r409, %r407, -2147483648;
	selp.b32 	%r410, %r409, %r407, %p358;
	selp.b32 	%r411, %r410, %r407, %p355;
	selp.b32 	%r412, %r411, %r407, %p356;
	mov.b32 	%r413, 0;
	mov.b64 	%fd1102, {%r413, %r412};
	bra.uni 	$L__BB0_186;
$L__BB0_185:
	mov.f64 	%fd882, 0d3FF0000000000000;
	add.rn.f64 	%fd1102, %fd346, %fd882;
$L__BB0_186:
	setp.eq.f64 	%p359, %fd346, 0d3FF0000000000000;
	setp.neu.f64 	%p360, %fd346, 0d0000000000000000;
	setp.lt.s32 	%p361, %r52, 0;
	selp.f64 	%fd883, 0d3FF0000000000000, %fd1102, %p359;
	fma.rn.f64 	%fd257, %fd247, %fd883, %fd246;
	mov.f64 	%fd884, 0d4000000000000000;
	{
	.reg .b32 %temp; 
	mov.b64 	{%temp, %r414}, %fd884;
	}
	and.b32  	%r56, %r414, 2146435072;
	setp.eq.s32 	%p362, %r56, 1062207488;
	{ // callseq 21, 0
	.param .b64 param0;
	st.param.f64 	[param0], %fd250;
	.param .b64 param1;
	st.param.f64 	[param1], 0d4000000000000000;
	.param .b64 retval0;
	call.uni (retval0), 
	__internal_accurate_pow, 
	(
	param0, 
	param1
	);
	ld.param.f64 	%fd885, [retval0];
	} // callseq 21
	neg.f64 	%fd887, %fd885;
	selp.f64 	%fd888, %fd887, %fd885, %p362;
	selp.f64 	%fd1104, %fd888, %fd885, %p361;
	@%p360 bra 	$L__BB0_188;
	setp.eq.s32 	%p363, %r56, 1062207488;
	selp.b32 	%r415, %r52, 0, %p363;
	setp.lt.s32 	%p364, %r414, 0;
	or.b32  	%r416, %r415, 2146435072;
	selp.b32 	%r417, %r416, %r415, %p364;
	mov.b32 	%r418, 0;
	mov.b64 	%fd1104, {%r418, %r417};
$L__BB0_188:
	add.f64 	%fd889, %fd346, 0d4000000000000000;
	{
	.reg .b32 %temp; 
	mov.b64 	{%temp, %r419}, %fd889;
	}
	and.b32  	%r420, %r419, 2146435072;
	setp.ne.s32 	%p365, %r420, 2146435072;
	@%p365 bra 	$L__BB0_193;
	setp.nan.f64 	%p366, %fd346, %fd346;
	@%p366 bra 	$L__BB0_192;
	setp.neu.f64 	%p367, %fd250, 0d7FF0000000000000;
	@%p367 bra 	$L__BB0_193;
	setp.eq.s32 	%p368, %r56, 1062207488;
	setp.lt.s32 	%p369, %r52, 0;
	setp.lt.s32 	%p370, %r414, 0;
	selp.b32 	%r422, 0, 2146435072, %p370;
	and.b32  	%r423, %r414, 2147483647;
	setp.ne.s32 	%p371, %r423, 1071644672;
	or.b32  	%r424, %r422, -2147483648;
	selp.b32 	%r425, %r424, %r422, %p371;
	selp.b32 	%r426, %r425, %r422, %p368;
	selp.b32 	%r427, %r426, %r422, %p369;
	mov.b32 	%r428, 0;
	mov.b64 	%fd1104, {%r428, %r427};
	bra.uni 	$L__BB0_193;
$L__BB0_192:
	mov.f64 	%fd890, 0d4000000000000000;
	add.rn.f64 	%fd1104, %fd346, %fd890;
$L__BB0_193:
	setp.eq.f64 	%p372, %fd346, 0d3FF0000000000000;
	setp.neu.f64 	%p373, %fd346, 0d0000000000000000;
	setp.lt.s32 	%p374, %r52, 0;
	selp.f64 	%fd891, 0d3FF0000000000000, %fd1104, %p372;
	fma.rn.f64 	%fd264, %fd248, %fd891, %fd257;
	mov.f64 	%fd892, 0d4008000000000000;
	{
	.reg .b32 %temp; 
	mov.b64 	{%temp, %r429}, %fd892;
	}
	and.b32  	%r58, %r429, 2146435072;
	setp.eq.s32 	%p375, %r58, 1073741824;
	{ // callseq 22, 0
	.param .b64 param0;
	st.param.f64 	[param0], %fd250;
	.param .b64 param1;
	st.param.f64 	[param1], 0d4008000000000000;
	.param .b64 retval0;
	call.uni (retval0), 
	__internal_accurate_pow, 
	(
	param0, 
	param1
	);
	ld.param.f64 	%fd893, [retval0];
	} // callseq 22
	neg.f64 	%fd895, %fd893;
	selp.f64 	%fd896, %fd895, %fd893, %p375;
	selp.f64 	%fd1106, %fd896, %fd893, %p374;
	@%p373 bra 	$L__BB0_195;
	setp.eq.s32 	%p376, %r58, 1073741824;
	selp.b32 	%r430, %r52, 0, %p376;
	setp.lt.s32 	%p377, %r429, 0;
	or.b32  	%r431, %r430, 2146435072;
	selp.b32 	%r432, %r431, %r430, %p377;
	mov.b32 	%r433, 0;
	mov.b64 	%fd1106, {%r433, %r432};
$L__BB0_195:
	add.f64 	%fd897, %fd346, 0d4008000000000000;
	{
	.reg .b32 %temp; 
	mov.b64 	{%temp, %r434}, %fd897;
	}
	and.b32  	%r435, %r434, 2146435072;
	setp.ne.s32 	%p378, %r435, 2146435072;
	@%p378 bra 	$L__BB0_200;
	setp.nan.f64 	%p379, %fd346, %fd346;
	@%p379 bra 	$L__BB0_199;
	setp.neu.f64 	%p380, %fd250, 0d7FF0000000000000;
	@%p380 bra 	$L__BB0_200;
	setp.eq.s32 	%p381, %r58, 1073741824;
	setp.lt.s32 	%p382, %r52, 0;
	setp.lt.s32 	%p383, %r429, 0;
	selp.b32 	%r437, 0, 2146435072, %p383;
	and.b32  	%r438, %r429, 2147483647;
	setp.ne.s32 	%p384, %r438, 1071644672;
	or.b32  	%r439, %r437, -2147483648;
	selp.b32 	%r440, %r439, %r437, %p384;
	selp.b32 	%r441, %r440, %r437, %p381;
	selp.b32 	%r442, %r441, %r437, %p382;
	mov.b32 	%r443, 0;
	mov.b64 	%fd1106, {%r443, %r442};
	bra.uni 	$L__BB0_200;
$L__BB0_199:
	mov.f64 	%fd898, 0d4008000000000000;
	add.rn.f64 	%fd1106, %fd346, %fd898;
$L__BB0_200:
	setp.eq.s32 	%p385, %r54, 1072693248;
	setp.eq.f64 	%p386, %fd346, 0d3FF0000000000000;
	selp.f64 	%fd899, 0d3FF0000000000000, %fd1106, %p386;
	fma.rn.f64 	%fd1115, %fd249, %fd899, %fd264;
	{
	.reg .b32 %temp; 
	mov.b64 	{%temp, %r59}, %fd245;
	}
	abs.f64 	%fd272, %fd245;
	setp.lt.s32 	%p387, %r59, 0;
	setp.neu.f64 	%p388, %fd245, 0d0000000000000000;
	{ // callseq 23, 0
	.param .b64 param0;
	st.param.f64 	[param0], %fd272;
	.param .b64 param1;
	st.param.f64 	[param1], 0d3FF0000000000000;
	.param .b64 retval0;
	call.uni (retval0), 
	__internal_accurate_pow, 
	(
	param0, 
	param1
	);
	ld.param.f64 	%fd900, [retval0];
	} // callseq 23
	neg.f64 	%fd902, %fd900;
	selp.f64 	%fd903, %fd902, %fd900, %p385;
	selp.f64 	%fd1108, %fd903, %fd900, %p387;
	@%p388 bra 	$L__BB0_202;
	setp.eq.s32 	%p389, %r54, 1072693248;
	selp.b32 	%r445, %r59, 0, %p389;
	setp.lt.s32 	%p390, %r399, 0;
	or.b32  	%r446, %r445, 2146435072;
	selp.b32 	%r447, %r446, %r445, %p390;
	mov.b32 	%r448, 0;
	mov.b64 	%fd1108, {%r448, %r447};
$L__BB0_202:
	add.f64 	%fd904, %fd245, 0d3FF0000000000000;
	{
	.reg .b32 %temp; 
	mov.b64 	{%temp, %r449}, %fd904;
	}
	and.b32  	%r450, %r449, 2146435072;
	setp.ne.s32 	%p391, %r450, 2146435072;
	@%p391 bra 	$L__BB0_207;
	setp.nan.f64 	%p392, %fd245, %fd245;
	@%p392 bra 	$L__BB0_206;
	setp.neu.f64 	%p393, %fd272, 0d7FF0000000000000;
	@%p393 bra 	$L__BB0_207;
	setp.lt.s32 	%p394, %r59, 0;
	setp.eq.s32 	%p395, %r54, 1072693248;
	setp.lt.s32 	%p396, %r399, 0;
	selp.b32 	%r452, 0, 2146435072, %p396;
	and.b32  	%r453, %r399, 2147483647;
	setp.ne.s32 	%p397, %r453, 1071644672;
	or.b32  	%r454, %r452, -2147483648;
	selp.b32 	%r455, %r454, %r452, %p397;
	selp.b32 	%r456, %r455, %r452, %p395;
	selp.b32 	%r457, %r456, %r452, %p394;
	mov.b32 	%r458, 0;
	mov.b64 	%fd1108, {%r458, %r457};
	bra.uni 	$L__BB0_207;
$L__BB0_206:
	mov.f64 	%fd905, 0d3FF0000000000000;
	add.rn.f64 	%fd1108, %fd245, %fd905;
$L__BB0_207:
	setp.eq.f64 	%p398, %fd245, 0d3FF0000000000000;
	setp.neu.f64 	%p399, %fd245, 0d0000000000000000;
	setp.lt.s32 	%p400, %r59, 0;
	setp.eq.s32 	%p401, %r56, 1062207488;
	selp.f64 	%fd906, 0d3FF0000000000000, %fd1108, %p398;
	fma.rn.f64 	%fd279, %fd247, %fd906, %fd246;
	{ // callseq 24, 0
	.param .b64 param0;
	st.param.f64 	[param0], %fd272;
	.param .b64 param1;
	st.param.f64 	[param1], 0d4000000000000000;
	.param .b64 retval0;
	call.uni (retval0), 
	__internal_accurate_pow, 
	(
	param0, 
	param1
	);
	ld.param.f64 	%fd907, [retval0];
	} // callseq 24
	neg.f64 	%fd909, %fd907;
	selp.f64 	%fd910, %fd909, %fd907, %p401;
	selp.f64 	%fd1110, %fd910, %fd907, %p400;
	@%p399 bra 	$L__BB0_209;
	setp.eq.s32 	%p402, %r56, 1062207488;
	selp.b32 	%r460, %r59, 0, %p402;
	setp.lt.s32 	%p403, %r414, 0;
	or.b32  	%r461, %r460, 2146435072;
	selp.b32 	%r462, %r461, %r460, %p403;
	mov.b32 	%r463, 0;
	mov.b64 	%fd1110, {%r463, %r462};
$L__BB0_209:
	add.f64 	%fd911, %fd245, 0d4000000000000000;
	{
	.reg .b32 %temp; 
	mov.b64 	{%temp, %r464}, %fd911;
	}
	and.b32  	%r465, %r464, 2146435072;
	setp.ne.s32 	%p404, %r465, 2146435072;
	@%p404 bra 	$L__BB0_214;
	setp.nan.f64 	%p405, %fd245, %fd245;
	@%p405 bra 	$L__BB0_213;
	setp.neu.f64 	%p406, %fd272, 0d7FF0000000000000;
	@%p406 bra 	$L__BB0_214;
	setp.lt.s32 	%p407, %r59, 0;
	setp.eq.s32 	%p408, %r56, 1062207488;
	setp.lt.s32 	%p409, %r414, 0;
	selp.b32 	%r467, 0, 2146435072, %p409;
	and.b32  	%r468, %r414, 2147483647;
	setp.ne.s32 	%p410, %r468, 1071644672;
	or.b32  	%r469, %r467, -2147483648;
	selp.b32 	%r470, %r469, %r467, %p410;
	selp.b32 	%r471, %r470, %r467, %p408;
	selp.b32 	%r472, %r471, %r467, %p407;
	mov.b32 	%r473, 0;
	mov.b64 	%fd1110, {%r473, %r472};
	bra.uni 	$L__BB0_214;
$L__BB0_213:
	mov.f64 	%fd912, 0d4000000000000000;
	add.rn.f64 	%fd1110, %fd245, %fd912;
$L__BB0_214:
	setp.eq.f64 	%p411, %fd245, 0d3FF0000000000000;
	setp.neu.f64 	%p412, %fd245, 0d0000000000000000;
	setp.lt.s32 	%p413, %r59, 0;
	setp.eq.s32 	%p414, %r58, 1073741824;
	selp.f64 	%fd913, 0d3FF0000000000000, %fd1110, %p411;
	fma.rn.f64 	%fd286, %fd248, %fd913, %fd279;
	{ // callseq 25, 0
	.param .b64 param0;
	st.param.f64 	[param0], %fd272;
	.param .b64 param1;
	st.param.f64 	[param1], 0d4008000000000000;
	.param .b64 retval0;
	call.uni (retval0), 
	__internal_accurate_pow, 
	(
	param0, 
	param1
	);
	ld.param.f64 	%fd914, [retval0];
	} // callseq 25
	neg.f64 	%fd916, %fd914;
	selp.f64 	%fd917, %fd916, %fd914, %p414;
	selp.f64 	%fd1112, %fd917, %fd914, %p413;
	@%p412 bra 	$L__BB0_216;
	setp.eq.s32 	%p415, %r58, 1073741824;
	selp.b32 	%r475, %r59, 0, %p415;
	setp.lt.s32 	%p416, %r429, 0;
	or.b32  	%r476, %r475, 2146435072;
	selp.b32 	%r477, %r476, %r475, %p416;
	mov.b32 	%r478, 0;
	mov.b64 	%fd1112, {%r478, %r477};
$L__BB0_216:
	add.f64 	%fd918, %fd245, 0d4008000000000000;
	{
	.reg .b32 %temp; 
	mov.b64 	{%temp, %r479}, %fd918;
	}
	and.b32  	%r480, %r479, 2146435072;
	setp.ne.s32 	%p417, %r480, 2146435072;
	@%p417 bra 	$L__BB0_221;
	setp.nan.f64 	%p418, %fd245, %fd245;
	@%p418 bra 	$L__BB0_220;
	setp.neu.f64 	%p419, %fd272, 0d7FF0000000000000;
	@%p419 bra 	$L__BB0_221;
	setp.lt.s32 	%p420, %r59, 0;
	setp.eq.s32 	%p421, %r58, 1073741824;
	setp.lt.s32 	%p422, %r429, 0;
	selp.b32 	%r482, 0, 2146435072, %p422;
	and.b32  	%r483, %r429, 2147483647;
	setp.ne.s32 	%p423, %r483, 1071644672;
	or.b32  	%r484, %r482, -2147483648;
	selp.b32 	%r485, %r484, %r482, %p423;
	selp.b32 	%r486, %r485, %r482, %p421;
	selp.b32 	%r487, %r486, %r482, %p420;
	mov.b32 	%r488, 0;
	mov.b64 	%fd1112, {%r488, %r487};
	bra.uni 	$L__BB0_221;
$L__BB0_220:
	mov.f64 	%fd919, 0d4008000000000000;
	add.rn.f64 	%fd1112, %fd245, %fd919;
$L__BB0_221:
	setp.eq.f64 	%p424, %fd245, 0d3FF0000000000000;
	setp.eq.s32 	%p425, %r56, 1062207488;
	setp.eq.s32 	%p426, %r54, 1072693248;
	selp.f64 	%fd921, 0d3FF0000000000000, %fd1112, %p424;
	fma.rn.f64 	%fd1113, %fd249, %fd921, %fd286;
	setp.lt.s32 	%p427, %r399, 0;
	selp.b32 	%r60, 0, 2146435072, %p427;
	and.b32  	%r490, %r399, 2147483647;
	setp.ne.s32 	%p428, %r490, 1071644672;
	and.pred  	%p8, %p426, %p428;
	or.b32  	%r61, %r60, -2147483648;
	setp.lt.s32 	%p429, %r414, 0;
	selp.b32 	%r62, 0, 2146435072, %p429;
	and.b32  	%r491, %r414, 2147483647;
	setp.ne.s32 	%p430, %r491, 1071644672;
	and.pred  	%p9, %p425, %p430;
	or.b32  	%r63, %r62, -2147483648;
	setp.lt.s32 	%p431, %r429, 0;
	selp.b32 	%r64, 0, 2146435072, %p431;
	or.b32  	%r65, %r64, -2147483648;
	mov.b32 	%r539, 0;
	selp.b32 	%r498, %r61, %r60, %p8;
	selp.b32 	%r507, %r63, %r62, %p9;
	mov.f64 	%fd1114, %fd1113;
	mov.f64 	%fd1118, %fd245;
	mov.f64 	%fd1134, %fd245;
	mov.f64 	%fd1120, %fd346;
$L__BB0_222:
	setp.gt.f64 	%p433, %fd1114, 0d0000000000000000;
	setp.gt.f64 	%p434, %fd1113, 0d0000000000000000;
	and.pred  	%p435, %p433, %p434;
	mov.pred 	%p505, -1;
	@%p435 bra 	$L__BB0_224;
	setp.lt.f64 	%p436, %fd1114, 0d0000000000000000;
	setp.lt.f64 	%p437, %fd1113, 0d0000000000000000;
	and.pred  	%p505, %p436, %p437;
$L__BB0_224:
	sub.f64 	%fd922, %fd1134, %fd1120;
	selp.f64 	%fd1118, %fd1120, %fd1118, %p505;
	selp.f64 	%fd303, %fd922, %fd1117, %p505;
	selp.f64 	%fd304, %fd922, %fd1116, %p505;
	selp.f64 	%fd1113, %fd1115, %fd1113, %p505;
	abs.f64 	%fd923, %fd1113;
	abs.f64 	%fd924, %fd1114;
	setp.geu.f64 	%p438, %fd923, %fd924;
	mov.f64 	%fd1121, %fd1120;
	mov.f64 	%fd1120, %fd1134;
	mov.f64 	%fd1124, %fd1115;
	mov.f64 	%fd1115, %fd1114;
	@%p438 bra 	$L__BB0_226;
	mov.f64 	%fd1121, %fd1134;
	mov.f64 	%fd1120, %fd1118;
	mov.f64 	%fd1118, %fd1134;
	mov.f64 	%fd1124, %fd1114;
	mov.f64 	%fd1115, %fd1113;
	mov.f64 	%fd1113, %fd1114;
	mov.f64 	%fd1134, %fd1120;
$L__BB0_226:
	sub.f64 	%fd925, %fd1118, %fd1120;
	mul.f64 	%fd312, %fd925, 0d3FE0000000000000;
	abs.f64 	%fd926, %fd312;
	setp.le.f64 	%p439, %fd926, 0d3CB59E05F1E2674D;
	setp.eq.f64 	%p440, %fd1115, 0d0000000000000000;
	or.pred  	%p441, %p439, %p440;
	@%p441 bra 	$L__BB0_248;
	abs.f64 	%fd927, %fd303;
	setp.lt.f64 	%p442, %fd927, 0d3CB59E05F1E2674D;
	abs.f64 	%fd928, %fd1124;
	abs.f64 	%fd930, %fd1115;
	setp.le.f64 	%p443, %fd928, %fd930;
	or.pred  	%p444, %p442, %p443;
	mov.f64 	%fd1117, %fd312;
	mov.f64 	%fd1116, %fd312;
	@%p444 bra 	$L__BB0_232;
	div.rn.f64 	%fd313, %fd1115, %fd1124;
	setp.neu.f64 	%p445, %fd1121, %fd1118;
	@%p445 bra 	$L__BB0_230;
	add.f64 	%fd945, %fd312, %fd312;
	mul.f64 	%fd1128, %fd945, %fd313;
	mov.f64 	%fd946, 0d3FF0000000000000;
	sub.f64 	%fd1127, %fd946, %fd313;
	bra.uni 	$L__BB0_231;
$L__BB0_230:
	div.rn.f64 	%fd932, %fd1124, %fd1113;
	div.rn.f64 	%fd933, %fd1115, %fd1113;
	add.f64 	%fd934, %fd312, %fd312;
	mul.f64 	%fd935, %fd934, %fd932;
	sub.f64 	%fd936, %fd932, %fd933;
	mul.f64 	%fd937, %fd935, %fd936;
	sub.f64 	%fd938, %fd1120, %fd1121;
	add.f64 	%fd939, %fd933, 0dBFF0000000000000;
	mul.f64 	%fd940, %fd938, %fd939;
	sub.f64 	%fd941, %fd937, %fd940;
	mul.f64 	%fd1128, %fd313, %fd941;
	add.f64 	%fd942, %fd932, 0dBFF0000000000000;
	mul.f64 	%fd943, %fd942, %fd939;
	add.f64 	%fd944, %fd313, 0dBFF0000000000000;
	mul.f64 	%fd1127, %fd944, %fd943;
$L__BB0_231:
	setp.gt.f64 	%p446, %fd1128, 0d0000000000000000;
	neg.f64 	%fd947, %fd1127;
	selp.f64 	%fd948, %fd947, %fd1127, %p446;
	abs.f64 	%fd949, %fd1128;
	mul.f64 	%fd950, %fd312, 0d4008000000000000;
	mul.f64 	%fd951, %fd950, %fd948;
	mul.f64 	%fd952, %fd948, 0d3CB59E05F1E2674D;
	abs.f64 	%fd953, %fd952;
	sub.f64 	%fd954, %fd951, %fd953;
	mul.f64 	%fd955, %fd303, %fd948;
	abs.f64 	%fd956, %fd955;
	add.f64 	%fd957, %fd949, %fd949;
	setp.lt.f64 	%p447, %fd954, %fd956;
	selp.f64 	%fd958, %fd954, %fd956, %p447;
	setp.lt.f64 	%p448, %fd957, %fd958;
	div.rn.f64 	%fd959, %fd949, %fd948;
	selp.f64 	%fd1117, %fd304, %fd312, %p448;
	selp.f64 	%fd1116, %fd959, %fd312, %p448;
$L__BB0_232:
	setp.lt.s32 	%p449, %r399, 0;
	setp.eq.s32 	%p450, %r54, 1072693248;
	abs.f64 	%fd960, %fd1116;
	setp.gt.f64 	%p452, %fd960, 0d3CB59E05F1E2674D;
	setp.gt.f64 	%p453, %fd312, 0d0000000000000000;
	selp.f64 	%fd961, 0d3CB59E05F1E2674D, 0dBCB59E05F1E2674D, %p453;
	selp.f64 	%fd962, %fd1116, %fd961, %p452;
	add.f64 	%fd1134, %fd1120, %fd962;
	{
	.reg .b32 %temp; 
	mov.b64 	{%temp, %r67}, %fd1134;
	}
	abs.f64 	%fd325, %fd1134;
	setp.lt.s32 	%p454, %r67, 0;
	setp.eq.f64 	%p455, %fd1134, 0d0000000000000000;
	{ // callseq 26, 0
	.param .b64 param0;
	st.param.f64 	[param0], %fd325;
	.param .b64 param1;
	st.param.f64 	[param1], 0d3FF0000000000000;
	.param .b64 retval0;
	call.uni (retval0), 
	__internal_accurate_pow, 
	(
	param0, 
	param1
	);
	ld.param.f64 	%fd963, [retval0];
	} // callseq 26
	neg.f64 	%fd965, %fd963;
	selp.f64 	%fd966, %fd965, %fd963, %p450;
	selp.f64 	%fd967, %fd966, %fd963, %p454;
	selp.b32 	%r492, %r67, 0, %p450;
	or.b32  	%r493, %r492, 2146435072;
	selp.b32 	%r494, %r493, %r492, %p449;
	mov.b32 	%r495, 0;
	mov.b64 	%fd968, {%r495, %r494};
	selp.f64 	%fd1131, %fd968, %fd967, %p455;
	add.f64 	%fd969, %fd1134, 0d3FF0000000000000;
	{
	.reg .b32 %temp; 
	mov.b64 	{%temp, %r496}, %fd969;
	}
	and.b32  	%r497, %r496, 2146435072;
	setp.ne.s32 	%p456, %r497, 2146435072;
	@%p456 bra 	$L__BB0_237;
	setp.nan.f64 	%p457, %fd1134, %fd1134;
	@%p457 bra 	$L__BB0_236;
	setp.neu.f64 	%p458, %fd325, 0d7FF0000000000000;
	@%p458 bra 	$L__BB0_237;
	setp.lt.s32 	%p459, %r67, 0;
	selp.b32 	%r499, %r498, %r60, %p459;
	mov.b32 	%r500, 0;
	mov.b64 	%fd1131, {%r500, %r499};
	bra.uni 	$L__BB0_237;
$L__BB0_236:
	mov.f64 	%fd970, 0d3FF0000000000000;
	add.rn.f64 	%fd1131, %fd1134, %fd970;
$L__BB0_237:
	setp.eq.f64 	%p460, %fd1134, 0d3FF0000000000000;
	setp.eq.f64 	%p461, %fd1134, 0d0000000000000000;
	setp.lt.s32 	%p462, %r67, 0;
	setp.lt.s32 	%p463, %r414, 0;
	setp.eq.s32 	%p464, %r56, 1062207488;
	selp.f64 	%fd971, 0d3FF0000000000000, %fd1131, %p460;
	fma.rn.f64 	%fd330, %fd247, %fd971, %fd246;
	{ // callseq 27, 0
	.param .b64 param0;
	st.param.f64 	[param0], %fd325;
	.param .b64 param1;
	st.param.f64 	[param1], 0d4000000000000000;
	.param .b64 retval0;
	call.uni (retval0), 
	__internal_accurate_pow, 
	(
	param0, 
	param1
	);
	ld.param.f64 	%fd972, [retval0];
	} // callseq 27
	neg.f64 	%fd974, %fd972;
	selp.f64 	%fd975, %fd974, %fd972, %p464;
	selp.f64 	%fd976, %fd975, %fd972, %p462;
	selp.b32 	%r501, %r67, 0, %p464;
	or.b32  	%r502, %r501, 2146435072;
	selp.b32 	%r503, %r502, %r501, %p463;
	mov.b32 	%r504, 0;
	mov.b64 	%fd977, {%r504, %r503};
	selp.f64 	%fd1132, %fd977, %fd976, %p461;
	add.f64 	%fd978, %fd1134, 0d4000000000000000;
	{
	.reg .b32 %temp; 
	mov.b64 	{%temp, %r505}, %fd978;
	}
	and.b32  	%r506, %r505, 2146435072;
	setp.ne.s32 	%p466, %r506, 2146435072;
	@%p466 bra 	$L__BB0_242;
	setp.nan.f64 	%p467, %fd1134, %fd1134;
	@%p467 bra 	$L__BB0_241;
	setp.neu.f64 	%p468, %fd325, 0d7FF0000000000000;
	@%p468 bra 	$L__BB0_242;
	setp.lt.s32 	%p469, %r67, 0;
	selp.b32 	%r508, %r507, %r62, %p469;
	mov.b32 	%r509, 0;
	mov.b64 	%fd1132, {%r509, %r508};
	bra.uni 	$L__BB0_242;
$L__BB0_241:
	mov.f64 	%fd979, 0d4000000000000000;
	add.rn.f64 	%fd1132, %fd1134, %fd979;
$L__BB0_242:
	setp.eq.f64 	%p470, %fd1134, 0d3FF0000000000000;
	setp.eq.f64 	%p471, %fd1134, 0d0000000000000000;
	setp.lt.s32 	%p472, %r67, 0;
	setp.lt.s32 	%p473, %r429, 0;
	setp.eq.s32 	%p474, %r58, 1073741824;
	selp.f64 	%fd980, 0d3FF0000000000000, %fd1132, %p470;
	fma.rn.f64 	%fd335, %fd248, %fd980, %fd330;
	{ // callseq 28, 0
	.param .b64 param0;
	st.param.f64 	[param0], %fd325;
	.param .b64 param1;
	st.param.f64 	[param1], 0d4008000000000000;
	.param .b64 retval0;
	call.uni (retval0), 
	__internal_accurate_pow, 
	(
	param0, 
	param1
	);
	ld.param.f64 	%fd981, [retval0];
	} // callseq 28
	neg.f64 	%fd983, %fd981;
	selp.f64 	%fd984, %fd983, %fd981, %p474;
	selp.f64 	%fd985, %fd984, %fd981, %p472;
	selp.b32 	%r510, %r67, 0, %p474;
	or.b32  	%r511, %r510, 2146435072;
	selp.b32 	%r512, %r511, %r510, %p473;
	mov.b32 	%r513, 0;
	mov.b64 	%fd986, {%r513, %r512};
	selp.f64 	%fd1133, %fd986, %fd985, %p471;
	add.f64 	%fd987, %fd1134, 0d4008000000000000;
	{
	.reg .b32 %temp; 
	mov.b64 	{%temp, %r514}, %fd987;
	}
	and.b32  	%r515, %r514, 2146435072;
	setp.ne.s32 	%p476, %r515, 2146435072;
	@%p476 bra 	$L__BB0_247;
	setp.nan.f64 	%p477, %fd1134, %fd1134;
	@%p477 bra 	$L__BB0_246;
	setp.neu.f64 	%p478, %fd325, 0d7FF0000000000000;
	@%p478 bra 	$L__BB0_247;
	setp.lt.s32 	%p479, %r67, 0;
	setp.eq.s32 	%p480, %r58, 1073741824;
	and.b32  	%r517, %r429, 2147483647;
	setp.ne.s32 	%p481, %r517, 1071644672;
	selp.b32 	%r518, %r65, %r64, %p481;
	selp.b32 	%r519, %r518, %r64, %p480;
	selp.b32 	%r520, %r519, %r64, %p479;
	mov.b32 	%r521, 0;
	mov.b64 	%fd1133, {%r521, %r520};
	bra.uni 	$L__BB0_247;
$L__BB0_246:
	mov.f64 	%fd988, 0d4008000000000000;
	add.rn.f64 	%fd1133, %fd1134, %fd988;
$L__BB0_247:
	setp.eq.f64 	%p482, %fd1134, 0d3FF0000000000000;
	selp.f64 	%fd989, 0d3FF0000000000000, %fd1133, %p482;
	fma.rn.f64 	%fd1114, %fd249, %fd989, %fd335;
	add.s32 	%r539, %r539, 1;
	setp.ne.s32 	%p483, %r539, 100;
	@%p483 bra 	$L__BB0_222;
$L__BB0_248:
	setp.lt.f64 	%p484, %fd1134, %fd346;
	selp.f64 	%fd990, %fd346, %fd1134, %p484;
	setp.lt.f64 	%p485, %fd990, %fd245;
	selp.f64 	%fd991, %fd990, %fd245, %p485;
	sub.f64 	%fd1135, %fd991, %fd346;
$L__BB0_249:
	ld.param.u64 	%rd48, [_Z26boundary_correction_backupPdS_S_S_S_S_PKdiiiiddd_param_5];
	cvta.to.global.u64 	%rd41, %rd6;
	mul.wide.s32 	%rd42, %r8, 8;
	add.s64 	%rd43, %rd41, %rd42;
	st.global.f64 	[%rd43], %fd1135;
	sub.f64 	%fd1024, %fd346, %fd1135;
	cvta.to.global.u64 	%rd44, %rd48;
	add.s64 	%rd46, %rd44, %rd35;
	st.global.f64 	[%rd46], %fd1024;
$L__BB0_250:
	ret;

}
	// .globl	_Z19boundary_correctionPdS_S_S_S_S_PKdiiiiddd
.visible .entry _Z19boundary_correctionPdS_S_S_S_S_PKdiiiiddd(
	.param .u64 .ptr .align 1 _Z19boundary_correctionPdS_S_S_S_S_PKdiiiiddd_param_0,
	.param .u64 .ptr .align 1 _Z19boundary_correctionPdS_S_S_S_S_PKdiiiiddd_param_1,
	.param .u64 .ptr .align 1 _Z19boundary_correctionPdS_S_S_S_S_PKdiiiiddd_param_2,
	.param .u64 .ptr .align 1 _Z19boundary_correctionPdS_S_S_S_S_PKdiiiiddd_param_3,
	.param .u64 .ptr .align 1 _Z19boundary_correctionPdS_S_S_S_S_PKdiiiiddd_param_4,
	.param .u64 .ptr .align 1 _Z19boundary_correctionPdS_S_S_S_S_PKdiiiiddd_param_5,
	.param .u64 .ptr .align 1 _Z19boundary_correctionPdS_S_S_S_S_PKdiiiiddd_param_6,
	.param .u32 _Z19boundary_correctionPdS_S_S_S_S_PKdiiiiddd_param_7,
	.param .u32 _Z19boundary_correctionPdS_S_S_S_S_PKdiiiiddd_param_8,
	.param .u32 _Z19boundary_correctionPdS_S_S_S_S_PKdiiiiddd_param_9,
	.param .u32 _Z19boundary_correctionPdS_S_S_S_S_PKdiiiiddd_param_10,
	.param .f64 _Z19boundary_correctionPdS_S_S_S_S_PKdiiiiddd_param_11,
	.param .f64 _Z19boundary_correctionPdS_S_S_S_S_PKdiiiiddd_param_12,
	.param .f64 _Z19boundary_correctionPdS_S_S_S_S_PKdiiiiddd_param_13
)
{
	.reg .pred 	%p<745>;
	.reg .b32 	%r<857>;
	.reg .b64 	%rd<75>;
	.reg .b64 	%fd<1885>;

	ld.param.u64 	%rd10, [_Z19boundary_correctionPdS_S_S_S_S_PKdiiiiddd_param_6];
	ld.param.u32 	%r84, [_Z19boundary_correctionPdS_S_S_S_S_PKdiiiiddd_param_8];
	ld.param.u32 	%r87, [_Z19boundary_correctionPdS_S_S_S_S_PKdiiiiddd_param_9];
	ld.param.u32 	%r86, [_Z19boundary_correctionPdS_S_S_S_S_PKdiiiiddd_param_10];
	cvta.to.global.u64 	%rd1, %rd10;
	mov.u32 	%r88, %ctaid.x;
	mov.u32 	%r89, %ntid.x;
	mov.u32 	%r90, %tid.x;
	mad.lo.s32 	%r1, %r88, %r89, %r90;
	mov.u32 	%r91, %ctaid.y;
	mov.u32 	%r92, %ntid.y;
	mov.u32 	%r93, %tid.y;
	mad.lo.s32 	%r94, %r91, %r92, %r93;
	mov.u32 	%r95, %ctaid.z;
	mov.u32 	%r96, %ntid.z;
	mov.u32 	%r97, %tid.z;
	mad.lo.s32 	%r3, %r95, %r96, %r97;
	setp.ge.s32 	%p11, %r1, %r84;
	setp.ge.s32 	%p12, %r94, %r87;
	or.pred  	%p13, %p11, %p12;
	setp.ge.s32 	%p14, %r3, %r86;
	or.pred  	%p15, %p13, %p14;
	@%p15 bra 	$L__BB1_364;
	ld.param.u32 	%r852, [_Z19boundary_correctionPdS_S_S_S_S_PKdiiiiddd_param_10];
	ld.param.u32 	%r847, [_Z19boundary_correctionPdS_S_S_S_S_PKdiiiiddd_param_8];
	add.s32 	%r98, %r847, -1;
	cvt.rn.f64.s32 	%fd470, %r98;
	cvt.rn.f64.s32 	%fd471, %r1;
	max.f64 	%fd472, %fd471, 0d0000000000000000;
	setp.gt.f64 	%p16, %fd472, %fd470;
	selp.f64 	%fd473, %fd470, %fd472, %p16;
	cvt.rzi.s32.f64 	%r4, %fd473;
	add.s32 	%r99, %r87, -1;
	cvt.rn.f64.u32 	%fd1, %r99;
	cvt.rn.f64.u32 	%fd474, %r94;
	max.f64 	%fd475, %fd474, 0d0000000000000000;
	setp.gt.f64 	%p17, %fd475, %fd1;
	selp.f64 	%fd476, %fd1, %fd475, %p17;
	cvt.rzi.s32.f64 	%r5, %fd476;
	add.s32 	%r100, %r852, -1;
	cvt.rn.f64.u32 	%fd477, %r100;
	cvt.rn.f64.u32 	%fd478, %r3;
	max.f64 	%fd479, %fd478, 0d0000000000000000;
	setp.gt.f64 	%p18, %fd479, %fd477;
	selp.f64 	%fd480, %fd477, %fd479, %p18;
	cvt.rzi.s32.f64 	%r101, %fd480;
	mul.lo.s32 	%r6, %r101, %r87;
	add.s32 	%r102, %r6, %r5;
	mul.lo.s32 	%r7, %r102, %r847;
	add.s32 	%r8, %r7, %r4;
	mul.wide.s32 	%rd11, %r8, 8;
	add.s64 	%rd12, %rd1, %rd11;
	ld.global.f64 	%fd2, [%rd12];
	add.s32 	%r103, %r94, 1;
	cvt.rn.f64.u32 	%fd481, %r103;
	max.f64 	%fd482, %fd481, 0d0000000000000000;
	setp.gt.f64 	%p19, %fd482, %fd1;
	selp.f64 	%fd483, %fd1, %fd482, %p19;
	cvt.rzi.s32.f64 	%r104, %fd483;
	add.s32 	%r105, %r6, %r104;
	mad.lo.s32 	%r9, %r105, %r847, %r4;
	mul.wide.s32 	%rd13, %r9, 8;
	add.s64 	%rd14, %rd1, %rd13;
	ld.global.f64 	%fd3, [%rd14];
	mul.f64 	%fd484, %fd2, %fd3;
	setp.geu.f64 	%p20, %fd484, 0d0000000000000000;
	@%p20 bra 	$L__BB1_122;
	ld.param.u32 	%r848, [_Z19boundary_correctionPdS_S_S_S_S_PKdiiiiddd_param_8];
	add.s32 	%r106, %r94, -1;
	cvt.rn.f64.s32 	%fd485, %r106;
	max.f64 	%fd486, %fd485, 0d0000000000000000;
	setp.gt.f64 	%p21, %fd486, %fd1;
	selp.f64 	%fd487, %fd1, %fd486, %p21;
	cvt.rzi.s32.f64 	%r107, %fd487;
	add.s32 	%r108, %r6, %r107;
	mad.lo.s32 	%r109, %r108, %r848, %r4;
	add.s32 	%r110, %r94, -2;
	cvt.rn.f64.s32 	%fd488, %r110;
	max.f64 	%fd489, %fd488, 0d0000000000000000;
	setp.gt.f64 	%p22, %fd489, %fd1;
	selp.f64 	%fd490, %fd1, %fd489, %p22;
	cvt.rzi.s32.f64 	%r111, %fd490;
	add.s32 	%r112, %r6, %r111;
	mad.lo.s32 	%r10, %r112, %r848, %r4;
	add.s32 	%r113, %r94, 2;
	cvt.rn.f64.u32 	%fd491, %r113;
	max.f64 	%fd492, %fd491, 0d0000000000000000;
	setp.gt.f64 	%p23, %fd492, %fd1;
	selp.f64 	%fd493, %fd1, %fd492, %p23;
	cvt.rzi.s32.f64 	%r114, %fd493;
	add.s32 	%r115, %r6, %r114;
	mad.lo.s32 	%r116, %r115, %r848, %r4;
	add.s32 	%r117, %r94, 3;
	cvt.rn.f64.u32 	%fd494, %r117;
	max.f64 	%fd495, %fd494, 0d0000000000000000;
	setp.gt.f64 	%p24, %fd495, %fd1;
	selp.f64 	%fd496, %fd1, %fd495, %p24;
	cvt.rzi.s32.f64 	%r118, %fd496;
	add.s32 	%r119, %r6, %r118;
	mad.lo.s32 	%r11, %r119, %r848, %r4;
	mul.wide.s32 	%rd15, %r109, 8;
	add.s64 	%rd16, %rd1, %rd15;
	ld.global.f64 	%fd4, [%rd16];
	mul.wide.s32 	%rd17, %r116, 8;
	add.s64 	%rd18, %rd1, %rd17;
	ld.global.f64 	%fd5, [%rd18];
	mul.f64 	%fd497, %fd2, %fd4;
	mul.f64 	%fd498, %fd3, %fd5;
	min.f64 	%fd500, %fd497, %fd498;
	setp.geu.f64 	%p25, %fd500, 0d0000000000000000;
	@%p25 bra 	$L__BB1_13;
	add.f64 	%fd865, %fd2, %fd2;
	sub.f64 	%fd866, %fd3, %fd865;
	add.f64 	%fd867, %fd866, %fd4;
	add.f64 	%fd868, %fd3, %fd3;
	sub.f64 	%fd869, %fd5, %fd868;
	add.f64 	%fd870, %fd2, %fd869;
	mul.f64 	%fd871, %fd867, %fd870;
	setp.lt.f64 	%p243, %fd871, 0d0000000000000000;
	abs.f64 	%fd872, %fd867;
	abs.f64 	%fd873, %fd870;
	setp.lt.f64 	%p244, %fd872, %fd873;
	selp.f64 	%fd874, %fd867, %fd870, %p244;
	selp.f64 	%fd6, 0d0000000000000000, %fd874, %p243;
	abs.f64 	%fd875, %fd6;
	setp.leu.f64 	%p245, %fd875, 0d3E112E0BE826D695;
	@%p245 bra 	$L__BB1_12;
	mul.f64 	%fd878, %fd6, 0d3FE0000000000000;
	sub.f64 	%fd879, %fd878, %fd2;
	sub.f64 	%fd7, %fd879, %fd3;
	{
	.reg .b32 %temp; 
	mov.b64 	{%temp, %r12}, %fd7;
	}
	mov.f64 	%fd880, 0d4000000000000000;
	{
	.reg .b32 %temp; 
	mov.b64 	{%temp, %r339}, %fd880;
	}
	and.b32  	%r14, %r339, 2146435072;
	setp.eq.s32 	%p246, %r14, 1062207488;
	abs.f64 	%fd8, %fd7;
	{ // callseq 45, 0
	.param .b64 param0;
	st.param.f64 	[param0], %fd8;
	.param .b64 param1;
	st.param.f64 	[param1], 0d4000000000000000;
	.param .b64 retval0;
	call.uni (retval0), 
	__internal_accurate_pow, 
	(
	param0, 
	param1
	);
	ld.param.f64 	%fd881, [retval0];
	} // callseq 45
	setp.lt.s32 	%p247, %r12, 0;
	neg.f64 	%fd883, %fd881;
	selp.f64 	%fd884, %fd883, %fd881, %p246;
	selp.f64 	%fd1745, %fd884, %fd881, %p247;
	setp.neu.f64 	%p248, %fd7, 0d0000000000000000;
	@%p248 bra 	$L__BB1_6;
	setp.eq.s32 	%p249, %r14, 1062207488;
	selp.b32 	%r340, %r12, 0, %p249;
	setp.lt.s32 	%p250, %r339, 0;
	or.b32  	%r341, %r340, 2146435072;
	selp.b32 	%r342, %r341, %r340, %p250;
	mov.b32 	%r343, 0;
	mov.b64 	%fd1745, {%r343, %r342};
$L__BB1_6:
	add.f64 	%fd885, %fd7, 0d4000000000000000;
	{
	.reg .b32 %temp; 
	mov.b64 	{%temp, %r344}, %fd885;
	}
	and.b32  	%r345, %r344, 2146435072;
	setp.ne.s32 	%p251, %r345, 2146435072;
	@%p251 bra 	$L__BB1_11;
	setp.num.f64 	%p252, %fd7, %fd7;
	@%p252 bra 	$L__BB1_9;
	mov.f64 	%fd886, 0d4000000000000000;
	add.rn.f64 	%fd1745, %fd7, %fd886;
	bra.uni 	$L__BB1_11;
$L__BB1_9:
	setp.neu.f64 	%p253, %fd8, 0d7FF0000000000000;
	@%p253 bra 	$L__BB1_11;
	setp.lt.s32 	%p254, %r12, 0;
	setp.eq.s32 	%p255, %r14, 1062207488;
	setp.lt.s32 	%p256, %r339, 0;
	selp.b32 	%r347, 0, 2146435072, %p256;
	and.b32  	%r348, %r339, 2147483647;
	setp.ne.s32 	%p257, %r348, 1071644672;
	or.b32  	%r349, %r347, -2147483648;
	selp.b32 	%r350, %r349, %r347, %p257;
	selp.b32 	%r351, %r350, %r347, %p255;
	selp.b32 	%r352, %r351, %r347, %p254;
	mov.b32 	%r353, 0;
	mov.b64 	%fd1745, {%r353, %r352};
$L__BB1_11:
	ld.param.f64 	%fd1734, [_Z19boundary_correctionPdS_S_S_S_S_PKdiiiiddd_param_11];
	setp.eq.f64 	%p258, %fd7, 0d3FF0000000000000;
	selp.f64 	%fd887, 0d3FF0000000000000, %fd1745, %p258;
	mul.f64 	%fd888, %fd2, 0dC010000000000000;
	fma.rn.f64 	%fd889, %fd888, %fd3, %fd887;
	sub.f64 	%fd890, %fd2, %fd3;
	setp.gt.f64 	%p259, %fd890, 0d0000000000000000;
	sqrt.rn.f64 	%fd891, %fd889;
	neg.f64 	%fd892, %fd891;
	selp.f64 	%fd893, %fd891, %fd892, %p259;
	sub.f64 	%fd894, %fd890, %fd893;
	div.rn.f64 	%fd895, %fd894, %fd6;
	add.f64 	%fd896, %fd895, 0d3FE0000000000000;
	mul.f64 	%fd1790, %fd1734, %fd896;
	bra.uni 	$L__BB1_121;
$L__BB1_12:
	ld.param.f64 	%fd1733, [_Z19boundary_correctionPdS_S_S_S_S_PKdiiiiddd_param_11];
	mul.f64 	%fd876, %fd1733, %fd2;
	sub.f64 	%fd877, %fd2, %fd3;
	div.rn.f64 	%fd1790, %fd876, %fd877;
	bra.uni 	$L__BB1_121;
$L__BB1_13:
	ld.param.f64 	%fd1732, [_Z19boundary_correctionPdS_S_S_S_S_PKdiiiiddd_param_11];
	ld.param.u64 	%rd70, [_Z19boundary_correctionPdS_S_S_S_S_PKdiiiiddd_param_6];
	cvta.to.global.u64 	%rd19, %rd70;
	mul.wide.s32 	%rd20, %r11, 8;
	add.s64 	%rd21, %rd19, %rd20;
	ld.global.f64 	%fd501, [%rd21];
	mul.wide.s32 	%rd22, %r10, 8;
	add.s64 	%rd23, %rd19, %rd22;
	ld.global.f64 	%fd502, [%rd23];
	add.f64 	%fd17, %fd1732, %fd1732;
	mul.f64 	%fd18, %fd1732, 0d4008000000000000;
	mul.f64 	%fd503, %fd1732, 0d4010000000000000;
	mul.f64 	%fd504, %fd1732, 0d4014000000000000;
	mov.f64 	%fd505, 0d0000000000000000;
	sub.f64 	%fd506, %fd505, %fd1732;
	div.rn.f64 	%fd507, %fd502, %fd506;
	sub.f64 	%fd508, %fd505, %fd17;
	div.rn.f64 	%fd509, %fd507, %fd508;
	sub.f64 	%fd510, %fd505, %fd18;
	div.rn.f64 	%fd511, %fd509, %fd510;
	sub.f64 	%fd512, %fd505, %fd503;
	div.rn.f64 	%fd513, %fd511, %fd512;
	sub.f64 	%fd514, %fd505, %fd504;
	div.rn.f64 	%fd515, %fd513, %fd514;
	div.rn.f64 	%fd516, %fd4, %fd1732;
	sub.f64 	%fd517, %fd1732, %fd17;
	div.rn.f64 	%fd518, %fd516, %fd517;
	sub.f64 	%fd519, %fd1732, %fd18;
	div.rn.f64 	%fd520, %fd518, %fd519;
	sub.f64 	%fd521, %fd1732, %fd503;
	div.rn.f64 	%fd522, %fd520, %fd521;
	sub.f64 	%fd523, %fd1732, %fd504;
	div.rn.f64 	%fd524, %fd522, %fd523;
	div.rn.f64 	%fd525, %fd2, %fd17;
	sub.f64 	%fd526, %fd17, %fd1732;
	div.rn.f64 	%fd527, %fd525, %fd526;
	sub.f64 	%fd528, %fd17, %fd18;
	div.rn.f64 	%fd529, %fd527, %fd528;
	sub.f64 	%fd530, %fd17, %fd503;
	div.rn.f64 	%fd531, %fd529, %fd530;
	sub.f64 	%fd532, %fd17, %fd504;
	div.rn.f64 	%fd533, %fd531, %fd532;
	div.rn.f64 	%fd534, %fd3, %fd18;
	sub.f64 	%fd535, %fd18, %fd1732;
	div.rn.f64 	%fd536, %fd534, %fd535;
	sub.f64 	%fd537, %fd18, %fd17;
	div.rn.f64 	%fd538, %fd536, %fd537;
	sub.f64 	%fd539, %fd18, %fd503;
	div.rn.f64 	%fd540, %fd538, %fd539;
	sub.f64 	%fd541, %fd18, %fd504;
	div.rn.f64 	%fd542, %fd540, %fd541;
	div.rn.f64 	%fd543, %fd5, %fd503;
	sub.f64 	%fd544, %fd503, %fd1732;
	div.rn.f64 	%fd545, %fd543, %fd544;
	sub.f64 	%fd546, %fd503, %fd17;
	div.rn.f64 	%fd547, %fd545, %fd546;
	sub.f64 	%fd548, %fd503, %fd18;
	div.rn.f64 	%fd549, %fd547, %fd548;
	sub.f64 	%fd550, %fd503, %fd504;
	div.rn.f64 	%fd551, %fd549, %fd550;
	div.rn.f64 	%fd552, %fd501, %fd504;
	sub.f64 	%fd553, %fd504, %fd1732;
	div.rn.f64 	%fd554, %fd552, %fd553;
	sub.f64 	%fd555, %fd504, %fd17;
	div.rn.f64 	%fd556, %fd554, %fd555;
	sub.f64 	%fd557, %fd504, %fd18;
	div.rn.f64 	%fd558, %fd556, %fd557;
	sub.f64 	%fd559, %fd504, %fd503;
	div.rn.f64 	%fd560, %fd558, %fd559;
	sub.f64 	%fd561, %fd506, %fd17;
	mul.f64 	%fd562, %fd17, %fd506;
	sub.f64 	%fd563, %fd505, %fd562;
	sub.f64 	%fd564, %fd561, %fd18;
	mul.f64 	%fd565, %fd18, %fd561;
	sub.f64 	%fd566, %fd563, %fd565;
	mul.f64 	%fd567, %fd18, %fd563;
	sub.f64 	%fd568, %fd505, %fd567;
	sub.f64 	%fd569, %fd564, %fd503;
	mul.f64 	%fd570, %fd503, %fd564;
	sub.f64 	%fd571, %fd566, %fd570;
	mul.f64 	%fd572, %fd503, %fd566;
	sub.f64 	%fd573, %fd568, %fd572;
	mul.f64 	%fd574, %fd503, %fd568;
	sub.f64 	%fd575, %fd505, %fd574;
	sub.f64 	%fd576, %fd569, %fd504;
	mul.f64 	%fd577, %fd504, %fd569;
	sub.f64 	%fd578, %fd571, %fd577;
	mul.f64 	%fd579, %fd504, %fd571;
	sub.f64 	%fd580, %fd573, %fd579;
	mul.f64 	%fd581, %fd504, %fd573;
	sub.f64 	%fd582, %fd575, %fd581;
	mul.f64 	%fd583, %fd504, %fd575;
	sub.f64 	%fd584, %fd505, %fd583;
	mul.f64 	%fd585, %fd17, 0d0000000000000000;
	sub.f64 	%fd586, %fd505, %fd585;
	sub.f64 	%fd587, %fd508, %fd18;
	mul.f64 	%fd588, %fd18, %fd508;
	sub.f64 	%fd589, %fd586, %fd588;
	mul.f64 	%fd590, %fd18, %fd586;
	sub.f64 	%fd591, %fd505, %fd590;
	sub.f64 	%fd592, %fd587, %fd503;
	mul.f64 	%fd593, %fd503, %fd587;
	sub.f64 	%fd594, %fd589, %fd593;
	mul.f64 	%fd595, %fd503, %fd589;
	sub.f64 	%fd596, %fd591, %fd595;
	mul.f64 	%fd597, %fd503, %fd591;
	sub.f64 	%fd598, %fd505, %fd597;
	sub.f64 	%fd599, %fd592, %fd504;
	mul.f64 	%fd600, %fd504, %fd592;
	sub.f64 	%fd601, %fd594, %fd600;
	mul.f64 	%fd602, %fd504, %fd594;
	sub.f64 	%fd603, %fd596, %fd602;
	mul.f64 	%fd604, %fd504, %fd596;
	sub.f64 	%fd605, %fd598, %fd604;
	mul.f64 	%fd606, %fd504, %fd598;
	sub.f64 	%fd607, %fd505, %fd606;
	mul.f64 	%fd608, %fd1732, 0d0000000000000000;
	sub.f64 	%fd609, %fd505, %fd608;
	sub.f64 	%fd610, %fd506, %fd18;
	mul.f64 	%fd611, %fd18, %fd506;
	sub.f64 	%fd612, %fd609, %fd611;
	mul.f64 	%fd613, %fd18, %fd609;
	sub.f64 	%fd614, %fd505, %fd613;
	sub.f64 	%fd615, %fd610, %fd503;
	mul.f64 	%fd616, %fd503, %fd610;
	sub.f64 	%fd617, %fd612, %fd616;
	mul.f64 	%fd618, %fd503, %fd612;
	sub.f64 	%fd619, %fd614, %fd618;
	mul.f64 	%fd620, %fd503, %fd614;
	sub.f64 	%fd621, %fd505, %fd620;
	sub.f64 	%fd622, %fd615, %fd504;
	mul.f64 	%fd623, %fd504, %fd615;
	sub.f64 	%fd624, %fd617, %fd623;
	mul.f64 	%fd625, %fd504, %fd617;
	sub.f64 	%fd626, %fd619, %fd625;
	mul.f64 	%fd627, %fd504, %fd619;
	sub.f64 	%fd628, %fd621, %fd627;
	mul.f64 	%fd629, %fd504, %fd621;
	sub.f64 	%fd630, %fd505, %fd629;
	sub.f64 	%fd631, %fd609, %fd562;
	mul.f64 	%fd632, %fd17, %fd609;
	sub.f64 	%fd633, %fd505, %fd632;
	sub.f64 	%fd634, %fd561, %fd503;
	mul.f64 	%fd635, %fd503, %fd561;
	sub.f64 	%fd636, %fd631, %fd635;
	mul.f64 	%fd637, %fd503, %fd631;
	sub.f64 	%fd638, %fd633, %fd637;
	mul.f64 	%fd639, %fd503, %fd633;
	sub.f64 	%fd640, %fd505, %fd639;
	sub.f64 	%fd641, %fd634, %fd504;
	mul.f64 	%fd642, %fd504, %fd634;
	sub.f64 	%fd643, %fd636, %fd642;
	mul.f64 	%fd644, %fd504, %fd636;
	sub.f64 	%fd645, %fd638, %fd644;
	mul.f64 	%fd646, %fd504, %fd638;
	sub.f64 	%fd647, %fd640, %fd646;
	mul.f64 	%fd648, %fd504, %fd640;
	sub.f64 	%fd649, %fd505, %fd648;
	sub.f64 	%fd650, %fd631, %fd565;
	mul.f64 	%fd651, %fd18, %fd631;
	sub.f64 	%fd652, %fd633, %fd651;
	mul.f64 	%fd653, %fd18, %fd633;
	sub.f64 	%fd654, %fd505, %fd653;
	sub.f64 	%fd655, %fd564, %fd504;
	mul.f64 	%fd656, %fd504, %fd564;
	sub.f64 	%fd657, %fd650, %fd656;
	mul.f64 	%fd658, %fd504, %fd650;
	sub.f64 	%fd659, %fd652, %fd658;
	mul.f64 	%fd660, %fd504, %fd652;
	sub.f64 	%fd661, %fd654, %fd660;
	mul.f64 	%fd662, %fd504, %fd654;
	sub.f64 	%fd663, %fd505, %fd662;
	sub.f64 	%fd664, %fd650, %fd570;
	mul.f64 	%fd665, %fd503, %fd650;
	sub.f64 	%fd666, %fd652, %fd665;
	mul.f64 	%fd667, %fd503, %fd652;
	sub.f64 	%fd668, %fd654, %fd667;
	mul.f64 	%fd669, %fd503, %fd654;
	sub.f64 	%fd670, %fd505, %fd669;
	fma.rn.f64 	%fd671, %fd515, %fd584, 0d0000000000000000;
	fma.rn.f64 	%fd672, %fd524, %fd607, %fd671;
	fma.rn.f64 	%fd673, %fd533, %fd630, %fd672;
	fma.rn.f64 	%fd674, %fd542, %fd649, %fd673;
	fma.rn.f64 	%fd675, %fd551, %fd663, %fd674;
	fma.rn.f64 	%fd19, %fd560, %fd670, %fd675;
	fma.rn.f64 	%fd676, %fd515, %fd582, 0d0000000000000000;
	fma.rn.f64 	%fd677, %fd524, %fd605, %fd676;
	fma.rn.f64 	%fd678, %fd533, %fd628, %fd677;
	fma.rn.f64 	%fd679, %fd542, %fd647, %fd678;
	fma.rn.f64 	%fd680, %fd551, %fd661, %fd679;
	fma.rn.f64 	%fd20, %fd560, %fd668, %fd680;
	fma.rn.f64 	%fd681, %fd515, %fd580, 0d0000000000000000;
	fma.rn.f64 	%fd682, %fd524, %fd603, %fd681;
	fma.rn.f64 	%fd683, %fd533, %fd626, %fd682;
	fma.rn.f64 	%fd684, %fd542, %fd645, %fd683;
	fma.rn.f64 	%fd685, %fd551, %fd659, %fd684;
	fma.rn.f64 	%fd21, %fd560, %fd666, %fd685;
	fma.rn.f64 	%fd686, %fd515, %fd578, 0d0000000000000000;
	fma.rn.f64 	%fd687, %fd524, %fd601, %fd686;
	fma.rn.f64 	%fd688, %fd533, %fd624, %fd687;
	fma.rn.f64 	%fd689, %fd542, %fd643, %fd688;
	fma.rn.f64 	%fd690, %fd551, %fd657, %fd689;
	fma.rn.f64 	%fd22, %fd560, %fd664, %fd690;
	fma.rn.f64 	%fd691, %fd515, %fd576, 0d0000000000000000;
	fma.rn.f64 	%fd692, %fd524, %fd599, %fd691;
	fma.rn.f64 	%fd693, %fd533, %fd622, %fd692;
	fma.rn.f64 	%fd694, %fd542, %fd641, %fd693;
	fma.rn.f64 	%fd695, %fd551, %fd655, %fd694;
	fma.rn.f64 	%fd23, %fd560, %fd569, %fd695;
	add.f64 	%fd696, %fd515, 0d0000000000000000;
	add.f64 	%fd697, %fd696, %fd524;
	add.f64 	%fd698, %fd697, %fd533;
	add.f64 	%fd699, %fd698, %fd542;
	add.f64 	%fd700, %fd699, %fd551;
	add.f64 	%fd24, %fd700, %fd560;
	{
	.reg .b32 %temp; 
	mov.b64 	{%temp, %r15}, %fd17;
	}
	abs.f64 	%fd25, %fd17;
	setp.lt.s32 	%p26, %r15, 0;
	setp.neu.f64 	%p27, %fd17, 0d0000000000000000;
	mov.f64 	%fd701, 0d3FF0000000000000;
	{
	.reg .b32 %temp; 
	mov.b64 	{%temp, %r120}, %fd701;
	}
	and.b32  	%r17, %r120, 2146435072;
	setp.eq.s32 	%p28, %r17, 1072693248;
	{ // callseq 30, 0
	.param .b64 param0;
	st.param.f64 	[param0], %fd25;
	.param .b64 param1;
	st.param.f64 	[param1], 0d3FF0000000000000;
	.param .b64 retval0;
	call.uni (retval0), 
	__internal_accurate_pow, 
	(
	param0, 
	param1
	);
	ld.param.f64 	%fd702, [retval0];
	} // callseq 30
	neg.f64 	%fd704, %fd702;
	selp.f64 	%fd705, %fd704, %fd702, %p28;
	selp.f64 	%fd1747, %fd705, %fd702, %p26;
	@%p27 bra 	$L__BB1_15;
	setp.eq.s32 	%p29, %r17, 1072693248;
	selp.b32 	%r121, %r15, 0, %p29;
	setp.lt.s32 	%p30, %r120, 0;
	or.b32  	%r122, %r121, 2146435072;
	selp.b32 	%r123, %r122, %r121, %p30;
	mov.b32 	%r124, 0;
	mov.b64 	%fd1747, {%r124, %r123};
$L__BB1_15:
	add.f64 	%fd706, %fd17, 0d3FF0000000000000;
	{
	.reg .b32 %temp; 
	mov.b64 	{%temp, %r125}, %fd706;
	}
	and.b32  	%r126, %r125, 2146435072;
	setp.ne.s32 	%p31, %r126, 2146435072;
	@%p31 bra 	$L__BB1_20;
	setp.nan.f64 	%p32, %fd17, %fd17;
	@%p32 bra 	$L__BB1_19;
	setp.neu.f64 	%p33, %fd25, 0d7FF0000000000000;
	@%p33 bra 	$L__BB1_20;
	setp.eq.s32 	%p34, %r17, 1072693248;
	setp.lt.s32 	%p35, %r15, 0;
	setp.lt.s32 	%p36, %r120, 0;
	selp.b32 	%r128, 0, 2146435072, %p36;
	and.b32  	%r129, %r120, 2147483647;
	setp.ne.s32 	%p37, %r129, 1071644672;
	or.b32  	%r130, %r128, -2147483648;
	selp.b32 	%r131, %r130, %r128, %p37;
	selp.b32 	%r132, %r131, %r128, %p34;
	selp.b32 	%r133, %r132, %r128, %p35;
	mov.b32 	%r134, 0;
	mov.b64 	%fd1747, {%r134, %r133};
	bra.uni 	$L__BB1_20;
$L__BB1_19:
	mov.f64 	%fd707, 0d3FF0000000000000;
	add.rn.f64 	%fd1747, %fd17, %fd707;
$L__BB1_20:
	setp.eq.f64 	%p38, %fd17, 0d3FF0000000000000;
	setp.neu.f64 	%p39, %fd17, 0d0000000000000000;
	setp.lt.s32 	%p40, %r15, 0;
	selp.f64 	%fd708, 0d3FF0000000000000, %fd1747, %p38;
	fma.rn.f64 	%fd32, %fd20, %fd708, %fd19;
	mov.f64 	%fd709, 0d4000000000000000;
	{
	.reg .b32 %temp; 
	mov.b64 	{%temp, %r135}, %fd709;
	}
	and.b32  	%r19, %r135, 2146435072;
	setp.eq.s32 	%p41, %r19, 1062207488;
	{ // callseq 31, 0
	.param .b64 param0;
	st.param.f64 	[param0], %fd25;
	.param .b64 param1;
	st.param.f64 	[param1], 0d4000000000000000;
	.param .b64 retval0;
	call.uni (retval0), 
	__internal_accurate_pow, 
	(
	param0, 
	param1
	);
	ld.param.f64 	%fd710, [retval0];
	} // callseq 31
	neg.f64 	%fd712, %fd710;
	selp.f64 	%fd713, %fd712, %fd710, %p41;
	selp.f64 	%fd1749, %fd713, %fd710, %p40;
	@%p39 bra 	$L__BB1_22;
	setp.eq.s32 	%p42, %r19, 1062207488;
	selp.b32 	%r136, %r15, 0, %p42;
	setp.lt.s32 	%p43, %r135, 0;
	or.b32  	%r137, %r136, 2146435072;
	selp.b32 	%r138, %r137, %r136, %p43;
	mov.b32 	%r139, 0;
	mov.b64 	%fd1749, {%r139, %r138};
$L__BB1_22:
	add.f64 	%fd714, %fd17, 0d4000000000000000;
	{
	.reg .b32 %temp; 
	mov.b64 	{%temp, %r140}, %fd714;
	}
	and.b32  	%r141, %r140, 2146435072;
	setp.ne.s32 	%p44, %r141, 2146435072;
	@%p44 bra 	$L__BB1_27;
	setp.nan.f64 	%p45, %fd17, %fd17;
	@%p45 bra 	$L__BB1_26;
	setp.neu.f64 	%p46, %fd25, 0d7FF0000000000000;
	@%p46 bra 	$L__BB1_27;
	setp.eq.s32 	%p47, %r19, 1062207488;
	setp.lt.s32 	%p48, %r15, 0;
	setp.lt.s32 	%p49, %r135, 0;
	selp.b32 	%r143, 0, 2146435072, %p49;
	and.b32  	%r144, %r135, 2147483647;
	setp.ne.s32 	%p50, %r144, 1071644672;
	or.b32  	%r145, %r143, -2147483648;
	selp.b32 	%r146, %r145, %r143, %p50;
	selp.b32 	%r147, %r146, %r143, %p47;
	selp.b32 	%r148, %r147, %r143, %p48;
	mov.b32 	%r149, 0;
	mov.b64 	%fd1749, {%r149, %r148};
	bra.uni 	$L__BB1_27;
$L__BB1_26:
	mov.f64 	%fd715, 0d4000000000000000;
	add.rn.f64 	%fd1749, %fd17, %fd715;
$L__BB1_27:
	setp.eq.f64 	%p51, %fd17, 0d3FF0000000000000;
	setp.neu.f64 	%p52, %fd17, 0d0000000000000000;
	setp.lt.s32 	%p53, %r15, 0;
	selp.f64 	%fd716, 0d3FF0000000000000, %fd1749, %p51;
	fma.rn.f64 	%fd39, %fd21, %fd716, %fd32;
	mov.f64 	%fd717, 0d4008000000000000;
	{
	.reg .b32 %temp; 
	mov.b64 	{%temp, %r150}, %fd717;
	}
	and.b32  	%r21, %r150, 2146435072;
	setp.eq.s32 	%p54, %r21, 1073741824;
	{ // callseq 32, 0
	.param .b64 param0;
	st.param.f64 	[param0], %fd25;
	.param .b64 param1;
	st.param.f64 	[param1], 0d4008000000000000;
	.param .b64 retval0;
	call.uni (retval0), 
	__internal_accurate_pow, 
	(
	param0, 
	param1
	);
	ld.param.f64 	%fd718, [retval0];
	} // callseq 32
	neg.f64 	%fd720, %fd718;
	selp.f64 	%fd721, %fd720, %fd718, %p54;
	selp.f64 	%fd1751, %fd721, %fd718, %p53;
	@%p52 bra 	$L__BB1_29;
	setp.eq.s32 	%p55, %r21, 1073741824;
	selp.b32 	%r151, %r15, 0, %p55;
	setp.lt.s32 	%p56, %r150, 0;
	or.b32  	%r152, %r151, 2146435072;
	selp.b32 	%r153, %r152, %r151, %p56;
	mov.b32 	%r154, 0;
	mov.b64 	%fd1751, {%r154, %r153};
$L__BB1_29:
	add.f64 	%fd722, %fd17, 0d4008000000000000;
	{
	.reg .b32 %temp; 
	mov.b64 	{%temp, %r155}, %fd722;
	}
	and.b32  	%r156, %r155, 2146435072;
	setp.ne.s32 	%p57, %r156, 2146435072;
	@%p57 bra 	$L__BB1_34;
	setp.nan.f64 	%p58, %fd17, %fd17;
	@%p58 bra 	$L__BB1_33;
	setp.neu.f64 	%p59, %fd25, 0d7FF0000000000000;
	@%p59 bra 	$L__BB1_34;
	setp.eq.s32 	%p60, %r21, 1073741824;
	setp.lt.s32 	%p61, %r15, 0;
	setp.lt.s32 	%p62, %r150, 0;
	selp.b32 	%r158, 0, 2146435072, %p62;
	and.b32  	%r159, %r150, 2147483647;
	setp.ne.s32 	%p63, %r159, 1071644672;
	or.b32  	%r160, %r158, -2147483648;
	selp.b32 	%r161, %r160, %r158, %p63;
	selp.b32 	%r162, %r161, %r158, %p60;
	selp.b32 	%r163, %r162, %r158, %p61;
	mov.b32 	%r164, 0;
	mov.b64 	%fd1751, {%r164, %r163};
	bra.uni 	$L__BB1_34;
$L__BB1_33:
	mov.f64 	%fd723, 0d4008000000000000;
	add.rn.f64 	%fd1751, %fd17, %fd723;
$L__BB1_34:
	setp.eq.f64 	%p64, %fd17, 0d3FF0000000000000;
	setp.neu.f64 	%p65, %fd17, 0d0000000000000000;
	setp.lt.s32 	%p66, %r15, 0;
	selp.f64 	%fd724, 0d3FF0000000000000, %fd1751, %p64;
	fma.rn.f64 	%fd46, %fd22, %fd724, %fd39;
	mov.f64 	%fd725, 0d4010000000000000;
	{
	.reg .b32 %temp; 
	mov.b64 	{%temp, %r165}, %fd725;
	}
	and.b32  	%r23, %r165, 2146435072;
	setp.eq.s32 	%p67, %r23, 1072693248;
	{ // callseq 33, 0
	.param .b64 param0;
	st.param.f64 	[param0], %fd25;
	.param .b64 param1;
	st.param.f64 	[param1], 0d4010000000000000;
	.param .b64 retval0;
	call.uni (retval0), 
	__internal_accurate_pow, 
	(
	param0, 
	param1
	);
	ld.param.f64 	%fd726, [retval0];
	} // callseq 33
	neg.f64 	%fd728, %fd726;
	selp.f64 	%fd729, %fd728, %fd726, %p67;
	selp.f64 	%fd1753, %fd729, %fd726, %p66;
	@%p65 bra 	$L__BB1_36;
	setp.eq.s32 	%p68, %r23, 1072693248;
	selp.b32 	%r166, %r15, 0, %p68;
	setp.lt.s32 	%p69, %r165, 0;
	or.b32  	%r167, %r166, 2146435072;
	selp.b32 	%r168, %r167, %r166, %p69;
	mov.b32 	%r169, 0;
	mov.b64 	%fd1753, {%r169, %r168};
$L__BB1_36:
	add.f64 	%fd730, %fd17, 0d4010000000000000;
	{
	.reg .b32 %temp; 
	mov.b64 	{%temp, %r170}, %fd730;
	}
	and.b32  	%r171, %r170, 2146435072;
	setp.ne.s32 	%p70, %r171, 2146435072;
	@%p70 bra 	$L__BB1_41;
	setp.nan.f64 	%p71, %fd17, %fd17;
	@%p71 bra 	$L__BB1_40;
	setp.neu.f64 	%p72, %fd25, 0d7FF0000000000000;
	@%p72 bra 	$L__BB1_41;
	setp.eq.s32 	%p73, %r23, 1072693248;
	setp.lt.s32 	%p74, %r15, 0;
	setp.lt.s32 	%p75, %r165, 0;
	selp.b32 	%r173, 0, 2146435072, %p75;
	and.b32  	%r174, %r165, 2147483647;
	setp.ne.s32 	%p76, %r174, 1071644672;
	or.b32  	%r175, %r173, -2147483648;
	selp.b32 	%r176, %r175, %r173, %p76;
	selp.b32 	%r177, %r176, %r173, %p73;
	selp.b32 	%r178, %r177, %r173, %p74;
	mov.b32 	%r179, 0;
	mov.b64 	%fd1753, {%r179, %r178};
	bra.uni 	$L__BB1_41;
$L__BB1_40:
	mov.f64 	%fd731, 0d4010000000000000;
	add.rn.f64 	%fd1753, %fd17, %fd731;
$L__BB1_41:
	setp.eq.f64 	%p77, %fd17, 0d3FF0000000000000;
	setp.neu.f64 	%p78, %fd17, 0d0000000000000000;
	setp.lt.s32 	%p79, %r15, 0;
	selp.f64 	%fd732, 0d3FF0000000000000, %fd1753, %p77;
	fma.rn.f64 	%fd53, %fd23, %fd732, %fd46;
	mov.f64 	%fd733, 0d4014000000000000;
	{
	.reg .b32 %temp; 
	mov.b64 	{%temp, %r180}, %fd733;
	}
	and.b32  	%r25, %r180, 2146435072;
	setp.eq.s32 	%p80, %r25, 1074790400;
	{ // callseq 34, 0
	.param .b64 param0;
	st.param.f64 	[param0], %fd25;
	.param .b64 param1;
	st.param.f64 	[param1], 0d4014000000000000;
	.param .b64 retval0;
	call.uni (retval0), 
	__internal_accurate_pow, 
	(
	param0, 
	param1
	);
	ld.param.f64 	%fd734, [retval0];
	} // callseq 34
	neg.f64 	%fd736, %fd734;
	selp.f64 	%fd737, %fd736, %fd734, %p80;
	selp.f64 	%fd1755, %fd737, %fd734, %p79;
	@%p78 bra 	$L__BB1_43;
	setp.eq.s32 	%p81, %r25, 1074790400;
	selp.b32 	%r181, %r15, 0, %p81;
	setp.lt.s32 	%p82, %r180, 0;
	or.b32  	%r182, %r181, 2146435072;
	selp.b32 	%r183, %r182, %r181, %p82;
	mov.b32 	%r184, 0;
	mov.b64 	%fd1755, {%r184, %r183};
$L__BB1_43:
	add.f64 	%fd738, %fd17, 0d4014000000000000;
	{
	.reg .b32 %temp; 
	mov.b64 	{%temp, %r185}, %fd738;
	}
	and.b32  	%r186, %r185, 2146435072;
	setp.ne.s32 	%p83, %r186, 2146435072;
	@%p83 bra 	$L__BB1_48;
	setp.nan.f64 	%p84, %fd17, %fd17;
	@%p84 bra 	$L__BB1_47;
	setp.neu.f64 	%p85, %fd25, 0d7FF0000000000000;
	@%p85 bra 	$L__BB1_48;
	setp.eq.s32 	%p86, %r25, 1074790400;
	setp.lt.s32 	%p87, %r15, 0;
	setp.lt.s32 	%p88, %r180, 0;
	selp.b32 	%r188, 0, 2146435072, %p88;
	and.b32  	%r189, %r180, 2147483647;
	setp.ne.s32 	%p89, %r189, 1071644672;
	or.b32  	%r190, %r188, -2147483648;
	selp.b32 	%r191, %r190, %r188, %p89;
	selp.b32 	%r192, %r191, %r188, %p86;
	selp.b32 	%r193, %r192, %r188, %p87;
	mov.b32 	%r194, 0;
	mov.b64 	%fd1755, {%r194, %r193};
	bra.uni 	$L__BB1_48;
$L__BB1_47:
	mov.f64 	%fd739, 0d4014000000000000;
	add.rn.f64 	%fd1755, %fd17, %fd739;
$L__BB1_48:
	setp.eq.s32 	%p90, %r17, 1072693248;
	setp.eq.f64 	%p91, %fd17, 0d3FF0000000000000;
	selp.f64 	%fd740, 0d3FF0000000000000, %fd1755, %p91;
	fma.rn.f64 	%fd1768, %fd24, %fd740, %fd53;
	{
	.reg .b32 %temp; 
	mov.b64 	{%temp, %r26}, %fd18;
	}
	abs.f64 	%fd61, %fd18;
	setp.lt.s32 	%p92, %r26, 0;
	setp.neu.f64 	%p93, %fd18, 0d0000000000000000;
	{ // callseq 35, 0
	.param .b64 param0;
	st.param.f64 	[param0], %fd61;
	.param .b64 param1;
	st.param.f64 	[param1], 0d3FF0000000000000;
	.param .b64 retval0;
	call.uni (retval0), 
	__internal_accurate_pow, 
	(
	param0, 
	param1
	);
	ld.param.f64 	%fd741, [retval0];
	} // callseq 35
	neg.f64 	%fd743, %fd741;
	selp.f64 	%fd744, %fd743, %fd741, %p90;
	selp.f64 	%fd1757, %fd744, %fd741, %p92;
	@%p93 bra 	$L__BB1_50;
	setp.eq.s32 	%p94, %r17, 1072693248;
	selp.b32 	%r196, %r26, 0, %p94;
	setp.lt.s32 	%p95, %r120, 0;
	or.b32  	%r197, %r196, 2146435072;
	selp.b32 	%r198, %r197, %r196, %p95;
	mov.b32 	%r199, 0;
	mov.b64 	%fd1757, {%r199, %r198};
$L__BB1_50:
	add.f64 	%fd745, %fd18, 0d3FF0000000000000;
	{
	.reg .b32 %temp; 
	mov.b64 	{%temp, %r200}, %fd745;
	}
	and.b32  	%r201, %r200, 2146435072;
	setp.ne.s32 	%p96, %r201, 2146435072;
	@%p96 bra 	$L__BB1_55;
	setp.nan.f64 	%p97, %fd18, %fd18;
	@%p97 bra 	$L__BB1_54;
	setp.neu.f64 	%p98, %fd61, 0d7FF0000000000000;
	@%p98 bra 	$L__BB1_55;
	setp.lt.s32 	%p99, %r26, 0;
	setp.eq.s32 	%p100, %r17, 1072693248;
	setp.lt.s32 	%p101, %r120, 0;
	selp.b32 	%r203, 0, 2146435072, %p101;
	and.b32  	%r204, %r120, 2147483647;
	setp.ne.s32 	%p102, %r204, 1071644672;
	or.b32  	%r205, %r203, -2147483648;
	selp.b32 	%r206, %r205, %r203, %p102;
	selp.b32 	%r207, %r206, %r203, %p100;
	selp.b32 	%r208, %r207, %r203, %p99;
	mov.b32 	%r209, 0;
	mov.b64 	%fd1757, {%r209, %r208};
	bra.uni 	$L__BB1_55;
$L__BB1_54:
	mov.f64 	%fd746, 0d3FF0000000000000;
	add.rn.f64 	%fd1757, %fd18, %fd746;
$L__BB1_55:
	setp.eq.f64 	%p103, %fd18, 0d3FF0000000000000;
	setp.neu.f64 	%p104, %fd18, 0d0000000000000000;
	setp.lt.s32 	%p105, %r26, 0;
	setp.eq.s32 	%p106, %r19, 1062207488;
	selp.f64 	%fd747, 0d3FF0000000000000, %fd1757, %p103;
	fma.rn.f64 	%fd68, %fd20, %fd747, %fd19;
	{ // callseq 36, 0
	.param .b64 param0;
	st.param.f64 	[param0], %fd61;
	.param .b64 param1;
	st.param.f64 	[param1], 0d4000000000000000;
	.param .b64 retval0;
	call.uni (retval0), 
	__internal_accurate_pow, 
	(
	param0, 
	param1
	);
	ld.param.f64 	%fd748, [retval0];
	} // callseq 36
	neg.f64 	%fd750, %fd748;
	selp.f64 	%fd751, %fd750, %fd748, %p106;
	selp.f64 	%fd1759, %fd751, %fd748, %p105;
	@%p104 bra 	$L__BB1_57;
	setp.eq.s32 	%p107, %r19, 1062207488;
	selp.b32 	%r211, %r26, 0, %p107;
	setp.lt.s32 	%p108, %r135, 0;
	or.b32  	%r212, %r211, 2146435072;
	selp.b32 	%r213, %r212, %r211, %p108;
	mov.b32 	%r214, 0;
	mov.b64 	%fd1759, {%r214, %r213};
$L__BB1_57:
	add.f64 	%fd752, %fd18, 0d4000000000000000;
	{
	.reg .b32 %temp; 
	mov.b64 	{%temp, %r215}, %fd752;
	}
	and.b32  	%r216, %r215, 2146435072;
	setp.ne.s32 	%p109, %r216, 2146435072;
	@%p109 bra 	$L__BB1_62;
	setp.nan.f64 	%p110, %fd18, %fd18;
	@%p110 bra 	$L__BB1_61;
	setp.neu.f64 	%p111, %fd61, 0d7FF0000000000000;
	@%p111 bra 	$L__BB1_62;
	setp.lt.s32 	%p112, %r26, 0;
	setp.eq.s32 	%p113, %r19, 1062207488;
	setp.lt.s32 	%p114, %r135, 0;
	selp.b32 	%r218, 0, 2146435072, %p114;
	and.b32  	%r219, %r135, 2147483647;
	setp.ne.s32 	%p115, %r219, 1071644672;
	or.b32  	%r220, %r218, -2147483648;
	selp.b32 	%r221, %r220, %r218, %p115;
	selp.b32 	%r222, %r221, %r218, %p113;
	selp.b32 	%r223, %r222, %r218, %p112;
	mov.b32 	%r224, 0;
	mov.b64 	%fd1759, {%r224, %r223};
	bra.uni 	$L__BB1_62;
$L__BB1_61:
	mov.f64 	%fd753, 0d4000000000000000;
	add.rn.f64 	%fd1759, %fd18, %fd753;
$L__BB1_62:
	setp.eq.f64 	%p116, %fd18, 0d3FF0000000000000;
	setp.neu.f64 	%p117, %fd18, 0d0000000000000000;
	setp.lt.s32 	%p118, %r26, 0;
	setp.eq.s32 	%p119, %r21, 1073741824;
	selp.f64 	%fd754, 0d3FF0000000000000, %fd1759, %p116;
	fma.rn.f64 	%fd75, %fd21, %fd754, %fd68;
	{ // callseq 37, 0
	.param .b64 param0;
	st.param.f64 	[param0], %fd61;
	.param .b64 param1;
	st.param.f64 	[param1], 0d4008000000000000;
	.param .b64 retval0;
	call.uni (retval0), 
	__internal_accurate_pow, 
	(
	param0, 
	param1
	);
	ld.param.f64 	%fd755, [retval0];
	} // callseq 37
	neg.f64 	%fd757, %fd755;
	selp.f64 	%fd758, %fd757, %fd755, %p119;
	selp.f64 	%fd1761, %fd758, %fd755, %p118;
	@%p117 bra 	$L__BB1_64;
	setp.eq.s32 	%p120, %r21, 1073741824;
	selp.b32 	%r226, %r26, 0, %p120;
	setp.lt.s32 	%p121, %r150, 0;
	or.b32  	%r227, %r226, 2146435072;
	selp.b32 	%r228, %r227, %r226, %p121;
	mov.b32 	%r229, 0;
	mov.b64 	%fd1761, {%r229, %r228};
$L__BB1_64:
	add.f64 	%fd759, %fd18, 0d4008000000000000;
	{
	.reg .b32 %temp; 
	mov.b64 	{%temp, %r230}, %fd759;
	}
	and.b32  	%r231, %r230, 2146435072;
	setp.ne.s32 	%p122, %r231, 2146435072;
	@%p122 bra 	$L__BB1_69;
	setp.nan.f64 	%p123, %fd18, %fd18;
	@%p123 bra 	$L__BB1_68;
	setp.neu.f64 	%p124, %fd61, 0d7FF0000000000000;
	@%p124 bra 	$L__BB1_69;
	setp.lt.s32 	%p125, %r26, 0;
	setp.eq.s32 	%p126, %r21, 1073741824;
	setp.lt.s32 	%p127, %r150, 0;
	selp.b32 	%r233, 0, 2146435072, %p127;
	and.b32  	%r234, %r150, 2147483647;
	setp.ne.s32 	%p128, %r234, 1071644672;
	or.b32  	%r235, %r233, -2147483648;
	selp.b32 	%r236, %r235, %r233, %p128;
	selp.b32 	%r237, %r236, %r233, %p126;
	selp.b32 	%r238, %r237, %r233, %p125;
	mov.b32 	%r239, 0;
	mov.b64 	%fd1761, {%r239, %r238};
	bra.uni 	$L__BB1_69;
$L__BB1_68:
	mov.f64 	%fd760, 0d4008000000000000;
	add.rn.f64 	%fd1761, %fd18, %fd760;
$L__BB1_69:
	setp.eq.f64 	%p129, %fd18, 0d3FF0000000000000;
	setp.neu.f64 	%p130, %fd18, 0d0000000000000000;
	setp.lt.s32 	%p131, %r26, 0;
	setp.eq.s32 	%p132, %r23, 1072693248;
	selp.f64 	%fd761, 0d3FF0000000000000, %fd1761, %p129;
	fma.rn.f64 	%fd82, %fd22, %fd761, %fd75;
	{ // callseq 38, 0
	.param .b64 param0;
	st.param.f64 	[param0], %fd61;
	.param .b64 param1;
	st.param.f64 	[param1], 0d4010000000000000;
	.param .b64 retval0;
	call.uni (retval0), 
	__internal_accurate_pow, 
	(
	param0, 
	param1
	);
	ld.param.f64 	%fd762, [retval0];
	} // callseq 38
	neg.f64 	%fd764, %fd762;
	selp.f64 	%fd765, %fd764, %fd762, %p132;
	selp.f64 	%fd1763, %fd765, %fd762, %p131;
	@%p130 bra 	$L__BB1_71;
	setp.eq.s32 	%p133, %r23, 1072693248;
	selp.b32 	%r241, %r26, 0, %p133;
	setp.lt.s32 	%p134, %r165, 0;
	or.b32  	%r242, %r241, 2146435072;
	selp.b32 	%r243, %r242, %r241, %p134;
	mov.b32 	%r244, 0;
	mov.b64 	%fd1763, {%r244, %r243};
$L__BB1_71:
	add.f64 	%fd766, %fd18, 0d4010000000000000;
	{
	.reg .b32 %temp; 
	mov.b64 	{%temp, %r245}, %fd766;
	}
	and.b32  	%r246, %r245, 2146435072;
	setp.ne.s32 	%p135, %r246, 2146435072;
	@%p135 bra 	$L__BB1_76;
	setp.nan.f64 	%p136, %fd18, %fd18;
	@%p136 bra 	$L__BB1_75;
	setp.neu.f64 	%p137, %fd61, 0d7FF0000000000000;
	@%p137 bra 	$L__BB1_76;
	setp.lt.s32 	%p138, %r26, 0;
	setp.eq.s32 	%p139, %r23, 1072693248;
	setp.lt.s32 	%p140, %r165, 0;
	selp.b32 	%r248, 0, 2146435072, %p140;
	and.b32  	%r249, %r165, 2147483647;
	setp.ne.s32 	%p141, %r249, 1071644672;
	or.b32  	%r250, %r248, -2147483648;
	selp.b32 	%r251, %r250, %r248, %p141;
	selp.b32 	%r252, %r251, %r248, %p139;
	selp.b32 	%r253, %r252, %r248, %p138;
	mov.b32 	%r254, 0;
	mov.b64 	%fd1763, {%r254, %r253};
	bra.uni 	$L__BB1_76;
$L__BB1_75:
	mov.f64 	%fd767, 0d4010000000000000;
	add.rn.f64 	%fd1763, %fd18, %fd767;
$L__BB1_76:
	setp.eq.f64 	%p142, %fd18, 0d3FF0000000000000;
	setp.neu.f64 	%p143, %fd18, 0d0000000000000000;
	setp.lt.s32 	%p144, %r26, 0;
	setp.eq.s32 	%p145, %r25, 1074790400;
	selp.f64 	%fd768, 0d3FF0000000000000, %fd1763, %p142;
	fma.rn.f64 	%fd89, %fd23, %fd768, %fd82;
	{ // callseq 39, 0
	.param .b64 param0;
	st.param.f64 	[param0], %fd61;
	.param .b64 param1;
	st.param.f64 	[param1], 0d4014000000000000;
	.param .b64 retval0;
	call.uni (retval0), 
	__internal_accurate_pow, 
	(
	param0, 
	param1
	);
	ld.param.f64 	%fd769, [retval0];
	} // callseq 39
	neg.f64 	%fd771, %fd769;
	selp.f64 	%fd772, %fd771, %fd769, %p145;
	selp.f64 	%fd1765, %fd772, %fd769, %p144;
	@%p143 bra 	$L__BB1_78;
	setp.eq.s32 	%p146, %r25, 1074790400;
	selp.b32 	%r256, %r26, 0, %p146;
	setp.lt.s32 	%p147, %r180, 0;
	or.b32  	%r257, %r256, 2146435072;
	selp.b32 	%r258, %r257, %r256, %p147;
	mov.b32 	%r259, 0;
	mov.b64 	%fd1765, {%r259, %r258};
$L__BB1_78:
	add.f64 	%fd773, %fd18, 0d4014000000000000;
	{
	.reg .b32 %temp; 
	mov.b64 	{%temp, %r260}, %fd773;
	}
	and.b32  	%r261, %r260, 2146435072;
	setp.ne.s32 	%p148, %r261, 2146435072;
	@%p148 bra 	$L__BB1_83;
	setp.nan.f64 	%p149, %fd18, %fd18;
	@%p149 bra 	$L__BB1_82;
	setp.neu.f64 	%p150, %fd61, 0d7FF0000000000000;
	@%p150 bra 	$L__BB1_83;
	setp.lt.s32 	%p151, %r26, 0;
	setp.eq.s32 	%p152, %r25, 1074790400;
	setp.lt.s32 	%p153, %r180, 0;
	selp.b32 	%r263, 0, 2146435072, %p153;
	and.b32  	%r264, %r180, 2147483647;
	setp.ne.s32 	%p154, %r264, 1071644672;
	or.b32  	%r265, %r263, -2147483648;
	selp.b32 	%r266, %r265, %r263, %p154;
	selp.b32 	%r267, %r266, %r263, %p152;
	selp.b32 	%r268, %r267, %r263, %p151;
	mov.b32 	%r269, 0;
	mov.b64 	%fd1765, {%r269, %r268};
	bra.uni 	$L__BB1_83;
$L__BB1_82:
	mov.f64 	%fd774, 0d4014000000000000;
	add.rn.f64 	%fd1765, %fd18, %fd774;
$L__BB1_83:
	setp.eq.f64 	%p155, %fd18, 0d3FF0000000000000;
	setp.eq.s32 	%p156, %r19, 1062207488;
	selp.f64 	%fd776, 0d3FF0000000000000, %fd1765, %p155;
	fma.rn.f64 	%fd1766, %fd24, %fd776, %fd89;
	and.b32  	%r271, %r135, 2147483647;
	setp.ne.s32 	%p157, %r271, 1071644672;
	and.pred  	%p1, %p156, %p157;
	mov.b32 	%r854, 0;
	mov.f64 	%fd1767, %fd1766;
	mov.f64 	%fd1771, %fd18;
	mov.f64 	%fd1789, %fd18;
	mov.f64 	%fd1773, %fd17;
$L__BB1_84:
	setp.gt.f64 	%p159, %fd1767, 0d0000000000000000;
	setp.gt.f64 	%p160, %fd1766, 0d0000000000000000;
	and.pred  	%p161, %p159, %p160;
	mov.pred 	%p742, -1;
	@%p161 bra 	$L__BB1_86;
	setp.lt.f64 	%p162, %fd1767, 0d0000000000000000;
	setp.lt.f64 	%p163, %fd1766, 0d0000000000000000;
	and.pred  	%p742, %p162, %p163;
$L__BB1_86:
	sub.f64 	%fd777, %fd1789, %fd1773;
	selp.f64 	%fd1771, %fd1773, %fd1771, %p742;
	selp.f64 	%fd106, %fd777, %fd1770, %p742;
	selp.f64 	%fd107, %fd777, %fd1769, %p742;
	selp.f64 	%fd1766, %fd1768, %fd1766, %p742;
	abs.f64 	%fd778, %fd1766;
	abs.f64 	%fd779, %fd1767;
	setp.geu.f64 	%p164, %fd778, %fd779;
	mov.f64 	%fd1774, %fd1773;
	mov.f64 	%fd1773, %fd1789;
	mov.f64 	%fd1777, %fd1768;
	mov.f64 	%fd1768, %fd1767;
	@%p164 bra 	$L__BB1_88;
	mov.f64 	%fd1774, %fd1789;
	mov.f64 	%fd1773, %fd1771;
	mov.f64 	%fd1771, %fd1789;
	mov.f64 	%fd1777, %fd1767;
	mov.f64 	%fd1768, %fd1766;
	mov.f64 	%fd1766, %fd1767;
	mov.f64 	%fd1789, %fd1773;
$L__BB1_88:
	sub.f64 	%fd780, %fd1771, %fd1773;
	mul.f64 	%fd115, %fd780, 0d3FE0000000000000;
	abs.f64 	%fd781, %fd115;
	setp.le.f64 	%p165, %fd781, 0d3CB59E05F1E2674D;
	setp.eq.f64 	%p166, %fd1768, 0d0000000000000000;
	or.pred  	%p167, %p165, %p166;
	@%p167 bra 	$L__BB1_120;
	abs.f64 	%fd782, %fd106;
	setp.lt.f64 	%p168, %fd782, 0d3CB59E05F1E2674D;
	abs.f64 	%fd783, %fd1777;
	abs.f64 	%fd785, %fd1768;
	setp.le.f64 	%p169, %fd783, %fd785;
	or.pred  	%p170, %p168, %p169;
	mov.f64 	%fd1770, %fd115;
	mov.f64 	%fd1769, %fd115;
	@%p170 bra 	$L__BB1_94;
	div.rn.f64 	%fd116, %fd1768, %fd1777;
	setp.neu.f64 	%p171, %fd1774, %fd1771;
	@%p171 bra 	$L__BB1_92;
	add.f64 	%fd800, %fd115, %fd115;
	mul.f64 	%fd1781, %fd800, %fd116;
	mov.f64 	%fd801, 0d3FF0000000000000;
	sub.f64 	%fd1780, %fd801, %fd116;
	bra.uni 	$L__BB1_93;
$L__BB1_92:
	div.rn.f64 	%fd787, %fd1777, %fd1766;
	div.rn.f64 	%fd788, %fd1768, %fd1766;
	add.f64 	%fd789, %fd115, %fd115;
	mul.f64 	%fd790, %fd789, %fd787;
	sub.f64 	%fd791, %fd787, %fd788;
	mul.f64 	%fd792, %fd790, %fd791;
	sub.f64 	%fd793, %fd1773, %fd1774;
	add.f64 	%fd794, %fd788, 0dBFF0000000000000;
	mul.f64 	%fd795, %fd793, %fd794;
	sub.f64 	%fd796, %fd792, %fd795;
	mul.f64 	%fd1781, %fd116, %fd796;
	add.f64 	%fd797, %fd787, 0dBFF0000000000000;
	mul.f64 	%fd798, %fd797, %fd794;
	add.f64 	%fd799, %fd116, 0dBFF0000000000000;
	mul.f64 	%fd1780, %fd799, %fd798;
$L__BB1_93:
	setp.gt.f64 	%p172, %fd1781, 0d0000000000000000;
	neg.f64 	%fd802, %fd1780;
	selp.f64 	%fd803, %fd802, %fd1780, %p172;
	abs.f64 	%fd804, %fd1781;
	mul.f64 	%fd805, %fd115, 0d4008000000000000;
	mul.f64 	%fd806, %fd805, %fd803;
	mul.f64 	%fd807, %fd803, 0d3CB59E05F1E2674D;
	abs.f64 	%fd808, %fd807;
	sub.f64 	%fd809, %fd806, %fd808;
	mul.f64 	%fd810, %fd106, %fd803;
	abs.f64 	%fd811, %fd810;
	add.f64 	%fd812, %fd804, %fd804;
	setp.lt.f64 	%p173, %fd809, %fd811;
	selp.f64 	%fd813, %fd809, %fd811, %p173;
	setp.lt.f64 	%p174, %fd812, %fd813;
	div.rn.f64 	%fd814, %fd804, %fd803;
	selp.f64 	%fd1770, %fd107, %fd115, %p174;
	selp.f64 	%fd1769, %fd814, %fd115, %p174;
$L__BB1_94:
	setp.lt.s32 	%p175, %r120, 0;
	setp.eq.s32 	%p176, %r17, 1072693248;
	abs.f64 	%fd815, %fd1769;
	setp.gt.f64 	%p178, %fd815, 0d3CB59E05F1E2674D;
	setp.gt.f64 	%p179, %fd115, 0d0000000000000000;
	selp.f64 	%fd816, 0d3CB59E05F1E2674D, 0dBCB59E05F1E2674D, %p179;
	selp.f64 	%fd817, %fd1769, %fd816, %p178;
	add.f64 	%fd1789, %fd1773, %fd817;
	{
	.reg .b32 %temp; 
	mov.b64 	{%temp, %r28}, %fd1789;
	}
	abs.f64 	%fd128, %fd1789;
	setp.lt.s32 	%p180, %r28, 0;
	setp.eq.f64 	%p181, %fd1789, 0d0000000000000000;
	{ // callseq 40, 0
	.param .b64 param0;
	st.param.f64 	[param0], %fd128;
	.param .b64 param1;
	st.param.f64 	[param1], 0d3FF0000000000000;
	.param .b64 retval0;
	call.uni (retval0), 
	__internal_accurate_pow, 
	(
	param0, 
	param1
	);
	ld.param.f64 	%fd818, [retval0];
	} // callseq 40
	neg.f64 	%fd820, %fd818;
	selp.f64 	%fd821, %fd820, %fd818, %p176;
	selp.f64 	%fd822, %fd821, %fd818, %p180;
	selp.b32 	%r272, %r28, 0, %p176;
	or.b32  	%r273, %r272, 2146435072;
	selp.b32 	%r274, %r273, %r272, %p175;
	mov.b32 	%r275, 0;
	mov.b64 	%fd823, {%r275, %r274};
	selp.f64 	%fd1784, %fd823, %fd822, %p181;
	add.f64 	%fd824, %fd1789, 0d3FF0000000000000;
	{
	.reg .b32 %temp; 
	mov.b64 	{%temp, %r276}, %fd824;
	}
	and.b32  	%r277, %r276, 2146435072;
	setp.ne.s32 	%p182, %r277, 2146435072;
	@%p182 bra 	$L__BB1_99;
	setp.nan.f64 	%p183, %fd1789, %fd1789;
	@%p183 bra 	$L__BB1_98;
	setp.neu.f64 	%p184, %fd128, 0d7FF0000000000000;
	@%p184 bra 	$L__BB1_99;
	setp.lt.s32 	%p185, %r28, 0;
	setp.eq.s32 	%p186, %r17, 1072693248;
	and.b32  	%r279, %r120, 2147483647;
	setp.ne.s32 	%p187, %r279, 1071644672;
	setp.lt.s32 	%p188, %r120, 0;
	selp.b32 	%r280, 0, 2146435072, %p188;
	or.b32  	%r281, %r280, -2147483648;
	selp.b32 	%r282, %r281, %r280, %p187;
	selp.b32 	%r283, %r282, %r280, %p186;
	selp.b32 	%r284, %r283, %r280, %p185;
	mov.b32 	%r285, 0;
	mov.b64 	%fd1784, {%r285, %r284};
	bra.uni 	$L__BB1_99;
$L__BB1_98:
	mov.f64 	%fd825, 0d3FF0000000000000;
	add.rn.f64 	%fd1784, %fd1789, %fd825;
$L__BB1_99:
	setp.eq.f64 	%p189, %fd1789, 0d3FF0000000000000;
	setp.eq.f64 	%p190, %fd1789, 0d0000000000000000;
	setp.lt.s32 	%p191, %r28, 0;
	setp.lt.s32 	%p192, %r135, 0;
	setp.eq.s32 	%p193, %r19, 1062207488;
	selp.f64 	%fd826, 0d3FF0000000000000, %fd1784, %p189;
	fma.rn.f64 	%fd133, %fd20, %fd826, %fd19;
	{ // callseq 41, 0
	.param .b64 param0;
	st.param.f64 	[param0], %fd128;
	.param .b64 param1;
	st.param.f64 	[param1], 0d4000000000000000;
	.param .b64 retval0;
	call.uni (retval0), 
	__internal_accurate_pow, 
	(
	param0, 
	param1
	);
	ld.param.f64 	%fd827, [retval0];
	} // callseq 41
	neg.f64 	%fd829, %fd827;
	selp.f64 	%fd830, %fd829, %fd827, %p193;
	selp.f64 	%fd831, %fd830, %fd827, %p191;
	selp.b32 	%r286, %r28, 0, %p193;
	or.b32  	%r287, %r286, 2146435072;
	selp.b32 	%r288, %r287, %r286, %p192;
	mov.b32 	%r289, 0;
	mov.b64 	%fd832, {%r289, %r288};
	selp.f64 	%fd1785, %fd832, %fd831, %p190;
	add.f64 	%fd833, %fd1789, 0d4000000000000000;
	{
	.reg .b32 %temp; 
	mov.b64 	{%temp, %r290}, %fd833;
	}
	and.b32  	%r291, %r290, 2146435072;
	setp.ne.s32 	%p195, %r291, 2146435072;
	@%p195 bra 	$L__BB1_104;
	setp.nan.f64 	%p196, %fd1789, %fd1789;
	@%p196 bra 	$L__BB1_103;
	setp.neu.f64 	%p197, %fd128, 0d7FF0000000000000;
	@%p197 bra 	$L__BB1_104;
	setp.lt.s32 	%p198, %r28, 0;
	setp.lt.s32 	%p199, %r135, 0;
	selp.b32 	%r292, 0, 2146435072, %p199;
	or.b32  	%r293, %r292, -2147483648;
	selp.b32 	%r294, %r293, %r292, %p1;
	selp.b32 	%r295, %r294, %r292, %p198;
	mov.b32 	%r296, 0;
	mov.b64 	%fd1785, {%r296, %r295};
	bra.uni 	$L__BB1_104;
$L__BB1_103:
	mov.f64 	%fd834, 0d4000000000000000;
	add.rn.f64 	%fd1785, %fd1789, %fd834;
$L__BB1_104:
	setp.eq.f64 	%p200, %fd1789, 0d3FF0000000000000;
	setp.eq.f64 	%p201, %fd1789, 0d0000000000000000;
	setp.lt.s32 	%p202, %r28, 0;
	setp.lt.s32 	%p203, %r150, 0;
	setp.eq.s32 	%p204, %r21, 1073741824;
	selp.f64 	%fd835, 0d3FF0000000000000, %fd1785, %p200;
	fma.rn.f64 	%fd138, %fd21, %fd835, %fd133;
	{ // callseq 42, 0
	.param .b64 param0;
	st.param.f64 	[param0], %fd128;
	.param .b64 param1;
	st.param.f64 	[param1], 0d4008000000000000;
	.param .b64 retval0;
	call.uni (retval0), 
	__internal_accurate_pow, 
	(
	param0, 
	param1
	);
	ld.param.f64 	%fd836, [retval0];
	} // callseq 42
	neg.f64 	%fd838, %fd836;
	selp.f64 	%fd839, %fd838, %fd836, %p204;
	selp.f64 	%fd840, %fd839, %fd836, %p202;
	selp.b32 	%r297, %r28, 0, %p204;
	or.b32  	%r298, %r297, 2146435072;
	selp.b32 	%r299, %r298, %r297, %p203;
	mov.b32 	%r300, 0;
	mov.b64 	%fd841, {%r300, %r299};
	selp.f64 	%fd1786, %fd841, %fd840, %p201;
	add.f64 	%fd842, %fd1789, 0d4008000000000000;
	{
	.reg .b32 %temp; 
	mov.b64 	{%temp, %r301}, %fd842;
	}
	and.b32  	%r302, %r301, 2146435072;
	setp.ne.s32 	%p206, %r302, 2146435072;
	@%p206 bra 	$L__BB1_109;
	setp.nan.f64 	%p207, %fd1789, %fd1789;
	@%p207 bra 	$L__BB1_108;
	setp.neu.f64 	%p208, %fd128, 0d7FF0000000000000;
	@%p208 bra 	$L__BB1_109;
	setp.lt.s32 	%p209, %r28, 0;
	setp.eq.s32 	%p210, %r21, 1073741824;
	and.b32  	%r304, %r150, 2147483647;
	setp.ne.s32 	%p211, %r304, 1071644672;
	setp.lt.s32 	%p212, %r150, 0;
	selp.b32 	%r305, 0, 2146435072, %p212;
	or.b32  	%r306, %r305, -2147483648;
	selp.b32 	%r307, %r306, %r305, %p211;
	selp.b32 	%r308, %r307, %r305, %p210;
	selp.b32 	%r309, %r308, %r305, %p209;
	mov.b32 	%r310, 0;
	mov.b64 	%fd1786, {%r310, %r309};
	bra.uni 	$L__BB1_109;
$L__BB1_108:
	mov.f64 	%fd843, 0d4008000000000000;
	add.rn.f64 	%fd1786, %fd1789, %fd843;
$L__BB1_109:
	setp.eq.f64 	%p213, %fd1789, 0d3FF0000000000000;
	setp.eq.f64 	%p214, %fd1789, 0d0000000000000000;
	setp.lt.s32 	%p215, %r28, 0;
	setp.lt.s32 	%p216, %r165, 0;
	setp.eq.s32 	%p217, %r23, 1072693248;
	selp.f64 	%fd844, 0d3FF0000000000000, %fd1786, %p213;
	fma.rn.f64 	%fd143, %fd22, %fd844, %fd138;
	{ // callseq 43, 0
	.param .b64 param0;
	st.param.f64 	[param0], %fd128;
	.param .b64 param1;
	st.param.f64 	[param1], 0d4010000000000000;
	.param .b64 retval0;
	call.uni (retval0), 
	__internal_accurate_pow, 
	(
	param0, 
	param1
	);
	ld.param.f64 	%fd845, [retval0];
	} // callseq 43
	neg.f64 	%fd847, %fd845;
	selp.f64 	%fd848, %fd847, %fd845, %p217;
	selp.f64 	%fd849, %fd848, %fd845, %p215;
	selp.b32 	%r311, %r28, 0, %p217;
	or.b32  	%r312, %r311, 2146435072;
	selp.b32 	%r313, %r312, %r311, %p216;
	mov.b32 	%r314, 0;
	mov.b64 	%fd850, {%r314, %r313};
	selp.f64 	%fd1787, %fd850, %fd849, %p214;
	add.f64 	%fd851, %fd1789, 0d4010000000000000;
	{
	.reg .b32 %temp; 
	mov.b64 	{%temp, %r315}, %fd851;
	}
	and.b32  	%r316, %r315, 2146435072;
	setp.ne.s32 	%p219, %r316, 2146435072;
	@%p219 bra 	$L__BB1_114;
	setp.nan.f64 	%p220, %fd1789, %fd1789;
	@%p220 bra 	$L__BB1_113;
	setp.neu.f64 	%p221, %fd128, 0d7FF0000000000000;
	@%p221 bra 	$L__BB1_114;
	setp.lt.s32 	%p222, %r28, 0;
	setp.eq.s32 	%p223, %r23, 1072693248;
	and.b32  	%r318, %r165, 2147483647;
	setp.ne.s32 	%p224, %r318, 1071644672;
	setp.lt.s32 	%p225, %r165, 0;
	selp.b32 	%r319, 0, 2146435072, %p225;
	or.b32  	%r320, %r319, -2147483648;
	selp.b32 	%r321, %r320, %r319, %p224;
	selp.b32 	%r322, %r321, %r319, %p223;
	selp.b32 	%r323, %r322, %r319, %p222;
	mov.b32 	%r324, 0;
	mov.b64 	%fd1787, {%r324, %r323};
	bra.uni 	$L__BB1_114;
$L__BB1_113:
	mov.f64 	%fd852, 0d4010000000000000;
	add.rn.f64 	%fd1787, %fd1789, %fd852;
$L__BB1_114:
	setp.eq.f64 	%p226, %fd1789, 0d3FF0000000000000;
	setp.eq.f64 	%p227, %fd1789, 0d0000000000000000;
	setp.lt.s32 	%p228, %r28, 0;
	setp.lt.s32 	%p229, %r180, 0;
	setp.eq.s32 	%p230, %r25, 1074790400;
	selp.f64 	%fd853, 0d3FF0000000000000, %fd1787, %p226;
	fma.rn.f64 	%fd148, %fd23, %fd853, %fd143;
	{ // callseq 44, 0
	.param .b64 param0;
	st.param.f64 	[param0], %fd128;
	.param .b64 param1;
	st.param.f64 	[param1], 0d4014000000000000;
	.param .b64 retval0;
	call.uni (retval0), 
	__internal_accurate_pow, 
	(
	param0, 
	param1
	);
	ld.param.f64 	%fd854, [retval0];
	} // callseq 44
	neg.f64 	%fd856, %fd854;
	selp.f64 	%fd857, %fd856, %fd854, %p230;
	selp.f64 	%fd858, %fd857, %fd854, %p228;
	selp.b32 	%r325, %r28, 0, %p230;
	or.b32  	%r326, %r325, 2146435072;
	selp.b32 	%r327, %r326, %r325, %p229;
	mov.b32 	%r328, 0;
	mov.b64 	%fd859, {%r328, %r327};
	selp.f64 	%fd1788, %fd859, %fd858, %p227;
	add.f64 	%fd860, %fd1789, 0d4014000000000000;
	{
	.reg .b32 %temp; 
	mov.b64 	{%temp, %r329}, %fd860;
	}
	and.b32  	%r330, %r329, 2146435072;
	setp.ne.s32 	%p232, %r330, 2146435072;
	@%p232 bra 	$L__BB1_119;
	setp.nan.f64 	%p233, %fd1789, %fd1789;
	@%p233 bra 	$L__BB1_118;
	setp.neu.f64 	%p234, %fd128, 0d7FF0000000000000;
	@%p234 bra 	$L__BB1_119;
	setp.lt.s32 	%p235, %r28, 0;
	setp.eq.s32 	%p236, %r25, 1074790400;
	and.b32  	%r332, %r180, 2147483647;
	setp.ne.s32 	%p237, %r332, 1071644672;
	setp.lt.s32 	%p238, %r180, 0;
	selp.b32 	%r333, 0, 2146435072, %p238;
	or.b32  	%r334, %r333, -2147483648;
	selp.b32 	%r335, %r334, %r333, %p237;
	selp.b32 	%r336, %r335, %r333, %p236;
	selp.b32 	%r337, %r336, %r333, %p235;
	mov.b32 	%r338, 0;
	mov.b64 	%fd1788, {%r338, %r337};
	bra.uni 	$L__BB1_119;
$L__BB1_118:
	mov.f64 	%fd861, 0d4014000000000000;
	add.rn.f64 	%fd1788, %fd1789, %fd861;
$L__BB1_119:
	setp.eq.f64 	%p239, %fd1789, 0d3FF0000000000000;
	selp.f64 	%fd862, 0d3FF0000000000000, %fd1788, %p239;
	fma.rn.f64 	%fd1767, %fd24, %fd862, %fd148;
	add.s32 	%r854, %r854, 1;
	setp.ne.s32 	%p240, %r854, 100;
	@%p240 bra 	$L__BB1_84;
$L__BB1_120:
	setp.lt.f64 	%p241, %fd1789, %fd17;
	selp.f64 	%fd863, %fd17, %fd1789, %p241;
	setp.lt.f64 	%p242, %fd863, %fd18;
	selp.f64 	%fd864, %fd863, %fd18, %p242;
	sub.f64 	%fd1790, %fd864, %fd17;
$L__BB1_121:
	ld.param.f64 	%fd1735, [_Z19boundary_correctionPdS_S_S_S_S_PKdiiiiddd_param_11];
	ld.param.u64 	%rd65, [_Z19boundary_correctionPdS_S_S_S_S_PKdiiiiddd_param_1];
	ld.param.u64 	%rd64, [_Z19boundary_correctionPdS_S_S_S_S_PKdiiiiddd_param_0];
	cvta.to.global.u64 	%rd24, %rd64;
	mul.wide.s32 	%rd25, %r8, 8;
	add.s64 	%rd26, %rd24, %rd25;
	st.global.f64 	[%rd26], %fd1790;
	sub.f64 	%fd897, %fd1735, %fd1790;
	cvta.to.global.u64 	%rd27, %rd65;
	mul.wide.s32 	%rd28, %r9, 8;
	add.s64 	%rd29, %rd27, %rd28;
	st.global.f64 	[%rd29], %fd897;
$L__BB1_122:
	ld.param.u32 	%r849, [_Z19boundary_correctionPdS_S_S_S_S_PKdiiiiddd_param_8];
	ld.param.u64 	%rd71, [_Z19boundary_correctionPdS_S_S_S_S_PKdiiiiddd_param_6];
	mov.u32 	%r354, %ctaid.x;
	mov.u32 	%r355, %ntid.x;
	mov.u32 	%r356, %tid.x;
	mad.lo.s32 	%r30, %r354, %r355, %r356;
	add.s32 	%r357, %r30, 1;
	cvt.rn.f64.s32 	%fd898, %r357;
	max.f64 	%fd899, %fd898, 0d0000000000000000;
	add.s32 	%r358, %r849, -1;
	cvt.rn.f64.s32 	%fd157, %r358;
	setp.gt.f64 	%p260, %fd899, %fd157;
	selp.f64 	%fd900, %fd157, %fd899, %p260;
	cvt.rzi.s32.f64 	%r359, %fd900;
	add.s32 	%r31, %r7, %r359;
	cvta.to.global.u64 	%rd2, %rd71;
	mul.wide.s32 	%rd30, %r31, 8;
	add.s64 	%rd31, %rd2, %rd30;
	ld.global.f64 	%fd158, [%rd31];
	mul.f64 	%fd901, %fd2, %fd158;
	setp.geu.f64 	%p261, %fd901, 0d0000000000000000;
	@%p261 bra 	$L__BB1_243;
	add.s32 	%r360, %r30, -1;
	cvt.rn.f64.s32 	%fd902, %r360;
	max.f64 	%fd903, %fd902, 0d0000000000000000;
	setp.gt.f64 	%p262, %fd903, %fd157;
	selp.f64 	%fd904, %fd157, %fd903, %p262;
	cvt.rzi.s32.f64 	%r361, %fd904;
	add.s32 	%r362, %r7, %r361;
	add.s32 	%r363, %r30, -2;
	cvt.rn.f64.s32 	%fd905, %r363;
	max.f64 	%fd906, %fd905, 0d0000000000000000;
	setp.gt.f64 	%p263, %fd906, %fd157;
	selp.f64 	%fd907, %fd157, %fd906, %p263;
	cvt.rzi.s32.f64 	%r364, %fd907;
	add.s32 	%r32, %r7, %r364;
	add.s32 	%r365, %r30, 2;
	cvt.rn.f64.s32 	%fd908, %r365;
	max.f64 	%fd909, %fd908, 0d0000000000000000;
	setp.gt.f64 	%p264, %fd909, %fd157;
	selp.f64 	%fd910, %fd157, %fd909, %p264;
	cvt.rzi.s32.f64 	%r366, %fd910;
	add.s32 	%r367, %r7, %r366;
	add.s32 	%r368, %r30, 3;
	cvt.rn.f64.s32 	%fd911, %r368;
	max.f64 	%fd912, %fd911, 0d0000000000000000;
	setp.gt.f64 	%p265, %fd912, %fd157;
	selp.f64 	%fd913, %fd157, %fd912, %p265;
	cvt.rzi.s32.f64 	%r369, %fd913;
	add.s32 	%r33, %r7, %r369;
	mul.wide.s32 	%rd32, %r362, 8;
	add.s64 	%rd33, %rd2, %rd32;
	ld.global.f64 	%fd159, [%rd33];
	mul.wide.s32 	%rd34, %r367, 8;
	add.s64 	%rd35, %rd2, %rd34;
	ld.global.f64 	%fd160, [%rd35];
	mul.f64 	%fd914, %fd2, %fd159;
	mul.f64 	%fd915, %fd158, %fd160;
	min.f64 	%fd917, %fd914, %fd915;
	setp.geu.f64 	%p266, %fd917, 0d0000000000000000;
	@%p266 bra 	$L__BB1_134;
	add.f64 	%fd1282, %fd2, %fd2;
	sub.f64 	%fd1283, %fd158, %fd1282;
	add.f64 	%fd1284, %fd1283, %fd159;
	add.f64 	%fd1285, %fd158, %fd158;
	sub.f64 	%fd1286, %fd160, %fd1285;
	add.f64 	%fd1287, %fd2, %fd1286;
	mul.f64 	%fd1288, %fd1284, %fd1287;
	setp.lt.f64 	%p484, %fd1288, 0d0000000000000000;
	abs.f64 	%fd1289, %fd1284;
	abs.f64 	%fd1290, %fd1287;
	setp.lt.f64 	%p485, %fd1289, %fd1290;
	selp.f64 	%fd1291, %fd1284, %fd1287, %p485;
	selp.f64 	%fd161, 0d0000000000000000, %fd1291, %p484;
	abs.f64 	%fd1292, %fd161;
	setp.leu.f64 	%p486, %fd1292, 0d3E112E0BE826D695;
	@%p486 bra 	$L__BB1_133;
	mul.f64 	%fd1295, %fd161, 0d3FE0000000000000;
	sub.f64 	%fd1296, %fd1295, %fd2;
	sub.f64 	%fd162, %fd1296, %fd158;
	{
	.reg .b32 %temp; 
	mov.b64 	{%temp, %r34}, %fd162;
	}
	mov.f64 	%fd1297, 0d4000000000000000;
	{
	.reg .b32 %temp; 
	mov.b64 	{%temp, %r587}, %fd1297;
	}
	and.b32  	%r36, %r587, 2146435072;
	setp.eq.s32 	%p487, %r36, 1062207488;
	abs.f64 	%fd163, %fd162;
	{ // callseq 61, 0
	.param .b64 param0;
	st.param.f64 	[param0], %fd163;
	.param .b64 param1;
	st.param.f64 	[param1], 0d4000000000000000;
	.param .b64 retval0;
	call.uni (retval0), 
	__internal_accurate_pow, 
	(
	param0, 
	param1
	);
	ld.param.f64 	%fd1298, [retval0];
	} // callseq 61
	setp.lt.s32 	%p488, %r34, 0;
	neg.f64 	%fd1300, %fd1298;
	selp.f64 	%fd1301, %fd1300, %fd1298, %p487;
	selp.f64 	%fd1792, %fd1301, %fd1298, %p488;
	setp.neu.f64 	%p489, %fd162, 0d0000000000000000;
	@%p489 bra 	$L__BB1_127;
	setp.eq.s32 	%p490, %r36, 1062207488;
	selp.b32 	%r588, %r34, 0, %p490;
	setp.lt.s32 	%p491, %r587, 0;
	or.b32  	%r589, %r588, 2146435072;
	selp.b32 	%r590, %r589, %r588, %p491;
	mov.b32 	%r591, 0;
	mov.b64 	%fd1792, {%r591, %r590};
$L__BB1_127:
	add.f64 	%fd1302, %fd162, 0d4000000000000000;
	{
	.reg .b32 %temp; 
	mov.b64 	{%temp, %r592}, %fd1302;
	}
	and.b32  	%r593, %r592, 2146435072;
	setp.ne.s32 	%p492, %r593, 2146435072;
	@%p492 bra 	$L__BB1_132;
	setp.num.f64 	%p493, %fd162, %fd162;
	@%p493 bra 	$L__BB1_130;
	mov.f64 	%fd1303, 0d4000000000000000;
	add.rn.f64 	%fd1792, %fd162, %fd1303;
	bra.uni 	$L__BB1_132;
$L__BB1_130:
	setp.neu.f64 	%p494, %fd163, 0d7FF0000000000000;
	@%p494 bra 	$L__BB1_132;
	setp.lt.s32 	%p495, %r34, 0;
	setp.eq.s32 	%p496, %r36, 1062207488;
	setp.lt.s32 	%p497, %r587, 0;
	selp.b32 	%r595, 0, 2146435072, %p497;
	and.b32  	%r596, %r587, 2147483647;
	setp.ne.s32 	%p498, %r596, 1071644672;
	or.b32  	%r597, %r595, -2147483648;
	selp.b32 	%r598, %r597, %r595, %p498;
	selp.b32 	%r599, %r598, %r595, %p496;
	selp.b32 	%r600, %r599, %r595, %p495;
	mov.b32 	%r601, 0;
	mov.b64 	%fd1792, {%r601, %r600};
$L__BB1_132:
	ld.param.f64 	%fd1738, [_Z19boundary_correctionPdS_S_S_S_S_PKdiiiiddd_param_12];
	setp.eq.f64 	%p499, %fd162, 0d3FF0000000000000;
	selp.f64 	%fd1304, 0d3FF0000000000000, %fd1792, %p499;
	mul.f64 	%fd1305, %fd2, 0dC010000000000000;
	fma.rn.f64 	%fd1306, %fd1305, %fd158, %fd1304;
	sub.f64 	%fd1307, %fd2, %fd158;
	setp.gt.f64 	%p500, %fd1307, 0d0000000000000000;
	sqrt.rn.f64 	%fd1308, %fd1306;
	neg.f64 	%fd1309, %fd1308;
	selp.f64 	%fd1310, %fd1308, %fd1309, %p500;
	sub.f64 	%fd1311, %fd1307, %fd1310;
	div.rn.f64 	%fd1312, %fd1311, %fd161;
	add.f64 	%fd1313, %fd1312, 0d3FE0000000000000;
	mul.f64 	%fd1837, %fd1738, %fd1313;
	bra.uni 	$L__BB1_242;
$L__BB1_133:
	ld.param.f64 	%fd1737, [_Z19boundary_correctionPdS_S_S_S_S_PKdiiiiddd_param_12];
	mul.f64 	%fd1293, %fd1737, %fd2;
	sub.f64 	%fd1294, %fd2, %fd158;
	div.rn.f64 	%fd1837, %fd1293, %fd1294;
	bra.uni 	$L__BB1_242;
$L__BB1_134:
	ld.param.f64 	%fd1736, [_Z19boundary_correctionPdS_S_S_S_S_PKdiiiiddd_param_12];
	ld.param.u64 	%rd72, [_Z19boundary_correctionPdS_S_S_S_S_PKdiiiiddd_param_6];
	cvta.to.global.u64 	%rd36, %rd72;
	mul.wide.s32 	%rd37, %r33, 8;
	add.s64 	%rd38, %rd36, %rd37;
	ld.global.f64 	%fd918, [%rd38];
	mul.wide.s32 	%rd39, %r32, 8;
	add.s64 	%rd40, %rd36, %rd39;
	ld.global.f64 	%fd919, [%rd40];
	add.f64 	%fd172, %fd1736, %fd1736;
	mul.f64 	%fd173, %fd1736, 0d4008000000000000;
	mul.f64 	%fd920, %fd1736, 0d4010000000000000;
	mul.f64 	%fd921, %fd1736, 0d4014000000000000;
	mov.f64 	%fd922, 0d0000000000000000;
	sub.f64 	%fd923, %fd922, %fd1736;
	div.rn.f64 	%fd924, %fd919, %fd923;
	sub.f64 	%fd925, %fd922, %fd172;
	div.rn.f64 	%fd926, %fd924, %fd925;
	sub.f64 	%fd927, %fd922, %fd173;
	div.rn.f64 	%fd928, %fd926, %fd927;
	sub.f64 	%fd929, %fd922, %fd920;
	div.rn.f64 	%fd930, %fd928, %fd929;
	sub.f64 	%fd931, %fd922, %fd921;
	div.rn.f64 	%fd932, %fd930, %fd931;
	div.rn.f64 	%fd933, %fd159, %fd1736;
	sub.f64 	%fd934, %fd1736, %fd172;
	div.rn.f64 	%fd935, %fd933, %fd934;
	sub.f64 	%fd936, %fd1736, %fd173;
	div.rn.f64 	%fd937, %fd935, %fd936;
	sub.f64 	%fd938, %fd1736, %fd920;
	div.rn.f64 	%fd939, %fd937, %fd938;
	sub.f64 	%fd940, %fd1736, %fd921;
	div.rn.f64 	%fd941, %fd939, %fd940;
	div.rn.f64 	%fd942, %fd2, %fd172;
	sub.f64 	%fd943, %fd172, %fd1736;
	div.rn.f64 	%fd944, %fd942, %fd943;
	sub.f64 	%fd945, %fd172, %fd173;
	div.rn.f64 	%fd946, %fd944, %fd945;
	sub.f64 	%fd947, %fd172, %fd920;
	div.rn.f64 	%fd948, %fd946, %fd947;
	sub.f64 	%fd949, %fd172, %fd921;
	div.rn.f64 	%fd950, %fd948, %fd949;
	div.rn.f64 	%fd951, %fd158, %fd173;
	sub.f64 	%fd952, %fd173, %fd1736;
	div.rn.f64 	%fd953, %fd951, %fd952;
	sub.f64 	%fd954, %fd173, %fd172;
	div.rn.f64 	%fd955, %fd953, %fd954;
	sub.f64 	%fd956, %fd173, %fd920;
	div.rn.f64 	%fd957, %fd955, %fd956;
	sub.f64 	%fd958, %fd173, %fd921;
	div.rn.f64 	%fd959, %fd957, %fd958;
	div.rn.f64 	%fd960, %fd160, %fd920;
	sub.f64 	%fd961, %fd920, %fd1736;
	div.rn.f64 	%fd962, %fd960, %fd961;
	sub.f64 	%fd963, %fd920, %fd172;
	div.rn.f64 	%fd964, %fd962, %fd963;
	sub.f64 	%fd965, %fd920, %fd173;
	div.rn.f64 	%fd966, %fd964, %fd965;
	sub.f64 	%fd967, %fd920, %fd921;
	div.rn.f64 	%fd968, %fd966, %fd967;
	div.rn.f64 	%fd969, %fd918, %fd921;
	sub.f64 	%fd970, %fd921, %fd1736;
	div.rn.f64 	%fd971, %fd969, %fd970;
	sub.f64 	%fd972, %fd921, %fd172;
	div.rn.f64 	%fd973, %fd971, %fd972;
	sub.f64 	%fd974, %fd921, %fd173;
	div.rn.f64 	%fd975, %fd973, %fd974;
	sub.f64 	%fd976, %fd921, %fd920;
	div.rn.f64 	%fd977, %fd975, %fd976;
	sub.f64 	%fd978, %fd923, %fd172;
	mul.f64 	%fd979, %fd172, %fd923;
	sub.f64 	%fd980, %fd922, %fd979;
	sub.f64 	%fd981, %fd978, %fd173;
	mul.f64 	%fd982, %fd173, %fd978;
	sub.f64 	%fd983, %fd980, %fd982;
	mul.f64 	%fd984, %fd173, %fd980;
	sub.f64 	%fd985, %fd922, %fd984;
	sub.f64 	%fd986, %fd981, %fd920;
	mul.f64 	%fd987, %fd920, %fd981;
	sub.f64 	%fd988, %fd983, %fd987;
	mul.f64 	%fd989, %fd920, %fd983;
	sub.f64 	%fd990, %fd985, %fd989;
	mul.f64 	%fd991, %fd920, %fd985;
	sub.f64 	%fd992, %fd922, %fd991;
	sub.f64 	%fd993, %fd986, %fd921;
	mul.f64 	%fd994, %fd921, %fd986;
	sub.f64 	%fd995, %fd988, %fd994;
	mul.f64 	%fd996, %fd921, %fd988;
	sub.f64 	%fd997, %fd990, %fd996;
	mul.f64 	%fd998, %fd921, %fd990;
	sub.f64 	%fd999, %fd992, %fd998;
	mul.f64 	%fd1000, %fd921, %fd992;
	sub.f64 	%fd1001, %fd922, %fd1000;
	mul.f64 	%fd1002, %fd172, 0d0000000000000000;
	sub.f64 	%fd1003, %fd922, %fd1002;
	sub.f64 	%fd1004, %fd925, %fd173;
	mul.f64 	%fd1005, %fd173, %fd925;
	sub.f64 	%fd1006, %fd1003, %fd1005;
	mul.f64 	%fd1007, %fd173, %fd1003;
	sub.f64 	%fd1008, %fd922, %fd1007;
	sub.f64 	%fd1009, %fd1004, %fd920;
	mul.f64 	%fd1010, %fd920, %fd1004;
	sub.f64 	%fd1011, %fd1006, %fd1010;
	mul.f64 	%fd1012, %fd920, %fd1006;
	sub.f64 	%fd1013, %fd1008, %fd1012;
	mul.f64 	%fd1014, %fd920, %fd1008;
	sub.f64 	%fd1015, %fd922, %fd1014;
	sub.f64 	%fd1016, %fd1009, %fd921;
	mul.f64 	%fd1017, %fd921, %fd1009;
	sub.f64 	%fd1018, %fd1011, %fd1017;
	mul.f64 	%fd1019, %fd921, %fd1011;
	sub.f64 	%fd1020, %fd1013, %fd1019;
	mul.f64 	%fd1021, %fd921, %fd1013;
	sub.f64 	%fd1022, %fd1015, %fd1021;
	mul.f64 	%fd1023, %fd921, %fd1015;
	sub.f64 	%fd1024, %fd922, %fd1023;
	mul.f64 	%fd1025, %fd1736, 0d0000000000000000;
	sub.f64 	%fd1026, %fd922, %fd1025;
	sub.f64 	%fd1027, %fd923, %fd173;
	mul.f64 	%fd1028, %fd173, %fd923;
	sub.f64 	%fd1029, %fd1026, %fd1028;
	mul.f64 	%fd1030, %fd173, %fd1026;
	sub.f64 	%fd1031, %fd922, %fd1030;
	sub.f64 	%fd1032, %fd1027, %fd920;
	mul.f64 	%fd1033, %fd920, %fd1027;
	sub.f64 	%fd1034, %fd1029, %fd1033;
	mul.f64 	%fd1035, %fd920, %fd1029;
	sub.f64 	%fd1036, %fd1031, %fd1035;
	mul.f64 	%fd1037, %fd920, %fd1031;
	sub.f64 	%fd1038, %fd922, %fd1037;
	sub.f64 	%fd1039, %fd1032, %fd921;
	mul.f64 	%fd1040, %fd921, %fd1032;
	sub.f64 	%fd1041, %fd1034, %fd1040;
	mul.f64 	%fd1042, %fd921, %fd1034;
	sub.f64 	%fd1043, %fd1036, %fd1042;
	mul.f64 	%fd1044, %fd921, %fd1036;
	sub.f64 	%fd1045, %fd1038, %fd1044;
	mul.f64 	%fd1046, %fd921, %fd1038;
	sub.f64 	%fd1047, %fd922, %fd1046;
	sub.f64 	%fd1048, %fd1026, %fd979;
	mul.f64 	%fd1049, %fd172, %fd1026;
	sub.f64 	%fd1050, %fd922, %fd1049;
	sub.f64 	%fd1051, %fd978, %fd920;
	mul.f64 	%fd1052, %fd920, %fd978;
	sub.f64 	%fd1053, %fd1048, %fd1052;
	mul.f64 	%fd1054, %fd920, %fd1048;
	sub.f64 	%fd1055, %fd1050, %fd1054;
	mul.f64 	%fd1056, %fd920, %fd1050;
	sub.f64 	%fd1057, %fd922, %fd1056;
	sub.f64 	%fd1058, %fd1051, %fd921;
	mul.f64 	%fd1059, %fd921, %fd1051;
	sub.f64 	%fd1060, %fd1053, %fd1059;
	mul.f64 	%fd1061, %fd921, %fd1053;
	sub.f64 	%fd1062, %fd1055, %fd1061;
	mul.f64 	%fd1063, %fd921, %fd1055;
	sub.f64 	%fd1064, %fd1057, %fd1063;
	mul.f64 	%fd1065, %fd921, %fd1057;
	sub.f64 	%fd1066, %fd922, %fd1065;
	sub.f64 	%fd1067, %fd1048, %fd982;
	mul.f64 	%fd1068, %fd173, %fd1048;
	sub.f64 	%fd1069, %fd1050, %fd1068;
	mul.f64 	%fd1070, %fd173, %fd1050;
	sub.f64 	%fd1071, %fd922, %fd1070;
	sub.f64 	%fd1072, %fd981, %fd921;
	mul.f64 	%fd1073, %fd921, %fd981;
	sub.f64 	%fd1074, %fd1067, %fd1073;
	mul.f64 	%fd1075, %fd921, %fd1067;
	sub.f64 	%fd1076, %fd1069, %fd1075;
	mul.f64 	%fd1077, %fd921, %fd1069;
	sub.f64 	%fd1078, %fd1071, %fd1077;
	mul.f64 	%fd1079, %fd921, %fd1071;
	sub.f64 	%fd1080, %fd922, %fd1079;
	sub.f64 	%fd1081, %fd1067, %fd987;
	mul.f64 	%fd1082, %fd920, %fd1067;
	sub.f64 	%fd1083, %fd1069, %fd1082;
	mul.f64 	%fd1084, %fd920, %fd1069;
	sub.f64 	%fd1085, %fd1071, %fd1084;
	mul.f64 	%fd1086, %fd920, %fd1071;
	sub.f64 	%fd1087, %fd922, %fd1086;
	fma.rn.f64 	%fd1088, %fd932, %fd1001, 0d0000000000000000;
	fma.rn.f64 	%fd1089, %fd941, %fd1024, %fd1088;
	fma.rn.f64 	%fd1090, %fd950, %fd1047, %fd1089;
	fma.rn.f64 	%fd1091, %fd959, %fd1066, %fd1090;
	fma.rn.f64 	%fd1092, %fd968, %fd1080, %fd1091;
	fma.rn.f64 	%fd174, %fd977, %fd1087, %fd1092;
	fma.rn.f64 	%fd1093, %fd932, %fd999, 0d0000000000000000;
	fma.rn.f64 	%fd1094, %fd941, %fd1022, %fd1093;
	fma.rn.f64 	%fd1095, %fd950, %fd1045, %fd1094;
	fma.rn.f64 	%fd1096, %fd959, %fd1064, %fd1095;
	fma.rn.f64 	%fd1097, %fd968, %fd1078, %fd1096;
	fma.rn.f64 	%fd175, %fd977, %fd1085, %fd1097;
	fma.rn.f64 	%fd1098, %fd932, %fd997, 0d0000000000000000;
	fma.rn.f64 	%fd1099, %fd941, %fd1020, %fd1098;
	fma.rn.f64 	%fd1100, %fd950, %fd1043, %fd1099;
	fma.rn.f64 	%fd1101, %fd959, %fd1062, %fd1100;
	fma.rn.f64 	%fd1102, %fd968, %fd1076, %fd1101;
	fma.rn.f64 	%fd176, %fd977, %fd1083, %fd1102;
	fma.rn.f64 	%fd1103, %fd932, %fd995, 0d0000000000000000;
	fma.rn.f64 	%fd1104, %fd941, %fd1018, %fd1103;
	fma.rn.f64 	%fd1105, %fd950, %fd1041, %fd1104;
	fma.rn.f64 	%fd1106, %fd959, %fd1060, %fd1105;
	fma.rn.f64 	%fd1107, %fd968, %fd1074, %fd1106;
	fma.rn.f64 	%fd177, %fd977, %fd1081, %fd1107;
	fma.rn.f64 	%fd1108, %fd932, %fd993, 0d0000000000000000;
	fma.rn.f64 	%fd1109, %fd941, %fd1016, %fd1108;
	fma.rn.f64 	%fd1110, %fd950, %fd1039, %fd1109;
	fma.rn.f64 	%fd1111, %fd959, %fd1058, %fd1110;
	fma.rn.f64 	%fd1112, %fd968, %fd1072, %fd1111;
	fma.rn.f64 	%fd178, %fd977, %fd986, %fd1112;
	add.f64 	%fd1113, %fd932, 0d0000000000000000;
	add.f64 	%fd1114, %fd1113, %fd941;
	add.f64 	%fd1115, %fd1114, %fd950;
	add.f64 	%fd1116, %fd1115, %fd959;
	add.f64 	%fd1117, %fd1116, %fd968;
	add.f64 	%fd179, %fd1117, %fd977;
	{
	.reg .b32 %temp; 
	mov.b64 	{%temp, %r37}, %fd172;
	}
	abs.f64 	%fd180, %fd172;
	setp.lt.s32 	%p267, %r37, 0;
	setp.neu.f64 	%p268, %fd172, 0d0000000000000000;
	mov.f64 	%fd1118, 0d3FF0000000000000;
	{
	.reg .b32 %temp; 
	mov.b64 	{%temp, %r370}, %fd1118;
	}
	and.b32  	%r39, %r370, 2146435072;
	setp.eq.s32 	%p269, %r39, 1072693248;
	{ // callseq 46, 0
	.param .b64 param0;
	st.param.f64 	[param0], %fd180;
	.param .b64 param1;
	st.param.f64 	[param1], 0d3FF0000000000000;
	.param .b64 retval0;
	call.uni (retval0), 
	__internal_accurate_pow, 
	(
	param0, 
	param1
	);
	ld.param.f64 	%fd1119, [retval0];
	} // callseq 46
	neg.f64 	%fd1121, %fd1119;
	selp.f64 	%fd1122, %fd1121, %fd1119, %p269;
	selp.f64 	%fd1794, %fd1122, %fd1119, %p267;
	@%p268 bra 	$L__BB1_136;
	setp.eq.s32 	%p270, %r39, 1072693248;
	selp.b32 	%r371, %r37, 0, %p270;
	setp.lt.s32 	%p271, %r370, 0;
	or.b32  	%r372, %r371, 2146435072;
	selp.b32 	%r373, %r372, %r371, %p271;
	mov.b32 	%r374, 0;
	mov.b64 	%fd1794, {%r374, %r373};
$L__BB1_136:
	add.f64 	%fd1123, %fd172, 0d3FF0000000000000;
	{
	.reg .b32 %temp; 
	mov.b64 	{%temp, %r375}, %fd1123;
	}
	and.b32  	%r376, %r375, 2146435072;
	setp.ne.s32 	%p272, %r376, 2146435072;
	@%p272 bra 	$L__BB1_141;
	setp.nan.f64 	%p273, %fd172, %fd172;
	@%p273 bra 	$L__BB1_140;
	setp.neu.f64 	%p274, %fd180, 0d7FF0000000000000;
	@%p274 bra 	$L__BB1_141;
	setp.eq.s32 	%p275, %r39, 1072693248;
	setp.lt.s32 	%p276, %r37, 0;
	setp.lt.s32 	%p277, %r370, 0;
	selp.b32 	%r378, 0, 2146435072, %p277;
	and.b32  	%r379, %r370, 2147483647;
	setp.ne.s32 	%p278, %r379, 1071644672;
	or.b32  	%r380, %r378, -2147483648;
	selp.b32 	%r381, %r380, %r378, %p278;
	selp.b32 	%r382, %r381, %r378, %p275;
	selp.b32 	%r383, %r382, %r378, %p276;
	mov.b32 	%r384, 0;
	mov.b64 	%fd1794, {%r384, %r383};
	bra.uni 	$L__BB1_141;
$L__BB1_140:
	mov.f64 	%fd1124, 0d3FF0000000000000;
	add.rn.f64 	%fd1794, %fd172, %fd1124;
$L__BB1_141:
	setp.eq.f64 	%p279, %fd172, 0d3FF0000000000000;
	setp.neu.f64 	%p280, %fd172, 0d0000000000000000;
	setp.lt.s32 	%p281, %r37, 0;
	selp.f64 	%fd1125, 0d3FF0000000000000, %fd1794, %p279;
	fma.rn.f64 	%fd187, %fd175, %fd1125, %fd174;
	mov.f64 	%fd1126, 0d4000000000000000;
	{
	.reg .b32 %temp; 
	mov.b64 	{%temp, %r385}, %fd1126;
	}
	and.b32  	%r41, %r385, 2146435072;
	setp.eq.s32 	%p282, %r41, 1062207488;
	{ // callseq 47, 0
	.param .b64 param0;
	st.param.f64 	[param0], %fd180;
	.param .b64 param1;
	st.param.f64 	[param1], 0d4000000000000000;
	.param .b64 retval0;
	call.uni (retval0), 
	__internal_accurate_pow, 
	(
	param0, 
	param1
	);
	ld.param.f64 	%fd1127, [retval0];
	} // callseq 47
	neg.f64 	%fd1129, %fd1127;
	selp.f64 	%fd1130, %fd1129, %fd1127, %p282;
	selp.f64 	%fd1796, %fd1130, %fd1127, %p281;
	@%p280 bra 	$L__BB1_143;
	setp.eq.s32 	%p283, %r41, 1062207488;
	selp.b32 	%r386, %r37, 0, %p283;
	setp.lt.s32 	%p284, %r385, 0;
	or.b32  	%r387, %r386, 2146435072;
	selp.b32 	%r388, %r387, %r386, %p284;
	mov.b32 	%r389, 0;
	mov.b64 	%fd1796, {%r389, %r388};
$L__BB1_143:
	add.f64 	%fd1131, %fd172, 0d4000000000000000;
	{
	.reg .b32 %temp; 
	mov.b64 	{%temp, %r390}, %fd1131;
	}
	and.b32  	%r391, %r390, 2146435072;
	setp.ne.s32 	%p285, %r391, 2146435072;
	@%p285 bra 	$L__BB1_148;
	setp.nan.f64 	%p286, %fd172, %fd172;
	@%p286 bra 	$L__BB1_147;
	setp.neu.f64 	%p287, %fd180, 0d7FF0000000000000;
	@%p287 bra 	$L__BB1_148;
	setp.eq.s32 	%p288, %r41, 1062207488;
	setp.lt.s32 	%p289, %r37, 0;
	setp.lt.s32 	%p290, %r385, 0;
	selp.b32 	%r393, 0, 2146435072, %p290;
	and.b32  	%r394, %r385, 2147483647;
	setp.ne.s32 	%p291, %r394, 1071644672;
	or.b32  	%r395, %r393, -2147483648;
	selp.b32 	%r396, %r395, %r393, %p291;
	selp.b32 	%r397, %r396, %r393, %p288;
	selp.b32 	%r398, %r397, %r393, %p289;
	mov.b32 	%r399, 0;
	mov.b64 	%fd1796, {%r399, %r398};
	bra.uni 	$L__BB1_148;
$L__BB1_147:
	mov.f64 	%fd1132, 0d4000000000000000;
	add.rn.f64 	%fd1796, %fd172, %fd1132;
$L__BB1_148:
	setp.eq.f64 	%p292, %fd172, 0d3FF0000000000000;
	setp.neu.f64 	%p293, %fd172, 0d0000000000000000;
	setp.lt.s32 	%p294, %r37, 0;
	selp.f64 	%fd1133, 0d3FF0000000000000, %fd1796, %p292;
	fma.rn.f64 	%fd194, %fd176, %fd1133, %fd187;
	mov.f64 	%fd1134, 0d4008000000000000;
	{
	.reg .b32 %temp; 
	mov.b64 	{%temp, %r400}, %fd1134;
	}
	and.b32  	%r43, %r400, 2146435072;
	setp.eq.s32 	%p295, %r43, 1073741824;
	{ // callseq 48, 0
	.param .b64 param0;
	st.param.f64 	[param0], %fd180;
	.param .b64 param1;
	st.param.f64 	[param1], 0d4008000000000000;
	.param .b64 retval0;
	call.uni (retval0), 
	__internal_accurate_pow, 
	(
	param0, 
	param1
	);
	ld.param.f64 	%fd1135, [retval0];
	} // callseq 48
	neg.f64 	%fd1137, %fd1135;
	selp.f64 	%fd1138, %fd1137, %fd1135, %p295;
	selp.f64 	%fd1798, %fd1138, %fd1135, %p294;
	@%p293 bra 	$L__BB1_150;
	setp.eq.s32 	%p296, %r43, 1073741824;
	selp.b32 	%r401, %r37, 0, %p296;
	setp.lt.s32 	%p297, %r400, 0;
	or.b32  	%r402, %r401, 2146435072;
	selp.b32 	%r403, %r402, %r401, %p297;
	mov.b32 	%r404, 0;
	mov.b64 	%fd1798, {%r404, %r403};
$L__BB1_150:
	add.f64 	%fd1139, %fd172, 0d4008000000000000;
	{
	.reg .b32 %temp; 
	mov.b64 	{%temp, %r405}, %fd1139;
	}
	and.b32  	%r406, %r405, 2146435072;
	setp.ne.s32 	%p298, %r406, 2146435072;
	@%p298 bra 	$L__BB1_155;
	setp.nan.f64 	%p299, %fd172, %fd172;
	@%p299 bra 	$L__BB1_154;
	setp.neu.f64 	%p300, %fd180, 0d7FF0000000000000;
	@%p300 bra 	$L__BB1_155;
	setp.eq.s32 	%p301, %r43, 1073741824;
	setp.lt.s32 	%p302, %r37, 0;
	setp.lt.s32 	%p303, %r400, 0;
	selp.b32 	%r408, 0, 2146435072, %p303;
	and.b32  	%r409, %r400, 2147483647;
	setp.ne.s32 	%p304, %r409, 1071644672;
	or.b32  	%r410, %r408, -2147483648;
	selp.b32 	%r411, %r410, %r408, %p304;
	selp.b32 	%r412, %r411, %r408, %p301;
	selp.b32 	%r413, %r412, %r408, %p302;
	mov.b32 	%r414, 0;
	mov.b64 	%fd1798, {%r414, %r413};
	bra.uni 	$L__BB1_155;
$L__BB1_154:
	mov.f64 	%fd1140, 0d4008000000000000;
	add.rn.f64 	%fd1798, %fd172, %fd1140;
$L__BB1_155:
	setp.eq.f64 	%p305, %fd172, 0d3FF0000000000000;
	setp.neu.f64 	%p306, %fd172, 0d0000000000000000;
	setp.lt.s32 	%p307, %r37, 0;
	selp.f64 	%fd1141, 0d3FF0000000000000, %fd1798, %p305;
	fma.rn.f64 	%fd201, %fd177, %fd1141, %fd194;
	mov.f64 	%fd1142, 0d4010000000000000;
	{
	.reg .b32 %temp; 
	mov.b64 	{%temp, %r415}, %fd1142;
	}
	and.b32  	%r45, %r415, 2146435072;
	setp.eq.s32 	%p308, %r45, 1072693248;
	{ // callseq 49, 0
	.param .b64 param0;
	st.param.f64 	[param0], %fd180;
	.param .b64 param1;
	st.param.f64 	[param1], 0d4010000000000000;
	.param .b64 retval0;
	call.uni (retval0), 
	__internal_accurate_pow, 
	(
	param0, 
	param1
	);
	ld.param.f64 	%fd1143, [retval0];
	} // callseq 49
	neg.f64 	%fd1145, %fd1143;
	selp.f64 	%fd1146, %fd1145, %fd1143, %p308;
	selp.f64 	%fd1800, %fd1146, %fd1143, %p307;
	@%p306 bra 	$L__BB1_157;
	setp.eq.s32 	%p309, %r45, 1072693248;
	selp.b32 	%r416, %r37, 0, %p309;
	setp.lt.s32 	%p310, %r415, 0;
	or.b32  	%r417, %r416, 2146435072;
	selp.b32 	%r418, %r417, %r416, %p310;
	mov.b32 	%r419, 0;
	mov.b64 	%fd1800, {%r419, %r418};
$L__BB1_157:
	add.f64 	%fd1147, %fd172, 0d4010000000000000;
	{
	.reg .b32 %temp; 
	mov.b64 	{%temp, %r420}, %fd1147;
	}
	and.b32  	%r421, %r420, 2146435072;
	setp.ne.s32 	%p311, %r421, 2146435072;
	@%p311 bra 	$L__BB1_162;
	setp.nan.f64 	%p312, %fd172, %fd172;
	@%p312 bra 	$L__BB1_161;
	setp.neu.f64 	%p313, %fd180, 0d7FF0000000000000;
	@%p313 bra 	$L__BB1_162;
	setp.eq.s32 	%p314, %r45, 1072693248;
	setp.lt.s32 	%p315, %r37, 0;
	setp.lt.s32 	%p316, %r415, 0;
	selp.b32 	%r423, 0, 2146435072, %p316;
	and.b32  	%r424, %r415, 2147483647;
	setp.ne.s32 	%p317, %r424, 1071644672;
	or.b32  	%r425, %r423, -2147483648;
	selp.b32 	%r426, %r425, %r423, %p317;
	selp.b32 	%r427, %r426, %r423, %p314;
	selp.b32 	%r428, %r427, %r423, %p315;
	mov.b32 	%r429, 0;
	mov.b64 	%fd1800, {%r429, %r428};
	bra.uni 	$L__BB1_162;
$L__BB1_161:
	mov.f64 	%fd1148, 0d4010000000000000;
	add.rn.f64 	%fd1800, %fd172, %fd1148;
$L__BB1_162:
	setp.eq.f64 	%p318, %fd172, 0d3FF0000000000000;
	setp.neu.f64 	%p319, %fd172, 0d0000000000000000;
	setp.lt.s32 	%p320, %r37, 0;
	selp.f64 	%fd1149, 0d3FF0000000000000, %fd1800, %p318;
	fma.rn.f64 	%fd208, %fd178, %fd1149, %fd201;
	mov.f64 	%fd1150, 0d4014000000000000;
	{
	.reg .b32 %temp; 
	mov.b64 	{%temp, %r430}, %fd1150;
	}
	and.b32  	%r47, %r430, 2146435072;
	setp.eq.s32 	%p321, %r47, 1074790400;
	{ // callseq 50, 0
	.param .b64 param0;
	st.param.f64 	[param0], %fd180;
	.param .b64 param1;
	st.param.f64 	[param1], 0d4014000000000000;
	.param .b64 retval0;
	call.uni (retval0), 
	__internal_accurate_pow, 
	(
	param0, 
	param1
	);
	ld.param.f64 	%fd1151, [retval0];
	} // callseq 50
	neg.f64 	%fd1153, %fd1151;
	selp.f64 	%fd1154, %fd1153, %fd1151, %p321;
	selp.f64 	%fd1802, %fd1154, %fd1151, %p320;
	@%p319 bra 	$L__BB1_164;
	setp.eq.s32 	%p322, %r47, 1074790400;
	selp.b32 	%r431, %r37, 0, %p322;
	setp.lt.s32 	%p323, %r430, 0;
	or.b32  	%r432, %r431, 2146435072;
	selp.b32 	%r433, %r432, %r431, %p323;
	mov.b32 	%r434, 0;
	mov.b64 	%fd1802, {%r434, %r433};
$L__BB1_164:
	add.f64 	%fd1155, %fd172, 0d4014000000000000;
	{
	.reg .b32 %temp; 
	mov.b64 	{%temp, %r435}, %fd1155;
	}
	and.b32  	%r436, %r435, 2146435072;
	setp.ne.s32 	%p324, %r436, 2146435072;
	@%p324 bra 	$L__BB1_169;
	setp.nan.f64 	%p325, %fd172, %fd172;
	@%p325 bra 	$L__BB1_168;
	setp.neu.f64 	%p326, %fd180, 0d7FF0000000000000;
	@%p326 bra 	$L__BB1_169;
	setp.eq.s32 	%p327, %r47, 1074790400;
	setp.lt.s32 	%p328, %r37, 0;
	setp.lt.s32 	%p329, %r430, 0;
	selp.b32 	%r438, 0, 2146435072, %p329;
	and.b32  	%r439, %r430, 2147483647;
	setp.ne.s32 	%p330, %r439, 1071644672;
	or.b32  	%r440, %r438, -2147483648;
	selp.b32 	%r441, %r440, %r438, %p330;
	selp.b32 	%r442, %r441, %r438, %p327;
	selp.b32 	%r443, %r442, %r438, %p328;
	mov.b32 	%r444, 0;
	mov.b64 	%fd1802, {%r444, %r443};
	bra.uni 	$L__BB1_169;
$L__BB1_168:
	mov.f64 	%fd1156, 0d4014000000000000;
	add.rn.f64 	%fd1802, %fd172, %fd1156;
$L__BB1_169:
	setp.eq.s32 	%p331, %r39, 1072693248;
	setp.eq.f64 	%p332, %fd172, 0d3FF0000000000000;
	selp.f64 	%fd1157, 0d3FF0000000000000, %fd1802, %p332;
	fma.rn.f64 	%fd1815, %fd179, %fd1157, %fd208;
	{
	.reg .b32 %temp; 
	mov.b64 	{%temp, %r48}, %fd173;
	}
	abs.f64 	%fd216, %fd173;
	setp.lt.s32 	%p333, %r48, 0;
	setp.neu.f64 	%p334, %fd173, 0d0000000000000000;
	{ // callseq 51, 0
	.param .b64 param0;
	st.param.f64 	[param0], %fd216;
	.param .b64 param1;
	st.param.f64 	[param1], 0d3FF0000000000000;
	.param .b64 retval0;
	call.uni (retval0), 
	__internal_accurate_pow, 
	(
	param0, 
	param1
	);
	ld.param.f64 	%fd1158, [retval0];
	} // callseq 51
	neg.f64 	%fd1160, %fd1158;
	selp.f64 	%fd1161, %fd1160, %fd1158, %p331;
	selp.f64 	%fd1804, %fd1161, %fd1158, %p333;
	@%p334 bra 	$L__BB1_171;
	setp.eq.s32 	%p335, %r39, 1072693248;
	selp.b32 	%r446, %r48, 0, %p335;
	setp.lt.s32 	%p336, %r370, 0;
	or.b32  	%r447, %r446, 2146435072;
	selp.b32 	%r448, %r447, %r446, %p336;
	mov.b32 	%r449, 0;
	mov.b64 	%fd1804, {%r449, %r448};
$L__BB1_171:
	add.f64 	%fd1162, %fd173, 0d3FF0000000000000;
	{
	.reg .b32 %temp; 
	mov.b64 	{%temp, %r450}, %fd1162;
	}
	and.b32  	%r451, %r450, 2146435072;
	setp.ne.s32 	%p337, %r451, 2146435072;
	@%p337 bra 	$L__BB1_176;
	setp.nan.f64 	%p338, %fd173, %fd173;
	@%p338 bra 	$L__BB1_175;
	setp.neu.f64 	%p339, %fd216, 0d7FF0000000000000;
	@%p339 bra 	$L__BB1_176;
	setp.lt.s32 	%p340, %r48, 0;
	setp.eq.s32 	%p341, %r39, 1072693248;
	setp.lt.s32 	%p342, %r370, 0;
	selp.b32 	%r453, 0, 2146435072, %p342;
	and.b32  	%r454, %r370, 2147483647;
	setp.ne.s32 	%p343, %r454, 1071644672;
	or.b32  	%r455, %r453, -2147483648;
	selp.b32 	%r456, %r455, %r453, %p343;
	selp.b32 	%r457, %r456, %r453, %p341;
	selp.b32 	%r458, %r457, %r453, %p340;
	mov.b32 	%r459, 0;
	mov.b64 	%fd1804, {%r459, %r458};
	bra.uni 	$L__BB1_176;
$L__BB1_175:
	mov.f64 	%fd1163, 0d3FF0000000000000;
	add.rn.f64 	%fd1804, %fd173, %fd1163;
$L__BB1_176:
	setp.eq.f64 	%p344, %fd173, 0d3FF0000000000000;
	setp.neu.f64 	%p345, %fd173, 0d0000000000000000;
	setp.lt.s32 	%p346, %r48, 0;
	setp.eq.s32 	%p347, %r41, 1062207488;
	selp.f64 	%fd1164, 0d3FF0000000000000, %fd1804, %p344;
	fma.rn.f64 	%fd223, %fd175, %fd1164, %fd174;
	{ // callseq 52, 0
	.param .b64 param0;
	st.param.f64 	[param0], %fd216;
	.param .b64 param1;
	st.param.f64 	[param1], 0d4000000000000000;
	.param .b64 retval0;
	call.uni (retval0), 
	__internal_accurate_pow, 
	(
	param0, 
	param1
	);
	ld.param.f64 	%fd1165, [retval0];
	} // callseq 52
	neg.f64 	%fd1167, %fd1165;
	selp.f64 	%fd1168, %fd1167, %fd1165, %p347;
	selp.f64 	%fd1806, %fd1168, %fd1165, %p346;
	@%p345 bra 	$L__BB1_178;
	setp.eq.s32 	%p348, %r41, 1062207488;
	selp.b32 	%r461, %r48, 0, %p348;
	setp.lt.s32 	%p349, %r385, 0;
	or.b32  	%r462, %r461, 2146435072;
	selp.b32 	%r463, %r462, %r461, %p349;
	mov.b32 	%r464, 0;
	mov.b64 	%fd1806, {%r464, %r463};
$L__BB1_178:
	add.f64 	%fd1169, %fd173, 0d4000000000000000;
	{
	.reg .b32 %temp; 
	mov.b64 	{%temp, %r465}, %fd1169;
	}
	and.b32  	%r466, %r465, 2146435072;
	setp.ne.s32 	%p350, %r466, 2146435072;
	@%p350 bra 	$L__BB1_183;
	setp.nan.f64 	%p351, %fd173, %fd173;
	@%p351 bra 	$L__BB1_182;
	setp.neu.f64 	%p352, %fd216, 0d7FF0000000000000;
	@%p352 bra 	$L__BB1_183;
	setp.lt.s32 	%p353, %r48, 0;
	setp.eq.s32 	%p354, %r41, 1062207488;
	setp.lt.s32 	%p355, %r385, 0;
	selp.b32 	%r468, 0, 2146435072, %p355;
	and.b32  	%r469, %r385, 2147483647;
	setp.ne.s32 	%p356, %r469, 1071644672;
	or.b32  	%r470, %r468, -2147483648;
	selp.b32 	%r471, %r470, %r468, %p356;
	selp.b32 	%r472, %r471, %r468, %p354;
	selp.b32 	%r473, %r472, %r468, %p353;
	mov.b32 	%r474, 0;
	mov.b64 	%fd1806, {%r474, %r473};
	bra.uni 	$L__BB1_183;
$L__BB1_182:
	mov.f64 	%fd1170, 0d4000000000000000;
	add.rn.f64 	%fd1806, %fd173, %fd1170;
$L__BB1_183:
	setp.eq.f64 	%p357, %fd173, 0d3FF0000000000000;
	setp.neu.f64 	%p358, %fd173, 0d0000000000000000;
	setp.lt.s32 	%p359, %r48, 0;
	setp.eq.s32 	%p360, %r43, 1073741824;
	selp.f64 	%fd1171, 0d3FF0000000000000, %fd1806, %p357;
	fma.rn.f64 	%fd230, %fd176, %fd1171, %fd223;
	{ // callseq 53, 0
	.param .b64 param0;
	st.param.f64 	[param0], %fd216;
	.param .b64 param1;
	st.param.f64 	[param1], 0d4008000000000000;
	.param .b64 retval0;
	call.uni (retval0), 
	__internal_accurate_pow, 
	(
	param0, 
	param1
	);
	ld.param.f64 	%fd1172, [retval0];
	} // callseq 53
	neg.f64 	%fd1174, %fd1172;
	selp.f64 	%fd1175, %fd1174, %fd1172, %p360;
	selp.f64 	%fd1808, %fd1175, %fd1172, %p359;
	@%p358 bra 	$L__BB1_185;
	setp.eq.s32 	%p361, %r43, 1073741824;
	selp.b32 	%r476, %r48, 0, %p361;
	setp.lt.s32 	%p362, %r400, 0;
	or.b32  	%r477, %r476, 2146435072;
	selp.b32 	%r478, %r477, %r476, %p362;
	mov.b32 	%r479, 0;
	mov.b64 	%fd1808, {%r479, %r478};
$L__BB1_185:
	add.f64 	%fd1176, %fd173, 0d4008000000000000;
	{
	.reg .b32 %temp; 
	mov.b64 	{%temp, %r480}, %fd1176;
	}
	and.b32  	%r481, %r480, 2146435072;
	setp.ne.s32 	%p363, %r481, 2146435072;
	@%p363 bra 	$L__BB1_190;
	setp.nan.f64 	%p364, %fd173, %fd173;
	@%p364 bra 	$L__BB1_189;
	setp.neu.f64 	%p365, %fd216, 0d7FF0000000000000;
	@%p365 bra 	$L__BB1_190;
	setp.lt.s32 	%p366, %r48, 0;
	setp.eq.s32 	%p367, %r43, 1073741824;
	setp.lt.s32 	%p368, %r400, 0;
	selp.b32 	%r483, 0, 2146435072, %p368;
	and.b32  	%r484, %r400, 2147483647;
	setp.ne.s32 	%p369, %r484, 1071644672;
	or.b32  	%r485, %r483, -2147483648;
	selp.b32 	%r486, %r485, %r483, %p369;
	selp.b32 	%r487, %r486, %r483, %p367;
	selp.b32 	%r488, %r487, %r483, %p366;
	mov.b32 	%r489, 0;
	mov.b64 	%fd1808, {%r489, %r488};
	bra.uni 	$L__BB1_190;
$L__BB1_189:
	mov.f64 	%fd1177, 0d4008000000000000;
	add.rn.f64 	%fd1808, %fd173, %fd1177;
$L__BB1_190:
	setp.eq.f64 	%p370, %fd173, 0d3FF0000000000000;
	setp.neu.f64 	%p371, %fd173, 0d0000000000000000;
	setp.lt.s32 	%p372, %r48, 0;
	setp.eq.s32 	%p373, %r45, 1072693248;
	selp.f64 	%fd1178, 0d3FF0000000000000, %fd1808, %p370;
	fma.rn.f64 	%fd237, %fd177, %fd1178, %fd230;
	{ // callseq 54, 0
	.param .b64 param0;
	st.param.f64 	[param0], %fd216;
	.param .b64 param1;
	st.param.f64 	[param1], 0d4010000000000000;
	.param .b64 retval0;
	call.uni (retval0), 
	__internal_accurate_pow, 
	(
	param0, 
	param1
	);
	ld.param.f64 	%fd1179, [retval0];
	} // callseq 54
	neg.f64 	%fd1181, %fd1179;
	selp.f64 	%fd1182, %fd1181, %fd1179, %p373;
	selp.f64 	%fd1810, %fd1182, %fd1179, %p372;
	@%p371 bra 	$L__BB1_192;
	setp.eq.s32 	%p374, %r45, 1072693248;
	selp.b32 	%r491, %r48, 0, %p374;
	setp.lt.s32 	%p375, %r415, 0;
	or.b32  	%r492, %r491, 2146435072;
	selp.b32 	%r493, %r492, %r491, %p375;
	mov.b32 	%r494, 0;
	mov.b64 	%fd1810, {%r494, %r493};
$L__BB1_192:
	add.f64 	%fd1183, %fd173, 0d4010000000000000;
	{
	.reg .b32 %temp; 
	mov.b64 	{%temp, %r495}, %fd1183;
	}
	and.b32  	%r496, %r495, 2146435072;
	setp.ne.s32 	%p376, %r496, 2146435072;
	@%p376 bra 	$L__BB1_197;
	setp.nan.f64 	%p377, %fd173, %fd173;
	@%p377 bra 	$L__BB1_196;
	setp.neu.f64 	%p378, %fd216, 0d7FF0000000000000;
	@%p378 bra 	$L__BB1_197;
	setp.lt.s32 	%p379, %r48, 0;
	setp.eq.s32 	%p380, %r45, 1072693248;
	setp.lt.s32 	%p381, %r415, 0;
	selp.b32 	%r498, 0, 2146435072, %p381;
	and.b32  	%r499, %r415, 2147483647;
	setp.ne.s32 	%p382, %r499, 1071644672;
	or.b32  	%r500, %r498, -2147483648;
	selp.b32 	%r501, %r500, %r498, %p382;
	selp.b32 	%r502, %r501, %r498, %p380;
	selp.b32 	%r503, %r502, %r498, %p379;
	mov.b32 	%r504, 0;
	mov.b64 	%fd1810, {%r504, %r503};
	bra.uni 	$L__BB1_197;
$L__BB1_196:
	mov.f64 	%fd1184, 0d4010000000000000;
	add.rn.f64 	%fd1810, %fd173, %fd1184;
$L__BB1_197:
	setp.eq.f64 	%p383, %fd173, 0d3FF0000000000000;
	setp.neu.f64 	%p384, %fd173, 0d0000000000000000;
	setp.lt.s32 	%p385, %r48, 0;
	setp.eq.s32 	%p386, %r47, 1074790400;
	selp.f64 	%fd1185, 0d3FF0000000000000, %fd1810, %p383;
	fma.rn.f64 	%fd244, %fd178, %fd1185, %fd237;
	{ // callseq 55, 0
	.param .b64 param0;
	st.param.f64 	[param0], %fd216;
	.param .b64 param1;
	st.param.f64 	[param1], 0d4014000000000000;
	.param .b64 retval0;
	call.uni (retval0), 
	__internal_accurate_pow, 
	(
	param0, 
	param1
	);
	ld.param.f64 	%fd1186, [retval0];
	} // callseq 55
	neg.f64 	%fd1188, %fd1186;
	selp.f64 	%fd1189, %fd1188, %fd1186, %p386;
	selp.f64 	%fd1812, %fd1189, %fd1186, %p385;
	@%p384 bra 	$L__BB1_199;
	setp.eq.s32 	%p387, %r47, 1074790400;
	selp.b32 	%r506, %r48, 0, %p387;
	setp.lt.s32 	%p388, %r430, 0;
	or.b32  	%r507, %r506, 2146435072;
	selp.b32 	%r508, %r507, %r506, %p388;
	mov.b32 	%r509, 0;
	mov.b64 	%fd1812, {%r509, %r508};
$L__BB1_199:
	add.f64 	%fd1190, %fd173, 0d4014000000000000;
	{
	.reg .b32 %temp; 
	mov.b64 	{%temp, %r510}, %fd1190;
	}
	and.b32  	%r511, %r510, 2146435072;
	setp.ne.s32 	%p389, %r511, 2146435072;
	@%p389 bra 	$L__BB1_204;
	setp.nan.f64 	%p390, %fd173, %fd173;
	@%p390 bra 	$L__BB1_203;
	setp.neu.f64 	%p391, %fd216, 0d7FF0000000000000;
	@%p391 bra 	$L__BB1_204;
	setp.lt.s32 	%p392, %r48, 0;
	setp.eq.s32 	%p393, %r47, 1074790400;
	setp.lt.s32 	%p394, %r430, 0;
	selp.b32 	%r513, 0, 2146435072, %p394;
	and.b32  	%r514, %r430, 2147483647;
	setp.ne.s32 	%p395, %r514, 1071644672;
	or.b32  	%r515, %r513, -2147483648;
	selp.b32 	%r516, %r515, %r513, %p395;
	selp.b32 	%r517, %r516, %r513, %p393;
	selp.b32 	%r518, %r517, %r513, %p392;
	mov.b32 	%r519, 0;
	mov.b64 	%fd1812, {%r519, %r518};
	bra.uni 	$L__BB1_204;
$L__BB1_203:
	mov.f64 	%fd1191, 0d4014000000000000;
	add.rn.f64 	%fd1812, %fd173, %fd1191;
$L__BB1_204:
	setp.eq.f64 	%p396, %fd173, 0d3FF0000000000000;
	setp.eq.s32 	%p397, %r43, 1073741824;
	setp.eq.s32 	%p398, %r41, 1062207488;
	selp.f64 	%fd1193, 0d3FF0000000000000, %fd1812, %p396;
	fma.rn.f64 	%fd1813, %fd179, %fd1193, %fd244;
	and.b32  	%r521, %r385, 2147483647;
	setp.ne.s32 	%p399, %r521, 1071644672;
	and.pred  	%p4, %p398, %p399;
	and.b32  	%r522, %r400, 2147483647;
	setp.ne.s32 	%p400, %r522, 1071644672;
	and.pred  	%p5, %p397, %p400;
	mov.b32 	%r855, 0;
	mov.f64 	%fd1814, %fd1813;
	mov.f64 	%fd1818, %fd173;
	mov.f64 	%fd1836, %fd173;
	mov.f64 	%fd1820, %fd172;
$L__BB1_205:
	setp.gt.f64 	%p402, %fd1814, 0d0000000000000000;
	setp.gt.f64 	%p403, %fd1813, 0d0000000000000000;
	and.pred  	%p404, %p402, %p403;
	mov.pred 	%p743, -1;
	@%p404 bra 	$L__BB1_207;
	setp.lt.f64 	%p405, %fd1814, 0d0000000000000000;
	setp.lt.f64 	%p406, %fd1813, 0d0000000000000000;
	and.pred  	%p743, %p405, %p406;
$L__BB1_207:
	sub.f64 	%fd1194, %fd1836, %fd1820;
	selp.f64 	%fd1818, %fd1820, %fd1818, %p743;
	selp.f64 	%fd261, %fd1194, %fd1817, %p743;
	selp.f64 	%fd262, %fd1194, %fd1816, %p743;
	selp.f64 	%fd1813, %fd1815, %fd1813, %p743;
	abs.f64 	%fd1195, %fd1813;
	abs.f64 	%fd1196, %fd1814;
	setp.geu.f64 	%p407, %fd1195, %fd1196;
	mov.f64 	%fd1821, %fd1820;
	mov.f64 	%fd1820, %fd1836;
	mov.f64 	%fd1824, %fd1815;
	mov.f64 	%fd1815, %fd1814;
	@%p407 bra 	$L__BB1_209;
	mov.f64 	%fd1821, %fd1836;
	mov.f64 	%fd1820, %fd1818;
	mov.f64 	%fd1818, %fd1836;
	mov.f64 	%fd1824, %fd1814;
	mov.f64 	%fd1815, %fd1813;
	mov.f64 	%fd1813, %fd1814;
	mov.f64 	%fd1836, %fd1820;
$L__BB1_209:
	sub.f64 	%fd1197, %fd1818, %fd1820;
	mul.f64 	%fd270, %fd1197, 0d3FE0000000000000;
	abs.f64 	%fd1198, %fd270;
	setp.le.f64 	%p408, %fd1198, 0d3CB59E05F1E2674D;
	setp.eq.f64 	%p409, %fd1815, 0d0000000000000000;
	or.pred  	%p410, %p408, %p409;
	@%p410 bra 	$L__BB1_241;
	abs.f64 	%fd1199, %fd261;
	setp.lt.f64 	%p411, %fd1199, 0d3CB59E05F1E2674D;
	abs.f64 	%fd1200, %fd1824;
	abs.f64 	%fd1202, %fd1815;
	setp.le.f64 	%p412, %fd1200, %fd1202;
	or.pred  	%p413, %p411, %p412;
	mov.f64 	%fd1817, %fd270;
	mov.f64 	%fd1816, %fd270;
	@%p413 bra 	$L__BB1_215;
	div.rn.f64 	%fd271, %fd1815, %fd1824;
	setp.neu.f64 	%p414, %fd1821, %fd1818;
	@%p414 bra 	$L__BB1_213;
	add.f64 	%fd1217, %fd270, %fd270;
	mul.f64 	%fd1828, %fd1217, %fd271;
	mov.f64 	%fd1218, 0d3FF0000000000000;
	sub.f64 	%fd1827, %fd1218, %fd271;
	bra.uni 	$L__BB1_214;
$L__BB1_213:
	div.rn.f64 	%fd1204, %fd1824, %fd1813;
	div.rn.f64 	%fd1205, %fd1815, %fd1813;
	add.f64 	%fd1206, %fd270, %fd270;
	mul.f64 	%fd1207, %fd1206, %fd1204;
	sub.f64 	%fd1208, %fd1204, %fd1205;
	mul.f64 	%fd1209, %fd1207, %fd1208;
	sub.f64 	%fd1210, %fd1820, %fd1821;
	add.f64 	%fd1211, %fd1205, 0dBFF0000000000000;
	mul.f64 	%fd1212, %fd1210, %fd1211;
	sub.f64 	%fd1213, %fd1209, %fd1212;
	mul.f64 	%fd1828, %fd271, %fd1213;
	add.f64 	%fd1214, %fd1204, 0dBFF0000000000000;
	mul.f64 	%fd1215, %fd1214, %fd1211;
	add.f64 	%fd1216, %fd271, 0dBFF0000000000000;
	mul.f64 	%fd1827, %fd1216, %fd1215;
$L__BB1_214:
	setp.gt.f64 	%p415, %fd1828, 0d0000000000000000;
	neg.f64 	%fd1219, %fd1827;
	selp.f64 	%fd1220, %fd1219, %fd1827, %p415;
	abs.f64 	%fd1221, %fd1828;
	mul.f64 	%fd1222, %fd270, 0d4008000000000000;
	mul.f64 	%fd1223, %fd1222, %fd1220;
	mul.f64 	%fd1224, %fd1220, 0d3CB59E05F1E2674D;
	abs.f64 	%fd1225, %fd1224;
	sub.f64 	%fd1226, %fd1223, %fd1225;
	mul.f64 	%fd1227, %fd261, %fd1220;
	abs.f64 	%fd1228, %fd1227;
	add.f64 	%fd1229, %fd1221, %fd1221;
	setp.lt.f64 	%p416, %fd1226, %fd1228;
	selp.f64 	%fd1230, %fd1226, %fd1228, %p416;
	setp.lt.f64 	%p417, %fd1229, %fd1230;
	div.rn.f64 	%fd1231, %fd1221, %fd1220;
	selp.f64 	%fd1817, %fd262, %fd270, %p417;
	selp.f64 	%fd1816, %fd1231, %fd270, %p417;
$L__BB1_215:
	setp.lt.s32 	%p418, %r370, 0;
	setp.eq.s32 	%p419, %r39, 1072693248;
	abs.f64 	%fd1232, %fd1816;
	setp.gt.f64 	%p421, %fd1232, 0d3CB59E05F1E2674D;
	setp.gt.f64 	%p422, %fd270, 0d0000000000000000;
	selp.f64 	%fd1233, 0d3CB59E05F1E2674D, 0dBCB59E05F1E2674D, %p422;
	selp.f64 	%fd1234, %fd1816, %fd1233, %p421;
	add.f64 	%fd1836, %fd1820, %fd1234;
	{
	.reg .b32 %temp; 
	mov.b64 	{%temp, %r50}, %fd1836;
	}
	abs.f64 	%fd283, %fd1836;
	setp.lt.s32 	%p423, %r50, 0;
	setp.eq.f64 	%p424, %fd1836, 0d0000000000000000;
	{ // callseq 56, 0
	.param .b64 param0;
	st.param.f64 	[param0], %fd283;
	.param .b64 param1;
	st.param.f64 	[param1], 0d3FF0000000000000;
	.param .b64 retval0;
	call.uni (retval0), 
	__internal_accurate_pow, 
	(
	param0, 
	param1
	);
	ld.param.f64 	%fd1235, [retval0];
	} // callseq 56
	neg.f64 	%fd1237, %fd1235;
	selp.f64 	%fd1238, %fd1237, %fd1235, %p419;
	selp.f64 	%fd1239, %fd1238, %fd1235, %p423;
	selp.b32 	%r523, %r50, 0, %p419;
	or.b32  	%r524, %r523, 2146435072;
	selp.b32 	%r525, %r524, %r523, %p418;
	mov.b32 	%r526, 0;
	mov.b64 	%fd1240, {%r526, %r525};
	selp.f64 	%fd1831, %fd1240, %fd1239, %p424;
	add.f64 	%fd1241, %fd1836, 0d3FF0000000000000;
	{
	.reg .b32 %temp; 
	mov.b64 	{%temp, %r527}, %fd1241;
	}
	and.b32  	%r528, %r527, 2146435072;
	setp.ne.s32 	%p425, %r528, 2146435072;
	@%p425 bra 	$L__BB1_220;
	setp.nan.f64 	%p426, %fd1836, %fd1836;
	@%p426 bra 	$L__BB1_219;
	setp.neu.f64 	%p427, %fd283, 0d7FF0000000000000;
	@%p427 bra 	$L__BB1_220;
	setp.lt.s32 	%p428, %r50, 0;
	setp.eq.s32 	%p429, %r39, 1072693248;
	and.b32  	%r530, %r370, 2147483647;
	setp.ne.s32 	%p430, %r530, 1071644672;
	setp.lt.s32 	%p431, %r370, 0;
	selp.b32 	%r531, 0, 2146435072, %p431;
	or.b32  	%r532, %r531, -2147483648;
	selp.b32 	%r533, %r532, %r531, %p430;
	selp.b32 	%r534, %r533, %r531, %p429;
	selp.b32 	%r535, %r534, %r531, %p428;
	mov.b32 	%r536, 0;
	mov.b64 	%fd1831, {%r536, %r535};
	bra.uni 	$L__BB1_220;
$L__BB1_219:
	mov.f64 	%fd1242, 0d3FF0000000000000;
	add.rn.f64 	%fd1831, %fd1836, %fd1242;
$L__BB1_220:
	setp.eq.f64 	%p432, %fd1836, 0d3FF0000000000000;
	setp.eq.f64 	%p433, %fd1836, 0d0000000000000000;
	setp.lt.s32 	%p434, %r50, 0;
	setp.lt.s32 	%p435, %r385, 0;
	setp.eq.s32 	%p436, %r41, 1062207488;
	selp.f64 	%fd1243, 0d3FF0000000000000, %fd1831, %p432;
	fma.rn.f64 	%fd288, %fd175, %fd1243, %fd174;
	{ // callseq 57, 0
	.param .b64 param0;
	st.param.f64 	[param0], %fd283;
	.param .b64 param1;
	st.param.f64 	[param1], 0d4000000000000000;
	.param .b64 retval0;
	call.uni (retval0), 
	__internal_accurate_pow, 
	(
	param0, 
	param1
	);
	ld.param.f64 	%fd1244, [retval0];
	} // callseq 57
	neg.f64 	%fd1246, %fd1244;
	selp.f64 	%fd1247, %fd1246, %fd1244, %p436;
	selp.f64 	%fd1248, %fd1247, %fd1244, %p434;
	selp.b32 	%r537, %r50, 0, %p436;
	or.b32  	%r538, %r537, 2146435072;
	selp.b32 	%r539, %r538, %r537, %p435;
	mov.b32 	%r540, 0;
	mov.b64 	%fd1249, {%r540, %r539};
	selp.f64 	%fd1832, %fd1249, %fd1248, %p433;
	add.f64 	%fd1250, %fd1836, 0d4000000000000000;
	{
	.reg .b32 %temp; 
	mov.b64 	{%temp, %r541}, %fd1250;
	}
	and.b32  	%r542, %r541, 2146435072;
	setp.ne.s32 	%p438, %r542, 2146435072;
	@%p438 bra 	$L__BB1_225;
	setp.nan.f64 	%p439, %fd1836, %fd1836;
	@%p439 bra 	$L__BB1_224;
	setp.neu.f64 	%p440, %fd283, 0d7FF0000000000000;
	@%p440 bra 	$L__BB1_225;
	setp.lt.s32 	%p441, %r50, 0;
	setp.lt.s32 	%p442, %r385, 0;
	selp.b32 	%r543, 0, 2146435072, %p442;
	or.b32  	%r544, %r543, -2147483648;
	selp.b32 	%r545, %r544, %r543, %p4;
	selp.b32 	%r546, %r545, %r543, %p441;
	mov.b32 	%r547, 0;
	mov.b64 	%fd1832, {%r547, %r546};
	bra.uni 	$L__BB1_225;
$L__BB1_224:
	mov.f64 	%fd1251, 0d4000000000000000;
	add.rn.f64 	%fd1832, %fd1836, %fd1251;
$L__BB1_225:
	setp.eq.f64 	%p443, %fd1836, 0d3FF0000000000000;
	setp.eq.f64 	%p444, %fd1836, 0d0000000000000000;
	setp.lt.s32 	%p445, %r50, 0;
	setp.lt.s32 	%p446, %r400, 0;
	setp.eq.s32 	%p447, %r43, 1073741824;
	selp.f64 	%fd1252, 0d3FF0000000000000, %fd1832, %p443;
	fma.rn.f64 	%fd293, %fd176, %fd1252, %fd288;
	{ // callseq 58, 0
	.param .b64 param0;
	st.param.f64 	[param0], %fd283;
	.param .b64 param1;
	st.param.f64 	[param1], 0d4008000000000000;
	.param .b64 retval0;
	call.uni (retval0), 
	__internal_accurate_pow, 
	(
	param0, 
	param1
	);
	ld.param.f64 	%fd1253, [retval0];
	} // callseq 58
	neg.f64 	%fd1255, %fd1253;
	selp.f64 	%fd1256, %fd1255, %fd1253, %p447;
	selp.f64 	%fd1257, %fd1256, %fd1253, %p445;
	selp.b32 	%r548, %r50, 0, %p447;
	or.b32  	%r549, %r548, 2146435072;
	selp.b32 	%r550, %r549, %r548, %p446;
	mov.b32 	%r551, 0;
	mov.b64 	%fd1258, {%r551, %r550};
	selp.f64 	%fd1833, %fd1258, %fd1257, %p444;
	add.f64 	%fd1259, %fd1836, 0d4008000000000000;
	{
	.reg .b32 %temp; 
	mov.b64 	{%temp, %r552}, %fd1259;
	}
	and.b32  	%r553, %r552, 2146435072;
	setp.ne.s32 	%p449, %r553, 2146435072;
	@%p449 bra 	$L__BB1_230;
	setp.nan.f64 	%p450, %fd1836, %fd1836;
	@%p450 bra 	$L__BB1_229;
	setp.neu.f64 	%p451, %fd283, 0d7FF0000000000000;
	@%p451 bra 	$L__BB1_230;
	setp.lt.s32 	%p452, %r50, 0;
	setp.lt.s32 	%p453, %r400, 0;
	selp.b32 	%r554, 0, 2146435072, %p453;
	or.b32  	%r555, %r554, -2147483648;
	selp.b32 	%r556, %r555, %r554, %p5;
	selp.b32 	%r557, %r556, %r554, %p452;
	mov.b32 	%r558, 0;
	mov.b64 	%fd1833, {%r558, %r557};
	bra.uni 	$L__BB1_230;
$L__BB1_229:
	mov.f64 	%fd1260, 0d4008000000000000;
	add.rn.f64 	%fd1833, %fd1836, %fd1260;
$L__BB1_230:
	setp.eq.f64 	%p454, %fd1836, 0d3FF0000000000000;
	setp.eq.f64 	%p455, %fd1836, 0d0000000000000000;
	setp.lt.s32 	%p456, %r50, 0;
	setp.lt.s32 	%p457, %r415, 0;
	setp.eq.s32 	%p458, %r45, 1072693248;
	selp.f64 	%fd1261, 0d3FF0000000000000, %fd1833, %p454;
	fma.rn.f64 	%fd298, %fd177, %fd1261, %fd293;
	{ // callseq 59, 0
	.param .b64 param0;
	st.param.f64 	[param0], %fd283;
	.param .b64 param1;
	st.param.f64 	[param1], 0d4010000000000000;
	.param .b64 retval0;
	call.uni (retval0), 
	__internal_accurate_pow, 
	(
	param0, 
	param1
	);
	ld.param.f64 	%fd1262, [retval0];
	} // callseq 59
	neg.f64 	%fd1264, %fd1262;
	selp.f64 	%fd1265, %fd1264, %fd1262, %p458;
	selp.f64 	%fd1266, %fd1265, %fd1262, %p456;
	selp.b32 	%r559, %r50, 0, %p458;
	or.b32  	%r560, %r559, 2146435072;
	selp.b32 	%r561, %r560, %r559, %p457;
	mov.b32 	%r562, 0;
	mov.b64 	%fd1267, {%r562, %r561};
	selp.f64 	%fd1834, %fd1267, %fd1266, %p455;
	add.f64 	%fd1268, %fd1836, 0d4010000000000000;
	{
	.reg .b32 %temp; 
	mov.b64 	{%temp, %r563}, %fd1268;
	}
	and.b32  	%r564, %r563, 2146435072;
	setp.ne.s32 	%p460, %r564, 2146435072;
	@%p460 bra 	$L__BB1_235;
	setp.nan.f64 	%p461, %fd1836, %fd1836;
	@%p461 bra 	$L__BB1_234;
	setp.neu.f64 	%p462, %fd283, 0d7FF0000000000000;
	@%p462 bra 	$L__BB1_235;
	setp.lt.s32 	%p463, %r50, 0;
	setp.eq.s32 	%p464, %r45, 1072693248;
	and.b32  	%r566, %r415, 2147483647;
	setp.ne.s32 	%p465, %r566, 1071644672;
	setp.lt.s32 	%p466, %r415, 0;
	selp.b32 	%r567, 0, 2146435072, %p466;
	or.b32  	%r568, %r567, -2147483648;
	selp.b32 	%r569, %r568, %r567, %p465;
	selp.b32 	%r570, %r569, %r567, %p464;
	selp.b32 	%r571, %r570, %r567, %p463;
	mov.b32 	%r572, 0;
	mov.b64 	%fd1834, {%r572, %r571};
	bra.uni 	$L__BB1_235;
$L__BB1_234:
	mov.f64 	%fd1269, 0d4010000000000000;
	add.rn.f64 	%fd1834, %fd1836, %fd1269;
$L__BB1_235:
	setp.eq.f64 	%p467, %fd1836, 0d3FF0000000000000;
	setp.eq.f64 	%p468, %fd1836, 0d0000000000000000;
	setp.lt.s32 	%p469, %r50, 0;
	setp.lt.s32 	%p470, %r430, 0;
	setp.eq.s32 	%p471, %r47, 1074790400;
	selp.f64 	%fd1270, 0d3FF0000000000000, %fd1834, %p467;
	fma.rn.f64 	%fd303, %fd178, %fd1270, %fd298;
	{ // callseq 60, 0
	.param .b64 param0;
	st.param.f64 	[param0], %fd283;
	.param .b64 param1;
	st.param.f64 	[param1], 0d4014000000000000;
	.param .b64 retval0;
	call.uni (retval0), 
	__internal_accurate_pow, 
	(
	param0, 
	param1
	);
	ld.param.f64 	%fd1271, [retval0];
	} // callseq 60
	neg.f64 	%fd1273, %fd1271;
	selp.f64 	%fd1274, %fd1273, %fd1271, %p471;
	selp.f64 	%fd1275, %fd1274, %fd1271, %p469;
	selp.b32 	%r573, %r50, 0, %p471;
	or.b32  	%r574, %r573, 2146435072;
	selp.b32 	%r575, %r574, %r573, %p470;
	mov.b32 	%r576, 0;
	mov.b64 	%fd1276, {%r576, %r575};
	selp.f64 	%fd1835, %fd1276, %fd1275, %p468;
	add.f64 	%fd1277, %fd1836, 0d4014000000000000;
	{
	.reg .b32 %temp; 
	mov.b64 	{%temp, %r577}, %fd1277;
	}
	and.b32  	%r578, %r577, 2146435072;
	setp.ne.s32 	%p473, %r578, 2146435072;
	@%p473 bra 	$L__BB1_240;
	setp.nan.f64 	%p474, %fd1836, %fd1836;
	@%p474 bra 	$L__BB1_239;
	setp.neu.f64 	%p475, %fd283, 0d7FF0000000000000;
	@%p475 bra 	$L__BB1_240;
	setp.lt.s32 	%p476, %r50, 0;
	setp.eq.s32 	%p477, %r47, 1074790400;
	and.b32  	%r580, %r430, 2147483647;
	setp.ne.s32 	%p478, %r580, 1071644672;
	setp.lt.s32 	%p479, %r430, 0;
	selp.b32 	%r581, 0, 2146435072, %p479;
	or.b32  	%r582, %r581, -2147483648;
	selp.b32 	%r583, %r582, %r581, %p478;
	selp.b32 	%r584, %r583, %r581, %p477;
	selp.b32 	%r585, %r584, %r581, %p476;
	mov.b32 	%r586, 0;
	mov.b64 	%fd1835, {%r586, %r585};
	bra.uni 	$L__BB1_240;
$L__BB1_239:
	mov.f64 	%fd1278, 0d4014000000000000;
	add.rn.f64 	%fd1835, %fd1836, %fd1278;
$L__BB1_240:
	setp.eq.f64 	%p480, %fd1836, 0d3FF0000000000000;
	selp.f64 	%fd1279, 0d3FF0000000000000, %fd1835, %p480;
	fma.rn.f64 	%fd1814, %fd179, %fd1279, %fd303;
	add.s32 	%r855, %r855, 1;
	setp.ne.s32 	%p481, %r855, 100;
	@%p481 bra 	$L__BB1_205;
$L__BB1_241:
	setp.lt.f64 	%p482, %fd1836, %fd172;
	selp.f64 	%fd1280, %fd172, %fd1836, %p482;
	setp.lt.f64 	%p483, %fd1280, %fd173;
	selp.f64 	%fd1281, %fd1280, %fd173, %p483;
	sub.f64 	%fd1837, %fd1281, %fd172;
$L__BB1_242:
	ld.param.f64 	%fd1739, [_Z19boundary_correctionPdS_S_S_S_S_PKdiiiiddd_param_12];
	ld.param.u64 	%rd67, [_Z19boundary_correctionPdS_S_S_S_S_PKdiiiiddd_param_3];
	ld.param.u64 	%rd66, [_Z19boundary_correctionPdS_S_S_S_S_PKdiiiiddd_param_2];
	cvta.to.global.u64 	%rd41, %rd66;
	mul.wide.s32 	%rd42, %r8, 8;
	add.s64 	%rd43, %rd41, %rd42;
	st.global.f64 	[%rd43], %fd1837;
	sub.f64 	%fd1314, %fd1739, %fd1837;
	cvta.to.global.u64 	%rd44, %rd67;
	mul.wide.s32 	%rd45, %r31, 8;
	add.s64 	%rd46, %rd44, %rd45;
	st.global.f64 	[%rd46], %fd1314;
$L__BB1_243:
	ld.param.u32 	%r853, [_Z19boundary_correctionPdS_S_S_S_S_PKdiiiiddd_param_10];
	ld.param.u32 	%r850, [_Z19boundary_correctionPdS_S_S_S_S_PKdiiiiddd_param_8];
	ld.param.u64 	%rd73, [_Z19boundary_correctionPdS_S_S_S_S_PKdiiiiddd_param_6];
	mov.u32 	%r602, %ctaid.z;
	mov.u32 	%r603, %ntid.z;
	mov.u32 	%r604, %tid.z;
	mad.lo.s32 	%r52, %r602, %r603, %r604;
	add.s32 	%r605, %r52, 1;
	cvt.rn.f64.u32 	%fd1315, %r605;
	max.f64 	%fd1316, %fd1315, 0d0000000000000000;
	add.s32 	%r606, %r853, -1;
	cvt.rn.f64.u32 	%fd312, %r606;
	setp.gt.f64 	%p501, %fd1316, %fd312;
	selp.f64 	%fd1317, %fd312, %fd1316, %p501;
	cvt.rzi.s32.f64 	%r607, %fd1317;
	mad.lo.s32 	%r608, %r607, %r87, %r5;
	mad.lo.s32 	%r53, %r608, %r850, %r4;
	cvta.to.global.u64 	%rd3, %rd73;
	mul.wide.s32 	%rd47, %r53, 8;
	add.s64 	%rd48, %rd3, %rd47;
	ld.global.f64 	%fd313, [%rd48];
	mul.f64 	%fd1318, %fd2, %fd313;
	setp.geu.f64 	%p502, %fd1318, 0d0000000000000000;
	@%p502 bra 	$L__BB1_364;
	ld.param.u32 	%r851, [_Z19boundary_correctionPdS_S_S_S_S_PKdiiiiddd_param_8];
	add.s32 	%r609, %r52, -1;
	cvt.rn.f64.s32 	%fd1319, %r609;
	max.f64 	%fd1320, %fd1319, 0d0000000000000000;
	setp.gt.f64 	%p503, %fd1320, %fd312;
	selp.f64 	%fd1321, %fd312, %fd1320, %p503;
	cvt.rzi.s32.f64 	%r610, %fd1321;
	mad.lo.s32 	%r611, %r610, %r87, %r5;
	mad.lo.s32 	%r612, %r611, %r851, %r4;
	add.s32 	%r613, %r52, -2;
	cvt.rn.f64.s32 	%fd1322, %r613;
	max.f64 	%fd1323, %fd1322, 0d0000000000000000;
	setp.gt.f64 	%p504, %fd1323, %fd312;
	selp.f64 	%fd1324, %fd312, %fd1323, %p504;
	cvt.rzi.s32.f64 	%r614, %fd1324;
	mad.lo.s32 	%r615, %r614, %r87, %r5;
	mad.lo.s32 	%r54, %r615, %r851, %r4;
	add.s32 	%r616, %r52, 2;
	cvt.rn.f64.u32 	%fd1325, %r616;
	max.f64 	%fd1326, %fd1325, 0d0000000000000000;
	setp.gt.f64 	%p505, %fd1326, %fd312;
	selp.f64 	%fd1327, %fd312, %fd1326, %p505;
	cvt.rzi.s32.f64 	%r617, %fd1327;
	mad.lo.s32 	%r618, %r617, %r87, %r5;
	mad.lo.s32 	%r619, %r618, %r851, %r4;
	add.s32 	%r620, %r52, 3;
	cvt.rn.f64.u32 	%fd1328, %r620;
	max.f64 	%fd1329, %fd1328, 0d0000000000000000;
	setp.gt.f64 	%p506, %fd1329, %fd312;
	selp.f64 	%fd1330, %fd312, %fd1329, %p506;
	cvt.rzi.s32.f64 	%r621, %fd1330;
	mad.lo.s32 	%r622, %r621, %r87, %r5;
	mad.lo.s32 	%r55, %r622, %r851, %r4;
	mul.wide.s32 	%rd49, %r612, 8;
	add.s64 	%rd50, %rd3, %rd49;
	ld.global.f64 	%fd314, [%rd50];
	mul.wide.s32 	%rd51, %r619, 8;
	add.s64 	%rd52, %rd3, %rd51;
	ld.global.f64 	%fd315, [%rd52];
	mul.f64 	%fd1331, %fd2, %fd314;
	mul.f64 	%fd1332, %fd313, %fd315;
	min.f64 	%fd1334, %fd1331, %fd1332;
	setp.geu.f64 	%p507, %fd1334, 0d0000000000000000;
	@%p507 bra 	$L__BB1_255;
	add.f64 	%fd1699, %fd2, %fd2;
	sub.f64 	%fd1700, %fd313, %fd1699;
	add.f64 	%fd1701, %fd1700, %fd314;
	add.f64 	%fd1702, %fd313, %fd313;
	sub.f64 	%fd1703, %fd315, %fd1702;
	add.f64 	%fd1704, %fd2, %fd1703;
	mul.f64 	%fd1705, %fd1701, %fd1704;
	setp.lt.f64 	%p725, %fd1705, 0d0000000000000000;
	abs.f64 	%fd1706, %fd1701;
	abs.f64 	%fd1707, %fd1704;
	setp.lt.f64 	%p726, %fd1706, %fd1707;
	selp.f64 	%fd1708, %fd1701, %fd1704, %p726;
	selp.f64 	%fd316, 0d0000000000000000, %fd1708, %p725;
	abs.f64 	%fd1709, %fd316;
	setp.leu.f64 	%p727, %fd1709, 0d3E112E0BE826D695;
	@%p727 bra 	$L__BB1_254;
	mul.f64 	%fd1712, %fd316, 0d3FE0000000000000;
	sub.f64 	%fd1713, %fd1712, %fd2;
	sub.f64 	%fd317, %fd1713, %fd313;
	{
	.reg .b32 %temp; 
	mov.b64 	{%temp, %r56}, %fd317;
	}
	mov.f64 	%fd1714, 0d4000000000000000;
	{
	.reg .b32 %temp; 
	mov.b64 	{%temp, %r832}, %fd1714;
	}
	and.b32  	%r58, %r832, 2146435072;
	setp.eq.s32 	%p728, %r58, 1062207488;
	abs.f64 	%fd318, %fd317;
	{ // callseq 77, 0
	.param .b64 param0;
	st.param.f64 	[param0], %fd318;
	.param .b64 param1;
	st.param.f64 	[param1], 0d4000000000000000;
	.param .b64 retval0;
	call.uni (retval0), 
	__internal_accurate_pow, 
	(
	param0, 
	param1
	);
	ld.param.f64 	%fd1715, [retval0];
	} // callseq 77
	setp.lt.s32 	%p729, %r56, 0;
	neg.f64 	%fd1717, %fd1715;
	selp.f64 	%fd1718, %fd1717, %fd1715, %p728;
	selp.f64 	%fd1839, %fd1718, %fd1715, %p729;
	setp.neu.f64 	%p730, %fd317, 0d0000000000000000;
	@%p730 bra 	$L__BB1_248;
	setp.eq.s32 	%p731, %r58, 1062207488;
	selp.b32 	%r833, %r56, 0, %p731;
	setp.lt.s32 	%p732, %r832, 0;
	or.b32  	%r834, %r833, 2146435072;
	selp.b32 	%r835, %r834, %r833, %p732;
	mov.b32 	%r836, 0;
	mov.b64 	%fd1839, {%r836, %r835};
$L__BB1_248:
	add.f64 	%fd1719, %fd317, 0d4000000000000000;
	{
	.reg .b32 %temp; 
	mov.b64 	{%temp, %r837}, %fd1719;
	}
	and.b32  	%r838, %r837, 2146435072;
	setp.ne.s32 	%p733, %r838, 2146435072;
	@%p733 bra 	$L__BB1_253;
	setp.num.f64 	%p734, %fd317, %fd317;
	@%p734 bra 	$L__BB1_251;
	mov.f64 	%fd1720, 0d4000000000000000;
	add.rn.f64 	%fd1839, %fd317, %fd1720;
	bra.uni 	$L__BB1_253;
$L__BB1_251:
	setp.neu.f64 	%p735, %fd318, 0d7FF0000000000000;
	@%p735 bra 	$L__BB1_253;
	setp.lt.s32 	%p736, %r56, 0;
	setp.eq.s32 	%p737, %r58, 1062207488;
	setp.lt.s32 	%p738, %r832, 0;
	selp.b32 	%r840, 0, 2146435072, %p738;
	and.b32  	%r841, %r832, 2147483647;
	setp.ne.s32 	%p739, %r841, 1071644672;
	or.b32  	%r842, %r840, -2147483648;
	selp.b32 	%r843, %r842, %r840, %p739;
	selp.b32 	%r844, %r843, %r840, %p737;
	selp.b32 	%r845, %r844, %r840, %p736;
	mov.b32 	%r846, 0;
	mov.b64 	%fd1839, {%r846, %r845};
$L__BB1_253:
	ld.param.f64 	%fd1742, [_Z19boundary_correctionPdS_S_S_S_S_PKdiiiiddd_param_13];
	setp.eq.f64 	%p740, %fd317, 0d3FF0000000000000;
	selp.f64 	%fd1721, 0d3FF0000000000000, %fd1839, %p740;
	mul.f64 	%fd1722, %fd2, 0dC010000000000000;
	fma.rn.f64 	%fd1723, %fd1722, %fd313, %fd1721;
	sub.f64 	%fd1724, %fd2, %fd313;
	setp.gt.f64 	%p741, %fd1724, 0d0000000000000000;
	sqrt.rn.f64 	%fd1725, %fd1723;
	neg.f64 	%fd1726, %fd1725;
	selp.f64 	%fd1727, %fd1725, %fd1726, %p741;
	sub.f64 	%fd1728, %fd1724, %fd1727;
	div.rn.f64 	%fd1729, %fd1728, %fd316;
	add.f64 	%fd1730, %fd1729, 0d3FE0000000000000;
	mul.f64 	%fd1884, %fd1742, %fd1730;
	bra.uni 	$L__BB1_363;
$L__BB1_254:
	ld.param.f64 	%fd1741, [_Z19boundary_correctionPdS_S_S_S_S_PKdiiiiddd_param_13];
	mul.f64 	%fd1710, %fd1741, %fd2;
	sub.f64 	%fd1711, %fd2, %fd313;
	div.rn.f64 	%fd1884, %fd1710, %fd1711;
	bra.uni 	$L__BB1_363;
$L__BB1_255:
	ld.param.f64 	%fd1740, [_Z19boundary_correctionPdS_S_S_S_S_PKdiiiiddd_param_13];
	ld.param.u64 	%rd74, [_Z19boundary_correctionPdS_S_S_S_S_PKdiiiiddd_param_6];
	cvta.to.global.u64 	%rd53, %rd74;
	mul.wide.s32 	%rd54, %r55, 8;
	add.s64 	%rd55, %rd53, %rd54;
	ld.global.f64 	%fd1335, [%rd55];
	mul.wide.s32 	%rd56, %r54, 8;
	add.s64 	%rd57, %rd53, %rd56;
	ld.global.f64 	%fd1336, [%rd57];
	add.f64 	%fd327, %fd1740, %fd1740;
	mul.f64 	%fd328, %fd1740, 0d4008000000000000;
	mul.f64 	%fd1337, %fd1740, 0d4010000000000000;
	mul.f64 	%fd1338, %fd1740, 0d4014000000000000;
	mov.f64 	%fd1339, 0d0000000000000000;
	sub.f64 	%fd1340, %fd1339, %fd1740;
	div.rn.f64 	%fd1341, %fd1336, %fd1340;
	sub.f64 	%fd1342, %fd1339, %fd327;
	div.rn.f64 	%fd1343, %fd1341, %fd1342;
	sub.f64 	%fd1344, %fd1339, %fd328;
	div.rn.f64 	%fd1345, %fd1343, %fd1344;
	sub.f64 	%fd1346, %fd1339, %fd1337;
	div.rn.f64 	%fd1347, %fd1345, %fd1346;
	sub.f64 	%fd1348, %fd1339, %fd1338;
	div.rn.f64 	%fd1349, %fd1347, %fd1348;
	div.rn.f64 	%fd1350, %fd314, %fd1740;
	sub.f64 	%fd1351, %fd1740, %fd327;
	div.rn.f64 	%fd1352, %fd1350, %fd1351;
	sub.f64 	%fd1353, %fd1740, %fd328;
	div.rn.f64 	%fd1354, %fd1352, %fd1353;
	sub.f64 	%fd1355, %fd1740, %fd1337;
	div.rn.f64 	%fd1356, %fd1354, %fd1355;
	sub.f64 	%fd1357, %fd1740, %fd1338;
	div.rn.f64 	%fd1358, %fd1356, %fd1357;
	div.rn.f64 	%fd1359, %fd2, %fd327;
	sub.f64 	%fd1360, %fd327, %fd1740;
	div.rn.f64 	%fd1361, %fd1359, %fd1360;
	sub.f64 	%fd1362, %fd327, %fd328;
	div.rn.f64 	%fd1363, %fd1361, %fd1362;
	sub.f64 	%fd1364, %fd327, %fd1337;
	div.rn.f64 	%fd1365, %fd1363, %fd1364;
	sub.f64 	%fd1366, %fd327, %fd1338;
	div.rn.f64 	%fd1367, %fd1365, %fd1366;
	div.rn.f64 	%fd1368, %fd313, %fd328;
	sub.f64 	%fd1369, %fd328, %fd1740;
	div.rn.f64 	%fd1370, %fd1368, %fd1369;
	sub.f64 	%fd1371, %fd328, %fd327;
	div.rn.f64 	%fd1372, %fd1370, %fd1371;
	sub.f64 	%fd1373, %fd328, %fd1337;
	div.rn.f64 	%fd1374, %fd1372, %fd1373;
	sub.f64 	%fd1375, %fd328, %fd1338;
	div.rn.f64 	%fd1376, %fd1374, %fd1375;
	div.rn.f64 	%fd1377, %fd315, %fd1337;
	sub.f64 	%fd1378, %fd1337, %fd1740;
	div.rn.f64 	%fd1379, %fd1377, %fd1378;
	sub.f64 	%fd1380, %fd1337, %fd327;
	div.rn.f64 	%fd1381, %fd1379, %fd1380;
	sub.f64 	%fd1382, %fd1337, %fd328;
	div.rn.f64 	%fd1383, %fd1381, %fd1382;
	sub.f64 	%fd1384, %fd1337, %fd1338;
	div.rn.f64 	%fd1385, %fd1383, %fd1384;
	div.rn.f64 	%fd1386, %fd1335, %fd1338;
	sub.f64 	%fd1387, %fd1338, %fd1740;
	div.rn.f64 	%fd1388, %fd1386, %fd1387;
	sub.f64 	%fd1389, %fd1338, %fd327;
	div.rn.f64 	%fd1390, %fd1388, %fd1389;
	sub.f64 	%fd1391, %fd1338, %fd328;
	div.rn.f64 	%fd1392, %fd1390, %fd1391;
	sub.f64 	%fd1393, %fd1338, %fd1337;
	div.rn.f64 	%fd1394, %fd1392, %fd1393;
	sub.f64 	%fd1395, %fd1340, %fd327;
	mul.f64 	%fd1396, %fd327, %fd1340;
	sub.f64 	%fd1397, %fd1339, %fd1396;
	sub.f64 	%fd1398, %fd1395, %fd328;
	mul.f64 	%fd1399, %fd328, %fd1395;
	sub.f64 	%fd1400, %fd1397, %fd1399;
	mul.f64 	%fd1401, %fd328, %fd1397;
	sub.f64 	%fd1402, %fd1339, %fd1401;
	sub.f64 	%fd1403, %fd1398, %fd1337;
	mul.f64 	%fd1404, %fd1337, %fd1398;
	sub.f64 	%fd1405, %fd1400, %fd1404;
	mul.f64 	%fd1406, %fd1337, %fd1400;
	sub.f64 	%fd1407, %fd1402, %fd1406;
	mul.f64 	%fd1408, %fd1337, %fd1402;
	sub.f64 	%fd1409, %fd1339, %fd1408;
	sub.f64 	%fd1410, %fd1403, %fd1338;
	mul.f64 	%fd1411, %fd1338, %fd1403;
	sub.f64 	%fd1412, %fd1405, %fd1411;
	mul.f64 	%fd1413, %fd1338, %fd1405;
	sub.f64 	%fd1414, %fd1407, %fd1413;
	mul.f64 	%fd1415, %fd1338, %fd1407;
	sub.f64 	%fd1416, %fd1409, %fd1415;
	mul.f64 	%fd1417, %fd1338, %fd1409;
	sub.f64 	%fd1418, %fd1339, %fd1417;
	mul.f64 	%fd1419, %fd327, 0d0000000000000000;
	sub.f64 	%fd1420, %fd1339, %fd1419;
	sub.f64 	%fd1421, %fd1342, %fd328;
	mul.f64 	%fd1422, %fd328, %fd1342;
	sub.f64 	%fd1423, %fd1420, %fd1422;
	mul.f64 	%fd1424, %fd328, %fd1420;
	sub.f64 	%fd1425, %fd1339, %fd1424;
	sub.f64 	%fd1426, %fd1421, %fd1337;
	mul.f64 	%fd1427, %fd1337, %fd1421;
	sub.f64 	%fd1428, %fd1423, %fd1427;
	mul.f64 	%fd1429, %fd1337, %fd1423;
	sub.f64 	%fd1430, %fd1425, %fd1429;
	mul.f64 	%fd1431, %fd1337, %fd1425;
	sub.f64 	%fd1432, %fd1339, %fd1431;
	sub.f64 	%fd1433, %fd1426, %fd1338;
	mul.f64 	%fd1434, %fd1338, %fd1426;
	sub.f64 	%fd1435, %fd1428, %fd1434;
	mul.f64 	%fd1436, %fd1338, %fd1428;
	sub.f64 	%fd1437, %fd1430, %fd1436;
	mul.f64 	%fd1438, %fd1338, %fd1430;
	sub.f64 	%fd1439, %fd1432, %fd1438;
	mul.f64 	%fd1440, %fd1338, %fd1432;
	sub.f64 	%fd1441, %fd1339, %fd1440;
	mul.f64 	%fd1442, %fd1740, 0d0000000000000000;
	sub.f64 	%fd1443, %fd1339, %fd1442;
	sub.f64 	%fd1444, %fd1340, %fd328;
	mul.f64 	%fd1445, %fd328, %fd1340;
	sub.f64 	%fd1446, %fd1443, %fd1445;
	mul.f64 	%fd1447, %fd328, %fd1443;
	sub.f64 	%fd1448, %fd1339, %fd1447;
	sub.f64 	%fd1449, %fd1444, %fd1337;
	mul.f64 	%fd1450, %fd1337, %fd1444;
	sub.f64 	%fd1451, %fd1446, %fd1450;
	mul.f64 	%fd1452, %fd1337, %fd1446;
	sub.f64 	%fd1453, %fd1448, %fd1452;
	mul.f64 	%fd1454, %fd1337, %fd1448;
	sub.f64 	%fd1455, %fd1339, %fd1454;
	sub.f64 	%fd1456, %fd1449, %fd1338;
	mul.f64 	%fd1457, %fd1338, %fd1449;
	sub.f64 	%fd1458, %fd1451, %fd1457;
	mul.f64 	%fd1459, %fd1338, %fd1451;
	sub.f64 	%fd1460, %fd1453, %fd1459;
	mul.f64 	%fd1461, %fd1338, %fd1453;
	sub.f64 	%fd1462, %fd1455, %fd1461;
	mul.f64 	%fd1463, %fd1338, %fd1455;
	sub.f64 	%fd1464, %fd1339, %fd1463;
	sub.f64 	%fd1465, %fd1443, %fd1396;
	mul.f64 	%fd1466, %fd327, %fd1443;
	sub.f64 	%fd1467, %fd1339, %fd1466;
	sub.f64 	%fd1468, %fd1395, %fd1337;
	mul.f64 	%fd1469, %fd1337, %fd1395;
	sub.f64 	%fd1470, %fd1465, %fd1469;
	mul.f64 	%fd1471, %fd1337, %fd1465;
	sub.f64 	%fd1472, %fd1467, %fd1471;
	mul.f64 	%fd1473, %fd1337, %fd1467;
	sub.f64 	%fd1474, %fd1339, %fd1473;
	sub.f64 	%fd1475, %fd1468, %fd1338;
	mul.f64 	%fd1476, %fd1338, %fd1468;
	sub.f64 	%fd1477, %fd1470, %fd1476;
	mul.f64 	%fd1478, %fd1338, %fd1470;
	sub.f64 	%fd1479, %fd1472, %fd1478;
	mul.f64 	%fd1480, %fd1338, %fd1472;
	sub.f64 	%fd1481, %fd1474, %fd1480;
	mul.f64 	%fd1482, %fd1338, %fd1474;
	sub.f64 	%fd1483, %fd1339, %fd1482;
	sub.f64 	%fd1484, %fd1465, %fd1399;
	mul.f64 	%fd1485, %fd328, %fd1465;
	sub.f64 	%fd1486, %fd1467, %fd1485;
	mul.f64 	%fd1487, %fd328, %fd1467;
	sub.f64 	%fd1488, %fd1339, %fd1487;
	sub.f64 	%fd1489, %fd1398, %fd1338;
	mul.f64 	%fd1490, %fd1338, %fd1398;
	sub.f64 	%fd1491, %fd1484, %fd1490;
	mul.f64 	%fd1492, %fd1338, %fd1484;
	sub.f64 	%fd1493, %fd1486, %fd1492;
	mul.f64 	%fd1494, %fd1338, %fd1486;
	sub.f64 	%fd1495, %fd1488, %fd1494;
	mul.f64 	%fd1496, %fd1338, %fd1488;
	sub.f64 	%fd1497, %fd1339, %fd1496;
	sub.f64 	%fd1498, %fd1484, %fd1404;
	mul.f64 	%fd1499, %fd1337, %fd1484;
	sub.f64 	%fd1500, %fd1486, %fd1499;
	mul.f64 	%fd1501, %fd1337, %fd1486;
	sub.f64 	%fd1502, %fd1488, %fd1501;
	mul.f64 	%fd1503, %fd1337, %fd1488;
	sub.f64 	%fd1504, %fd1339, %fd1503;
	fma.rn.f64 	%fd1505, %fd1349, %fd1418, 0d0000000000000000;
	fma.rn.f64 	%fd1506, %fd1358, %fd1441, %fd1505;
	fma.rn.f64 	%fd1507, %fd1367, %fd1464, %fd1506;
	fma.rn.f64 	%fd1508, %fd1376, %fd1483, %fd1507;
	fma.rn.f64 	%fd1509, %fd1385, %fd1497, %fd1508;
	fma.rn.f64 	%fd329, %fd1394, %fd1504, %fd1509;
	fma.rn.f64 	%fd1510, %fd1349, %fd1416, 0d0000000000000000;
	fma.rn.f64 	%fd1511, %fd1358, %fd1439, %fd1510;
	fma.rn.f64 	%fd1512, %fd1367, %fd1462, %fd1511;
	fma.rn.f64 	%fd1513, %fd1376, %fd1481, %fd1512;
	fma.rn.f64 	%fd1514, %fd1385, %fd1495, %fd1513;
	fma.rn.f64 	%fd330, %fd1394, %fd1502, %fd1514;
	fma.rn.f64 	%fd1515, %fd1349, %fd1414, 0d0000000000000000;
	fma.rn.f64 	%fd1516, %fd1358, %fd1437, %fd1515;
	fma.rn.f64 	%fd1517, %fd1367, %fd1460, %fd1516;
	fma.rn.f64 	%fd1518, %fd1376, %fd1479, %fd1517;
	fma.rn.f64 	%fd1519, %fd1385, %fd1493, %fd1518;
	fma.rn.f64 	%fd331, %fd1394, %fd1500, %fd1519;
	fma.rn.f64 	%fd1520, %fd1349, %fd1412, 0d0000000000000000;
	fma.rn.f64 	%fd1521, %fd1358, %fd1435, %fd1520;
	fma.rn.f64 	%fd1522, %fd1367, %fd1458, %fd1521;
	fma.rn.f64 	%fd1523, %fd1376, %fd1477, %fd1522;
	fma.rn.f64 	%fd1524, %fd1385, %fd1491, %fd1523;
	fma.rn.f64 	%fd332, %fd1394, %fd1498, %fd1524;
	fma.rn.f64 	%fd1525, %fd1349, %fd1410, 0d0000000000000000;
	fma.rn.f64 	%fd1526, %fd1358, %fd1433, %fd1525;
	fma.rn.f64 	%fd1527, %fd1367, %fd1456, %fd1526;
	fma.rn.f64 	%fd1528, %fd1376, %fd1475, %fd1527;
	fma.rn.f64 	%fd1529, %fd1385, %fd1489, %fd1528;
	fma.rn.f64 	%fd333, %fd1394, %fd1403, %fd1529;
	add.f64 	%fd1530, %fd1349, 0d0000000000000000;
	add.f64 	%fd1531, %fd1530, %fd1358;
	add.f64 	%fd1532, %fd1531, %fd1367;
	add.f64 	%fd1533, %fd1532, %fd1376;
	add.f64 	%fd1534, %fd1533, %fd1385;
	add.f64 	%fd334, %fd1534, %fd1394;
	{
	.reg .b32 %temp; 
	mov.b64 	{%temp, %r59}, %fd327;
	}
	abs.f64 	%fd335, %fd327;
	setp.lt.s32 	%p508, %r59, 0;
	setp.neu.f64 	%p509, %fd327, 0d0000000000000000;
	mov.f64 	%fd1535, 0d3FF0000000000000;
	{
	.reg .b32 %temp; 
	mov.b64 	{%temp, %r623}, %fd1535;
	}
	and.b32  	%r61, %r623, 2146435072;
	setp.eq.s32 	%p510, %r61, 1072693248;
	{ // callseq 62, 0
	.param .b64 param0;
	st.param.f64 	[param0], %fd335;
	.param .b64 param1;
	st.param.f64 	[param1], 0d3FF0000000000000;
	.param .b64 retval0;
	call.uni (retval0), 
	__internal_accurate_pow, 
	(
	param0, 
	param1
	);
	ld.param.f64 	%fd1536, [retval0];
	} // callseq 62
	neg.f64 	%fd1538, %fd1536;
	selp.f64 	%fd1539, %fd1538, %fd1536, %p510;
	selp.f64 	%fd1841, %fd1539, %fd1536, %p508;
	@%p509 bra 	$L__BB1_257;
	setp.eq.s32 	%p511, %r61, 1072693248;
	selp.b32 	%r624, %r59, 0, %p511;
	setp.lt.s32 	%p512, %r623, 0;
	or.b32  	%r625, %r624, 2146435072;
	selp.b32 	%r626, %r625, %r624, %p512;
	mov.b32 	%r627, 0;
	mov.b64 	%fd1841, {%r627, %r626};
$L__BB1_257:
	add.f64 	%fd1540, %fd327, 0d3FF0000000000000;
	{
	.reg .b32 %temp; 
	mov.b64 	{%temp, %r628}, %fd1540;
	}
	and.b32  	%r629, %r628, 2146435072;
	setp.ne.s32 	%p513, %r629, 2146435072;
	@%p513 bra 	$L__BB1_262;
	setp.nan.f64 	%p514, %fd327, %fd327;
	@%p514 bra 	$L__BB1_261;
	setp.neu.f64 	%p515, %fd335, 0d7FF0000000000000;
	@%p515 bra 	$L__BB1_262;
	setp.eq.s32 	%p516, %r61, 1072693248;
	setp.lt.s32 	%p517, %r59, 0;
	setp.lt.s32 	%p518, %r623, 0;
	selp.b32 	%r631, 0, 2146435072, %p518;
	and.b32  	%r632, %r623, 2147483647;
	setp.ne.s32 	%p519, %r632, 1071644672;
	or.b32  	%r633, %r631, -2147483648;
	selp.b32 	%r634, %r633, %r631, %p519;
	selp.b32 	%r635, %r634, %r631, %p516;
	selp.b32 	%r636, %r635, %r631, %p517;
	mov.b32 	%r637, 0;
	mov.b64 	%fd1841, {%r637, %r636};
	bra.uni 	$L__BB1_262;
$L__BB1_261:
	mov.f64 	%fd1541, 0d3FF0000000000000;
	add.rn.f64 	%fd1841, %fd327, %fd1541;
$L__BB1_262:
	setp.eq.f64 	%p520, %fd327, 0d3FF0000000000000;
	setp.neu.f64 	%p521, %fd327, 0d0000000000000000;
	setp.lt.s32 	%p522, %r59, 0;
	selp.f64 	%fd1542, 0d3FF0000000000000, %fd1841, %p520;
	fma.rn.f64 	%fd342, %fd330, %fd1542, %fd329;
	mov.f64 	%fd1543, 0d4000000000000000;
	{
	.reg .b32 %temp; 
	mov.b64 	{%temp, %r638}, %fd1543;
	}
	and.b32  	%r63, %r638, 2146435072;
	setp.eq.s32 	%p523, %r63, 1062207488;
	{ // callseq 63, 0
	.param .b64 param0;
	st.param.f64 	[param0], %fd335;
	.param .b64 param1;
	st.param.f64 	[param1], 0d4000000000000000;
	.param .b64 retval0;
	call.uni (retval0), 
	__internal_accurate_pow, 
	(
	param0, 
	param1
	);
	ld.param.f64 	%fd1544, [retval0];
	} // callseq 63
	neg.f64 	%fd1546, %fd1544;
	selp.f64 	%fd1547, %fd1546, %fd1544, %p523;
	selp.f64 	%fd1843, %fd1547, %fd1544, %p522;
	@%p521 bra 	$L__BB1_264;
	setp.eq.s32 	%p524, %r63, 1062207488;
	selp.b32 	%r639, %r59, 0, %p524;
	setp.lt.s32 	%p525, %r638, 0;
	or.b32  	%r640, %r639, 2146435072;
	selp.b32 	%r641, %r640, %r639, %p525;
	mov.b32 	%r642, 0;
	mov.b64 	%fd1843, {%r642, %r641};
$L__BB1_264:
	add.f64 	%fd1548, %fd327, 0d4000000000000000;
	{
	.reg .b32 %temp; 
	mov.b64 	{%temp, %r643}, %fd1548;
	}
	and.b32  	%r644, %r643, 2146435072;
	setp.ne.s32 	%p526, %r644, 2146435072;
	@%p526 bra 	$L__BB1_269;
	setp.nan.f64 	%p527, %fd327, %fd327;
	@%p527 bra 	$L__BB1_268;
	setp.neu.f64 	%p528, %fd335, 0d7FF0000000000000;
	@%p528 bra 	$L__BB1_269;
	setp.eq.s32 	%p529, %r63, 1062207488;
	setp.lt.s32 	%p530, %r59, 0;
	setp.lt.s32 	%p531, %r638, 0;
	selp.b32 	%r646, 0, 2146435072, %p531;
	and.b32  	%r647, %r638, 2147483647;
	setp.ne.s32 	%p532, %r647, 1071644672;
	or.b32  	%r648, %r646, -2147483648;
	selp.b32 	%r649, %r648, %r646, %p532;
	selp.b32 	%r650, %r649, %r646, %p529;
	selp.b32 	%r651, %r650, %r646, %p530;
	mov.b32 	%r652, 0;
	mov.b64 	%fd1843, {%r652, %r651};
	bra.uni 	$L__BB1_269;
$L__BB1_268:
	mov.f64 	%fd1549, 0d4000000000000000;
	add.rn.f64 	%fd1843, %fd327, %fd1549;
$L__BB1_269:
	setp.eq.f64 	%p533, %fd327, 0d3FF0000000000000;
	setp.neu.f64 	%p534, %fd327, 0d0000000000000000;
	setp.lt.s32 	%p535, %r59, 0;
	selp.f64 	%fd1550, 0d3FF0000000000000, %fd1843, %p533;
	fma.rn.f64 	%fd349, %fd331, %fd1550, %fd342;
	mov.f64 	%fd1551, 0d4008000000000000;
	{
	.reg .b32 %temp; 
	mov.b64 	{%temp, %r653}, %fd1551;
	}
	and.b32  	%r65, %r653, 2146435072;
	setp.eq.s32 	%p536, %r65, 1073741824;
	{ // callseq 64, 0
	.param .b64 param0;
	st.param.f64 	[param0], %fd335;
	.param .b64 param1;
	st.param.f64 	[param1], 0d4008000000000000;
	.param .b64 retval0;
	call.uni (retval0), 
	__internal_accurate_pow, 
	(
	param0, 
	param1
	);
	ld.param.f64 	%fd1552, [retval0];
	} // callseq 64
	neg.f64 	%fd1554, %fd1552;
	selp.f64 	%fd1555, %fd1554, %fd1552, %p536;
	selp.f64 	%fd1845, %fd1555, %fd1552, %p535;
	@%p534 bra 	$L__BB1_271;
	setp.eq.s32 	%p537, %r65, 1073741824;
	selp.b32 	%r654, %r59, 0, %p537;
	setp.lt.s32 	%p538, %r653, 0;
	or.b32  	%r655, %r654, 2146435072;
	selp.b32 	%r656, %r655, %r654, %p538;
	mov.b32 	%r657, 0;
	mov.b64 	%fd1845, {%r657, %r656};
$L__BB1_271:
	add.f64 	%fd1556, %fd327, 0d4008000000000000;
	{
	.reg .b32 %temp; 
	mov.b64 	{%temp, %r658}, %fd1556;
	}
	and.b32  	%r659, %r658, 2146435072;
	setp.ne.s32 	%p539, %r659, 2146435072;
	@%p539 bra 	$L__BB1_276;
	setp.nan.f64 	%p540, %fd327, %fd327;
	@%p540 bra 	$L__BB1_275;
	setp.neu.f64 	%p541, %fd335, 0d7FF0000000000000;
	@%p541 bra 	$L__BB1_276;
	setp.eq.s32 	%p542, %r65, 1073741824;
	setp.lt.s32 	%p543, %r59, 0;
	setp.lt.s32 	%p544, %r653, 0;
	selp.b32 	%r661, 0, 2146435072, %p544;
	and.b32  	%r662, %r653, 2147483647;
	setp.ne.s32 	%p545, %r662, 1071644672;
	or.b32  	%r663, %r661, -2147483648;
	selp.b32 	%r664, %r663, %r661, %p545;
	selp.b32 	%r665, %r664, %r661, %p542;
	selp.b32 	%r666, %r665, %r661, %p543;
	mov.b32 	%r667, 0;
	mov.b64 	%fd1845, {%r667, %r666};
	bra.uni 	$L__BB1_276;
$L__BB1_275:
	mov.f64 	%fd1557, 0d4008000000000000;
	add.rn.f64 	%fd1845, %fd327, %fd1557;
$L__BB1_276:
	setp.eq.f64 	%p546, %fd327, 0d3FF0000000000000;
	setp.neu.f64 	%p547, %fd327, 0d0000000000000000;
	setp.lt.s32 	%p548, %r59, 0;
	selp.f64 	%fd1558, 0d3FF0000000000000, %fd1845, %p546;
	fma.rn.f64 	%fd356, %fd332, %fd1558, %fd349;
	mov.f64 	%fd1559, 0d4010000000000000;
	{
	.reg .b32 %temp; 
	mov.b64 	{%temp, %r668}, %fd1559;
	}
	and.b32  	%r67, %r668, 2146435072;
	setp.eq.s32 	%p549, %r67, 1072693248;
	{ // callseq 65, 0
	.param .b64 param0;
	st.param.f64 	[param0], %fd335;
	.param .b64 param1;
	st.param.f64 	[param1], 0d4010000000000000;
	.param .b64 retval0;
	call.uni (retval0), 
	__internal_accurate_pow, 
	(
	param0, 
	param1
	);
	ld.param.f64 	%fd1560, [retval0];
	} // callseq 65
	neg.f64 	%fd1562, %fd1560;
	selp.f64 	%fd1563, %fd1562, %fd1560, %p549;
	selp.f64 	%fd1847, %fd1563, %fd1560, %p548;
	@%p547 bra 	$L__BB1_278;
	setp.eq.s32 	%p550, %r67, 1072693248;
	selp.b32 	%r669, %r59, 0, %p550;
	setp.lt.s32 	%p551, %r668, 0;
	or.b32  	%r670, %r669, 2146435072;
	selp.b32 	%r671, %r670, %r669, %p551;
	mov.b32 	%r672, 0;
	mov.b64 	%fd1847, {%r672, %r671};
$L__BB1_278:
	add.f64 	%fd1564, %fd327, 0d4010000000000000;
	{
	.reg .b32 %temp; 
	mov.b64 	{%temp, %r673}, %fd1564;
	}
	and.b32  	%r674, %r673, 2146435072;
	setp.ne.s32 	%p552, %r674, 2146435072;
	@%p552 bra 	$L__BB1_283;
	setp.nan.f64 	%p553, %fd327, %fd327;
	@%p553 bra 	$L__BB1_282;
	setp.neu.f64 	%p554, %fd335, 0d7FF0000000000000;
	@%p554 bra 	$L__BB1_283;
	setp.eq.s32 	%p555, %r67, 1072693248;
	setp.lt.s32 	%p556, %r59, 0;
	setp.lt.s32 	%p557, %r668, 0;
	selp.b32 	%r676, 0, 2146435072, %p557;
	and.b32  	%r677, %r668, 2147483647;
	setp.ne.s32 	%p558, %r677, 1071644672;
	or.b32  	%r678, %r676, -2147483648;
	selp.b32 	%r679, %r678, %r676, %p558;
	selp.b32 	%r680, %r679, %r676, %p555;
	selp.b32 	%r681, %r680, %r676, %p556;
	mov.b32 	%r682, 0;
	mov.b64 	%fd1847, {%r682, %r681};
	bra.uni 	$L__BB1_283;
$L__BB1_282:
	mov.f64 	%fd1565, 0d4010000000000000;
	add.rn.f64 	%fd1847, %fd327, %fd1565;
$L__BB1_283:
	setp.eq.f64 	%p559, %fd327, 0d3FF0000000000000;
	setp.neu.f64 	%p560, %fd327, 0d0000000000000000;
	setp.lt.s32 	%p561, %r59, 0;
	selp.f64 	%fd1566, 0d3FF0000000000000, %fd1847, %p559;
	fma.rn.f64 	%fd363, %fd333, %fd1566, %fd356;
	mov.f64 	%fd1567, 0d4014000000000000;
	{
	.reg .b32 %temp; 
	mov.b64 	{%temp, %r683}, %fd1567;
	}
	and.b32  	%r69, %r683, 2146435072;
	setp.eq.s32 	%p562, %r69, 1074790400;
	{ // callseq 66, 0
	.param .b64 param0;
	st.param.f64 	[param0], %fd335;
	.param .b64 param1;
	st.param.f64 	[param1], 0d4014000000000000;
	.param .b64 retval0;
	call.uni (retval0), 
	__internal_accurate_pow, 
	(
	param0, 
	param1
	);
	ld.param.f64 	%fd1568, [retval0];
	} // callseq 66
	neg.f64 	%fd1570, %fd1568;
	selp.f64 	%fd1571, %fd1570, %fd1568, %p562;
	selp.f64 	%fd1849, %fd1571, %fd1568, %p561;
	@%p560 bra 	$L__BB1_285;
	setp.eq.s32 	%p563, %r69, 1074790400;
	selp.b32 	%r684, %r59, 0, %p563;
	setp.lt.s32 	%p564, %r683, 0;
	or.b32  	%r685, %r684, 2146435072;
	selp.b32 	%r686, %r685, %r684, %p564;
	mov.b32 	%r687, 0;
	mov.b64 	%fd1849, {%r687, %r686};
$L__BB1_285:
	add.f64 	%fd1572, %fd327, 0d4014000000000000;
	{
	.reg .b32 %temp; 
	mov.b64 	{%temp, %r688}, %fd1572;
	}
	and.b32  	%r689, %r688, 2146435072;
	setp.ne.s32 	%p565, %r689, 2146435072;
	@%p565 bra 	$L__BB1_290;
	setp.nan.f64 	%p566, %fd327, %fd327;
	@%p566 bra 	$L__BB1_289;
	setp.neu.f64 	%p567, %fd335, 0d7FF0000000000000;
	@%p567 bra 	$L__BB1_290;
	setp.eq.s32 	%p568, %r69, 1074790400;
	setp.lt.s32 	%p569, %r59, 0;
	setp.lt.s32 	%p570, %r683, 0;
	selp.b32 	%r691, 0, 2146435072, %p570;
	and.b32  	%r692, %r683, 2147483647;
	setp.ne.s32 	%p571, %r692, 1071644672;
	or.b32  	%r693, %r691, -2147483648;
	selp.b32 	%r694, %r693, %r691, %p571;
	selp.b32 	%r695, %r694, %r691, %p568;
	selp.b32 	%r696, %r695, %r691, %p569;
	mov.b32 	%r697, 0;
	mov.b64 	%fd1849, {%r697, %r696};
	bra.uni 	$L__BB1_290;
$L__BB1_289:
	mov.f64 	%fd1573, 0d4014000000000000;
	add.rn.f64 	%fd1849, %fd327, %fd1573;
$L__BB1_290:
	setp.eq.s32 	%p572, %r61, 1072693248;
	setp.eq.f64 	%p573, %fd327, 0d3FF0000000000000;
	selp.f64 	%fd1574, 0d3FF0000000000000, %fd1849, %p573;
	fma.rn.f64 	%fd1862, %fd334, %fd1574, %fd363;
	{
	.reg .b32 %temp; 
	mov.b64 	{%temp, %r70}, %fd328;
	}
	abs.f64 	%fd371, %fd328;
	setp.lt.s32 	%p574, %r70, 0;
	setp.neu.f64 	%p575, %fd328, 0d0000000000000000;
	{ // callseq 67, 0
	.param .b64 param0;
	st.param.f64 	[param0], %fd371;
	.param .b64 param1;
	st.param.f64 	[param1], 0d3FF0000000000000;
	.param .b64 retval0;
	call.uni (retval0), 
	__internal_accurate_pow, 
	(
	param0, 
	param1
	);
	ld.param.f64 	%fd1575, [retval0];
	} // callseq 67
	neg.f64 	%fd1577, %fd1575;
	selp.f64 	%fd1578, %fd1577, %fd1575, %p572;
	selp.f64 	%fd1851, %fd1578, %fd1575, %p574;
	@%p575 bra 	$L__BB1_292;
	setp.eq.s32 	%p576, %r61, 1072693248;
	selp.b32 	%r699, %r70, 0, %p576;
	setp.lt.s32 	%p577, %r623, 0;
	or.b32  	%r700, %r699, 2146435072;
	selp.b32 	%r701, %r700, %r699, %p577;
	mov.b32 	%r702, 0;
	mov.b64 	%fd1851, {%r702, %r701};
$L__BB1_292:
	add.f64 	%fd1579, %fd328, 0d3FF0000000000000;
	{
	.reg .b32 %temp; 
	mov.b64 	{%temp, %r703}, %fd1579;
	}
	and.b32  	%r704, %r703, 2146435072;
	setp.ne.s32 	%p578, %r704, 2146435072;
	@%p578 bra 	$L__BB1_297;
	setp.nan.f64 	%p579, %fd328, %fd328;
	@%p579 bra 	$L__BB1_296;
	setp.neu.f64 	%p580, %fd371, 0d7FF0000000000000;
	@%p580 bra 	$L__BB1_297;
	setp.lt.s32 	%p581, %r70, 0;
	setp.eq.s32 	%p582, %r61, 1072693248;
	setp.lt.s32 	%p583, %r623, 0;
	selp.b32 	%r706, 0, 2146435072, %p583;
	and.b32  	%r707, %r623, 2147483647;
	setp.ne.s32 	%p584, %r707, 1071644672;
	or.b32  	%r708, %r706, -2147483648;
	selp.b32 	%r709, %r708, %r706, %p584;
	selp.b32 	%r710, %r709, %r706, %p582;
	selp.b32 	%r711, %r710, %r706, %p581;
	mov.b32 	%r712, 0;
	mov.b64 	%fd1851, {%r712, %r711};
	bra.uni 	$L__BB1_297;
$L__BB1_296:
	mov.f64 	%fd1580, 0d3FF0000000000000;
	add.rn.f64 	%fd1851, %fd328, %fd1580;
$L__BB1_297:
	setp.eq.f64 	%p585, %fd328, 0d3FF0000000000000;
	setp.neu.f64 	%p586, %fd328, 0d0000000000000000;
	setp.lt.s32 	%p587, %r70, 0;
	setp.eq.s32 	%p588, %r63, 1062207488;
	selp.f64 	%fd1581, 0d3FF0000000000000, %fd1851, %p585;
	fma.rn.f64 	%fd378, %fd330, %fd1581, %fd329;
	{ // callseq 68, 0
	.param .b64 param0;
	st.param.f64 	[param0], %fd371;
	.param .b64 param1;
	st.param.f64 	[param1], 0d4000000000000000;
	.param .b64 retval0;
	call.uni (retval0), 
	__internal_accurate_pow, 
	(
	param0, 
	param1
	);
	ld.param.f64 	%fd1582, [retval0];
	} // callseq 68
	neg.f64 	%fd1584, %fd1582;
	selp.f64 	%fd1585, %fd1584, %fd1582, %p588;
	selp.f64 	%fd1853, %fd1585, %fd1582, %p587;
	@%p586 bra 	$L__BB1_299;
	setp.eq.s32 	%p589, %r63, 1062207488;
	selp.b32 	%r714, %r70, 0, %p589;
	setp.lt.s32 	%p590, %r638, 0;
	or.b32  	%r715, %r714, 2146435072;
	selp.b32 	%r716, %r715, %r714, %p590;
	mov.b32 	%r717, 0;
	mov.b64 	%fd1853, {%r717, %r716};
$L__BB1_299:
	add.f64 	%fd1586, %fd328, 0d4000000000000000;
	{
	.reg .b32 %temp; 
	mov.b64 	{%temp, %r718}, %fd1586;
	}
	and.b32  	%r719, %r718, 2146435072;
	setp.ne.s32 	%p591, %r719, 2146435072;
	@%p591 bra 	$L__BB1_304;
	setp.nan.f64 	%p592, %fd328, %fd328;
	@%p592 bra 	$L__BB1_303;
	setp.neu.f64 	%p593, %fd371, 0d7FF0000000000000;
	@%p593 bra 	$L__BB1_304;
	setp.lt.s32 	%p594, %r70, 0;
	setp.eq.s32 	%p595, %r63, 1062207488;
	setp.lt.s32 	%p596, %r638, 0;
	selp.b32 	%r721, 0, 2146435072, %p596;
	and.b32  	%r722, %r638, 2147483647;
	setp.ne.s32 	%p597, %r722, 1071644672;
	or.b32  	%r723, %r721, -2147483648;
	selp.b32 	%r724, %r723, %r721, %p597;
	selp.b32 	%r725, %r724, %r721, %p595;
	selp.b32 	%r726, %r725, %r721, %p594;
	mov.b32 	%r727, 0;
	mov.b64 	%fd1853, {%r727, %r726};
	bra.uni 	$L__BB1_304;
$L__BB1_303:
	mov.f64 	%fd1587, 0d4000000000000000;
	add.rn.f64 	%fd1853, %fd328, %fd1587;
$L__BB1_304:
	setp.eq.f64 	%p598, %fd328, 0d3FF0000000000000;
	setp.neu.f64 	%p599, %fd328, 0d0000000000000000;
	setp.lt.s32 	%p600, %r70, 0;
	setp.eq.s32 	%p601, %r65, 1073741824;
	selp.f64 	%fd1588, 0d3FF0000000000000, %fd1853, %p598;
	fma.rn.f64 	%fd385, %fd331, %fd1588, %fd378;
	{ // callseq 69, 0
	.param .b64 param0;
	st.param.f64 	[param0], %fd371;
	.param .b64 param1;
	st.param.f64 	[param1], 0d4008000000000000;
	.param .b64 retval0;
	call.uni (retval0), 
	__internal_accurate_pow, 
	(
	param0, 
	param1
	);
	ld.param.f64 	%fd1589, [retval0];
	} // callseq 69
	neg.f64 	%fd1591, %fd1589;
	selp.f64 	%fd1592, %fd1591, %fd1589, %p601;
	selp.f64 	%fd1855, %fd1592, %fd1589, %p600;
	@%p599 bra 	$L__BB1_306;
	setp.eq.s32 	%p602, %r65, 1073741824;
	selp.b32 	%r729, %r70, 0, %p602;
	setp.lt.s32 	%p603, %r653, 0;
	or.b32  	%r730, %r729, 2146435072;
	selp.b32 	%r731, %r730, %r729, %p603;
	mov.b32 	%r732, 0;
	mov.b64 	%fd1855, {%r732, %r731};
$L__BB1_306:
	add.f64 	%fd1593, %fd328, 0d4008000000000000;
	{
	.reg .b32 %temp; 
	mov.b64 	{%temp, %r733}, %fd1593;
	}
	and.b32  	%r734, %r733, 2146435072;
	setp.ne.s32 	%p604, %r734, 2146435072;
	@%p604 bra 	$L__BB1_311;
	setp.nan.f64 	%p605, %fd328, %fd328;
	@%p605 bra 	$L__BB1_310;
	setp.neu.f64 	%p606, %fd371, 0d7FF0000000000000;
	@%p606 bra 	$L__BB1_311;
	setp.lt.s32 	%p607, %r70, 0;
	setp.eq.s32 	%p608, %r65, 1073741824;
	setp.lt.s32 	%p609, %r653, 0;
	selp.b32 	%r736, 0, 2146435072, %p609;
	and.b32  	%r737, %r653, 2147483647;
	setp.ne.s32 	%p610, %r737, 1071644672;
	or.b32  	%r738, %r736, -2147483648;
	selp.b32 	%r739, %r738, %r736, %p610;
	selp.b32 	%r740, %r739, %r736, %p608;
	selp.b32 	%r741, %r740, %r736, %p607;
	mov.b32 	%r742, 0;
	mov.b64 	%fd1855, {%r742, %r741};
	bra.uni 	$L__BB1_311;
$L__BB1_310:
	mov.f64 	%fd1594, 0d4008000000000000;
	add.rn.f64 	%fd1855, %fd328, %fd1594;
$L__BB1_311:
	setp.eq.f64 	%p611, %fd328, 0d3FF0000000000000;
	setp.neu.f64 	%p612, %fd328, 0d0000000000000000;
	setp.lt.s32 	%p613, %r70, 0;
	setp.eq.s32 	%p614, %r67, 1072693248;
	selp.f64 	%fd1595, 0d3FF0000000000000, %fd1855, %p611;
	fma.rn.f64 	%fd392, %fd332, %fd1595, %fd385;
	{ // callseq 70, 0
	.param .b64 param0;
	st.param.f64 	[param0], %fd371;
	.param .b64 param1;
	st.param.f64 	[param1], 0d4010000000000000;
	.param .b64 retval0;
	call.uni (retval0), 
	__internal_accurate_pow, 
	(
	param0, 
	param1
	);
	ld.param.f64 	%fd1596, [retval0];
	} // callseq 70
	neg.f64 	%fd1598, %fd1596;
	selp.f64 	%fd1599, %fd1598, %fd1596, %p614;
	selp.f64 	%fd1857, %fd1599, %fd1596, %p613;
	@%p612 bra 	$L__BB1_313;
	setp.eq.s32 	%p615, %r67, 1072693248;
	selp.b32 	%r744, %r70, 0, %p615;
	setp.lt.s32 	%p616, %r668, 0;
	or.b32  	%r745, %r744, 2146435072;
	selp.b32 	%r746, %r745, %r744, %p616;
	mov.b32 	%r747, 0;
	mov.b64 	%fd1857, {%r747, %r746};
$L__BB1_313:
	add.f64 	%fd1600, %fd328, 0d4010000000000000;
	{
	.reg .b32 %temp; 
	mov.b64 	{%temp, %r748}, %fd1600;
	}
	and.b32  	%r749, %r748, 2146435072;
	setp.ne.s32 	%p617, %r749, 2146435072;
	@%p617 bra 	$L__BB1_318;
	setp.nan.f64 	%p618, %fd328, %fd328;
	@%p618 bra 	$L__BB1_317;
	setp.neu.f64 	%p619, %fd371, 0d7FF0000000000000;
	@%p619 bra 	$L__BB1_318;
	setp.lt.s32 	%p620, %r70, 0;
	setp.eq.s32 	%p621, %r67, 1072693248;
	setp.lt.s32 	%p622, %r668, 0;
	selp.b32 	%r751, 0, 2146435072, %p622;
	and.b32  	%r752, %r668, 2147483647;
	setp.ne.s32 	%p623, %r752, 1071644672;
	or.b32  	%r753, %r751, -2147483648;
	selp.b32 	%r754, %r753, %r751, %p623;
	selp.b32 	%r755, %r754, %r751, %p621;
	selp.b32 	%r756, %r755, %r751, %p620;
	mov.b32 	%r757, 0;
	mov.b64 	%fd1857, {%r757, %r756};
	bra.uni 	$L__BB1_318;
$L__BB1_317:
	mov.f64 	%fd1601, 0d4010000000000000;
	add.rn.f64 	%fd1857, %fd328, %fd1601;
$L__BB1_318:
	setp.eq.f64 	%p624, %fd328, 0d3FF0000000000000;
	setp.neu.f64 	%p625, %fd328, 0d0000000000000000;
	setp.lt.s32 	%p626, %r70, 0;
	setp.eq.s32 	%p627, %r69, 1074790400;
	selp.f64 	%fd1602, 0d3FF0000000000000, %fd1857, %p624;
	fma.rn.f64 	%fd399, %fd333, %fd1602, %fd392;
	{ // callseq 71, 0
	.param .b64 param0;
	st.param.f64 	[param0], %fd371;
	.param .b64 param1;
	st.param.f64 	[param1], 0d4014000000000000;
	.param .b64 retval0;
	call.uni (retval0), 
	__internal_accurate_pow, 
	(
	param0, 
	param1
	);
	ld.param.f64 	%fd1603, [retval0];
	} // callseq 71
	neg.f64 	%fd1605, %fd1603;
	selp.f64 	%fd1606, %fd1605, %fd1603, %p627;
	selp.f64 	%fd1859, %fd1606, %fd1603, %p626;
	@%p625 bra 	$L__BB1_320;
	setp.eq.s32 	%p628, %r69, 1074790400;
	selp.b32 	%r759, %r70, 0, %p628;
	setp.lt.s32 	%p629, %r683, 0;
	or.b32  	%r760, %r759, 2146435072;
	selp.b32 	%r761, %r760, %r759, %p629;
	mov.b32 	%r762, 0;
	mov.b64 	%fd1859, {%r762, %r761};
$L__BB1_320:
	add.f64 	%fd1607, %fd328, 0d4014000000000000;
	{
	.reg .b32 %temp; 
	mov.b64 	{%temp, %r763}, %fd1607;
	}
	and.b32  	%r764, %r763, 2146435072;
	setp.ne.s32 	%p630, %r764, 2146435072;
	@%p630 bra 	$L__BB1_325;
	setp.nan.f64 	%p631, %fd328, %fd328;
	@%p631 bra 	$L__BB1_324;
	setp.neu.f64 	%p632, %fd371, 0d7FF0000000000000;
	@%p632 bra 	$L__BB1_325;
	setp.lt.s32 	%p633, %r70, 0;
	setp.eq.s32 	%p634, %r69, 1074790400;
	setp.lt.s32 	%p635, %r683, 0;
	selp.b32 	%r766, 0, 2146435072, %p635;
	and.b32  	%r767, %r683, 2147483647;
	setp.ne.s32 	%p636, %r767, 1071644672;
	or.b32  	%r768, %r766, -2147483648;
	selp.b32 	%r769, %r768, %r766, %p636;
	selp.b32 	%r770, %r769, %r766, %p634;
	selp.b32 	%r771, %r770, %r766, %p633;
	mov.b32 	%r772, 0;
	mov.b64 	%fd1859, {%r772, %r771};
	bra.uni 	$L__BB1_325;
$L__BB1_324:
	mov.f64 	%fd1608, 0d4014000000000000;
	add.rn.f64 	%fd1859, %fd328, %fd1608;
$L__BB1_325:
	setp.eq.f64 	%p637, %fd328, 0d3FF0000000000000;
	setp.eq.s32 	%p638, %r67, 1072693248;
	selp.f64 	%fd1610, 0d3FF0000000000000, %fd1859, %p637;
	fma.rn.f64 	%fd1860, %fd334, %fd1610, %fd399;
	setp.lt.s32 	%p639, %r623, 0;
	selp.b32 	%r71, 0, 2146435072, %p639;
	or.b32  	%r72, %r71, -2147483648;
	setp.lt.s32 	%p640, %r638, 0;
	selp.b32 	%r73, 0, 2146435072, %p640;
	or.b32  	%r74, %r73, -2147483648;
	setp.lt.s32 	%p641, %r653, 0;
	selp.b32 	%r75, 0, 2146435072, %p641;
	or.b32  	%r76, %r75, -2147483648;
	setp.lt.s32 	%p642, %r668, 0;
	selp.b32 	%r77, 0, 2146435072, %p642;
	and.b32  	%r774, %r668, 2147483647;
	setp.ne.s32 	%p643, %r774, 1071644672;
	and.pred  	%p8, %p638, %p643;
	or.b32  	%r78, %r77, -2147483648;
	setp.lt.s32 	%p644, %r683, 0;
	selp.b32 	%r79, 0, 2146435072, %p644;
	or.b32  	%r80, %r79, -2147483648;
	mov.b32 	%r856, 0;
	selp.b32 	%r817, %r78, %r77, %p8;
	mov.f64 	%fd1861, %fd1860;
	mov.f64 	%fd1865, %fd328;
	mov.f64 	%fd1883, %fd328;
	mov.f64 	%fd1867, %fd327;
$L__BB1_326:
	setp.gt.f64 	%p646, %fd1861, 0d0000000000000000;
	setp.gt.f64 	%p647, %fd1860, 0d0000000000000000;
	and.pred  	%p648, %p646, %p647;
	mov.pred 	%p744, -1;
	@%p648 bra 	$L__BB1_328;
	setp.lt.f64 	%p649, %fd1861, 0d0000000000000000;
	setp.lt.f64 	%p650, %fd1860, 0d0000000000000000;
	and.pred  	%p744, %p649, %p650;
$L__BB1_328:
	sub.f64 	%fd1611, %fd1883, %fd1867;
	selp.f64 	%fd1865, %fd1867, %fd1865, %p744;
	selp.f64 	%fd416, %fd1611, %fd1864, %p744;
	selp.f64 	%fd417, %fd1611, %fd1863, %p744;
	selp.f64 	%fd1860, %fd1862, %fd1860, %p744;
	abs.f64 	%fd1612, %fd1860;
	abs.f64 	%fd1613, %fd1861;
	setp.geu.f64 	%p651, %fd1612, %fd1613;
	mov.f64 	%fd1868, %fd1867;
	mov.f64 	%fd1867, %fd1883;
	mov.f64 	%fd1871, %fd1862;
	mov.f64 	%fd1862, %fd1861;
	@%p651 bra 	$L__BB1_330;
	mov.f64 	%fd1868, %fd1883;
	mov.f64 	%fd1867, %fd1865;
	mov.f64 	%fd1865, %fd1883;
	mov.f64 	%fd1871, %fd1861;
	mov.f64 	%fd1862, %fd1860;
	mov.f64 	%fd1860, %fd1861;
	mov.f64 	%fd1883, %fd1867;
$L__BB1_330:
	sub.f64 	%fd1614, %fd1865, %fd1867;
	mul.f64 	%fd425, %fd1614, 0d3FE0000000000000;
	abs.f64 	%fd1615, %fd425;
	setp.le.f64 	%p652, %fd1615, 0d3CB59E05F1E2674D;
	setp.eq.f64 	%p653, %fd1862, 0d0000000000000000;
	or.pred  	%p654, %p652, %p653;
	@%p654 bra 	$L__BB1_362;
	abs.f64 	%fd1616, %fd416;
	setp.lt.f64 	%p655, %fd1616, 0d3CB59E05F1E2674D;
	abs.f64 	%fd1617, %fd1871;
	abs.f64 	%fd1619, %fd1862;
	setp.le.f64 	%p656, %fd1617, %fd1619;
	or.pred  	%p657, %p655, %p656;
	mov.f64 	%fd1864, %fd425;
	mov.f64 	%fd1863, %fd425;
	@%p657 bra 	$L__BB1_336;
	div.rn.f64 	%fd426, %fd1862, %fd1871;
	setp.neu.f64 	%p658, %fd1868, %fd1865;
	@%p658 bra 	$L__BB1_334;
	add.f64 	%fd1634, %fd425, %fd425;
	mul.f64 	%fd1875, %fd1634, %fd426;
	mov.f64 	%fd1635, 0d3FF0000000000000;
	sub.f64 	%fd1874, %fd1635, %fd426;
	bra.uni 	$L__BB1_335;
$L__BB1_334:
	div.rn.f64 	%fd1621, %fd1871, %fd1860;
	div.rn.f64 	%fd1622, %fd1862, %fd1860;
	add.f64 	%fd1623, %fd425, %fd425;
	mul.f64 	%fd1624, %fd1623, %fd1621;
	sub.f64 	%fd1625, %fd1621, %fd1622;
	mul.f64 	%fd1626, %fd1624, %fd1625;
	sub.f64 	%fd1627, %fd1867, %fd1868;
	add.f64 	%fd1628, %fd1622, 0dBFF0000000000000;
	mul.f64 	%fd1629, %fd1627, %fd1628;
	sub.f64 	%fd1630, %fd1626, %fd1629;
	mul.f64 	%fd1875, %fd426, %fd1630;
	add.f64 	%fd1631, %fd1621, 0dBFF0000000000000;
	mul.f64 	%fd1632, %fd1631, %fd1628;
	add.f64 	%fd1633, %fd426, 0dBFF0000000000000;
	mul.f64 	%fd1874, %fd1633, %fd1632;
$L__BB1_335:
	setp.gt.f64 	%p659, %fd1875, 0d0000000000000000;
	neg.f64 	%fd1636, %fd1874;
	selp.f64 	%fd1637, %fd1636, %fd1874, %p659;
	abs.f64 	%fd1638, %fd1875;
	mul.f64 	%fd1639, %fd425, 0d4008000000000000;
	mul.f64 	%fd1640, %fd1639, %fd1637;
	mul.f64 	%fd1641, %fd1637, 0d3CB59E05F1E2674D;
	abs.f64 	%fd1642, %fd1641;
	sub.f64 	%fd1643, %fd1640, %fd1642;
	mul.f64 	%fd1644, %fd416, %fd1637;
	abs.f64 	%fd1645, %fd1644;
	add.f64 	%fd1646, %fd1638, %fd1638;
	setp.lt.f64 	%p660, %fd1643, %fd1645;
	selp.f64 	%fd1647, %fd1643, %fd1645, %p660;
	setp.lt.f64 	%p661, %fd1646, %fd1647;
	div.rn.f64 	%fd1648, %fd1638, %fd1637;
	selp.f64 	%fd1864, %fd417, %fd425, %p661;
	selp.f64 	%fd1863, %fd1648, %fd425, %p661;
$L__BB1_336:
	setp.lt.s32 	%p662, %r623, 0;
	setp.eq.s32 	%p663, %r61, 1072693248;
	abs.f64 	%fd1649, %fd1863;
	setp.gt.f64 	%p665, %fd1649, 0d3CB59E05F1E2674D;
	setp.gt.f64 	%p666, %fd425, 0d0000000000000000;
	selp.f64 	%fd1650, 0d3CB59E05F1E2674D, 0dBCB59E05F1E2674D, %p666;
	selp.f64 	%fd1651, %fd1863, %fd1650, %p665;
	add.f64 	%fd1883, %fd1867, %fd1651;
	{
	.reg .b32 %temp; 
	mov.b64 	{%temp, %r82}, %fd1883;
	}
	abs.f64 	%fd438, %fd1883;
	setp.lt.s32 	%p667, %r82, 0;
	setp.eq.f64 	%p668, %fd1883, 0d0000000000000000;
	{ // callseq 72, 0
	.param .b64 param0;
	st.param.f64 	[param0], %fd438;
	.param .b64 param1;
	st.param.f64 	[param1], 0d3FF0000000000000;
	.param .b64 retval0;
	call.uni (retval0), 
	__internal_accurate_pow, 
	(
	param0, 
	param1
	);
	ld.param.f64 	%fd1652, [retval0];
	} // callseq 72
	neg.f64 	%fd1654, %fd1652;
	selp.f64 	%fd1655, %fd1654, %fd1652, %p663;
	selp.f64 	%fd1656, %fd1655, %fd1652, %p667;
	selp.b32 	%r775, %r82, 0, %p663;
	or.b32  	%r776, %r775, 2146435072;
	selp.b32 	%r777, %r776, %r775, %p662;
	mov.b32 	%r778, 0;
	mov.b64 	%fd1657, {%r778, %r777};
	selp.f64 	%fd1878, %fd1657, %fd1656, %p668;
	add.f64 	%fd1658, %fd1883, 0d3FF0000000000000;
	{
	.reg .b32 %temp; 
	mov.b64 	{%temp, %r779}, %fd1658;
	}
	and.b32  	%r780, %r779, 2146435072;
	setp.ne.s32 	%p669, %r780, 2146435072;
	@%p669 bra 	$L__BB1_341;
	setp.nan.f64 	%p670, %fd1883, %fd1883;
	@%p670 bra 	$L__BB1_340;
	setp.neu.f64 	%p671, %fd438, 0d7FF0000000000000;
	@%p671 bra 	$L__BB1_341;
	setp.lt.s32 	%p672, %r82, 0;
	setp.eq.s32 	%p673, %r61, 1072693248;
	and.b32  	%r782, %r623, 2147483647;
	setp.ne.s32 	%p674, %r782, 1071644672;
	selp.b32 	%r783, %r72, %r71, %p674;
	selp.b32 	%r784, %r783, %r71, %p673;
	selp.b32 	%r785, %r784, %r71, %p672;
	mov.b32 	%r786, 0;
	mov.b64 	%fd1878, {%r786, %r785};
	bra.uni 	$L__BB1_341;
$L__BB1_340:
	mov.f64 	%fd1659, 0d3FF0000000000000;
	add.rn.f64 	%fd1878, %fd1883, %fd1659;
$L__BB1_341:
	setp.eq.f64 	%p675, %fd1883, 0d3FF0000000000000;
	setp.eq.f64 	%p676, %fd1883, 0d0000000000000000;
	setp.lt.s32 	%p677, %r82, 0;
	setp.lt.s32 	%p678, %r638, 0;
	setp.eq.s32 	%p679, %r63, 1062207488;
	selp.f64 	%fd1660, 0d3FF0000000000000, %fd1878, %p675;
	fma.rn.f64 	%fd443, %fd330, %fd1660, %fd329;
	{ // callseq 73, 0
	.param .b64 param0;
	st.param.f64 	[param0], %fd438;
	.param .b64 param1;
	st.param.f64 	[param1], 0d4000000000000000;
	.param .b64 retval0;
	call.uni (retval0), 
	__internal_accurate_pow, 
	(
	param0, 
	param1
	);
	ld.param.f64 	%fd1661, [retval0];
	} // callseq 73
	neg.f64 	%fd1663, %fd1661;
	selp.f64 	%fd1664, %fd1663, %fd1661, %p679;
	selp.f64 	%fd1665, %fd1664, %fd1661, %p677;
	selp.b32 	%r787, %r82, 0, %p679;
	or.b32  	%r788, %r787, 2146435072;
	selp.b32 	%r789, %r788, %r787, %p678;
	mov.b32 	%r790, 0;
	mov.b64 	%fd1666, {%r790, %r789};
	selp.f64 	%fd1879, %fd1666, %fd1665, %p676;
	add.f64 	%fd1667, %fd1883, 0d4000000000000000;
	{
	.reg .b32 %temp; 
	mov.b64 	{%temp, %r791}, %fd1667;
	}
	and.b32  	%r792, %r791, 2146435072;
	setp.ne.s32 	%p681, %r792, 2146435072;
	@%p681 bra 	$L__BB1_346;
	setp.nan.f64 	%p682, %fd1883, %fd1883;
	@%p682 bra 	$L__BB1_345;
	setp.neu.f64 	%p683, %fd438, 0d7FF0000000000000;
	@%p683 bra 	$L__BB1_346;
	setp.lt.s32 	%p684, %r82, 0;
	setp.eq.s32 	%p685, %r63, 1062207488;
	and.b32  	%r794, %r638, 2147483647;
	setp.ne.s32 	%p686, %r794, 1071644672;
	selp.b32 	%r795, %r74, %r73, %p686;
	selp.b32 	%r796, %r795, %r73, %p685;
	selp.b32 	%r797, %r796, %r73, %p684;
	mov.b32 	%r798, 0;
	mov.b64 	%fd1879, {%r798, %r797};
	bra.uni 	$L__BB1_346;
$L__BB1_345:
	mov.f64 	%fd1668, 0d4000000000000000;
	add.rn.f64 	%fd1879, %fd1883, %fd1668;
$L__BB1_346:
	setp.eq.f64 	%p687, %fd1883, 0d3FF0000000000000;
	setp.eq.f64 	%p688, %fd1883, 0d0000000000000000;
	setp.lt.s32 	%p689, %r82, 0;
	setp.lt.s32 	%p690, %r653, 0;
	setp.eq.s32 	%p691, %r65, 1073741824;
	selp.f64 	%fd1669, 0d3FF0000000000000, %fd1879, %p687;
	fma.rn.f64 	%fd448, %fd331, %fd1669, %fd443;
	{ // callseq 74, 0
	.param .b64 param0;
	st.param.f64 	[param0], %fd438;
	.param .b64 param1;
	st.param.f64 	[param1], 0d4008000000000000;
	.param .b64 retval0;
	call.uni (retval0), 
	__internal_accurate_pow, 
	(
	param0, 
	param1
	);
	ld.param.f64 	%fd1670, [retval0];
	} // callseq 74
	neg.f64 	%fd1672, %fd1670;
	selp.f64 	%fd1673, %fd1672, %fd1670, %p691;
	selp.f64 	%fd1674, %fd1673, %fd1670, %p689;
	selp.b32 	%r799, %r82, 0, %p691;
	or.b32  	%r800, %r799, 2146435072;
	selp.b32 	%r801, %r800, %r799, %p690;
	mov.b32 	%r802, 0;
	mov.b64 	%fd1675, {%r802, %r801};
	selp.f64 	%fd1880, %fd1675, %fd1674, %p688;
	add.f64 	%fd1676, %fd1883, 0d4008000000000000;
	{
	.reg .b32 %temp; 
	mov.b64 	{%temp, %r803}, %fd1676;
	}
	and.b32  	%r804, %r803, 2146435072;
	setp.ne.s32 	%p693, %r804, 2146435072;
	@%p693 bra 	$L__BB1_351;
	setp.nan.f64 	%p694, %fd1883, %fd1883;
	@%p694 bra 	$L__BB1_350;
	setp.neu.f64 	%p695, %fd438, 0d7FF0000000000000;
	@%p695 bra 	$L__BB1_351;
	setp.lt.s32 	%p696, %r82, 0;
	setp.eq.s32 	%p697, %r65, 1073741824;
	and.b32  	%r806, %r653, 2147483647;
	setp.ne.s32 	%p698, %r806, 1071644672;
	selp.b32 	%r807, %r76, %r75, %p698;
	selp.b32 	%r808, %r807, %r75, %p697;
	selp.b32 	%r809, %r808, %r75, %p696;
	mov.b32 	%r810, 0;
	mov.b64 	%fd1880, {%r810, %r809};
	bra.uni 	$L__BB1_351;
$L__BB1_350:
	mov.f64 	%fd1677, 0d4008000000000000;
	add.rn.f64 	%fd1880, %fd1883, %fd1677;
$L__BB1_351:
	setp.eq.f64 	%p699, %fd1883, 0d3FF0000000000000;
	setp.eq.f64 	%p700, %fd1883, 0d0000000000000000;
	setp.lt.s32 	%p701, %r82, 0;
	setp.lt.s32 	%p702, %r668, 0;
	setp.eq.s32 	%p703, %r67, 1072693248;
	selp.f64 	%fd1678, 0d3FF0000000000000, %fd1880, %p699;
	fma.rn.f64 	%fd453, %fd332, %fd1678, %fd448;
	{ // callseq 75, 0
	.param .b64 param0;
	st.param.f64 	[param0], %fd438;
	.param .b64 param1;
	st.param.f64 	[param1], 0d4010000000000000;
	.param .b64 retval0;
	call.uni (retval0), 
	__internal_accurate_pow, 
	(
	param0, 
	param1
	);
	ld.param.f64 	%fd1679, [retval0];
	} // callseq 75
	neg.f64 	%fd1681, %fd1679;
	selp.f64 	%fd1682, %fd1681, %fd1679, %p703;
	selp.f64 	%fd1683, %fd1682, %fd1679, %p701;
	selp.b32 	%r811, %r82, 0, %p703;
	or.b32  	%r812, %r811, 2146435072;
	selp.b32 	%r813, %r812, %r811, %p702;
	mov.b32 	%r814, 0;
	mov.b64 	%fd1684, {%r814, %r813};
	selp.f64 	%fd1881, %fd1684, %fd1683, %p700;
	add.f64 	%fd1685, %fd1883, 0d4010000000000000;
	{
	.reg .b32 %temp; 
	mov.b64 	{%temp, %r815}, %fd1685;
	}
	and.b32  	%r816, %r815, 2146435072;
	setp.ne.s32 	%p705, %r816, 2146435072;
	@%p705 bra 	$L__BB1_356;
	setp.nan.f64 	%p706, %fd1883, %fd1883;
	@%p706 bra 	$L__BB1_355;
	setp.neu.f64 	%p707, %fd438, 0d7FF0000000000000;
	@%p707 bra 	$L__BB1_356;
	setp.lt.s32 	%p708, %r82, 0;
	selp.b32 	%r818, %r817, %r77, %p708;
	mov.b32 	%r819, 0;
	mov.b64 	%fd1881, {%r819, %r818};
	bra.uni 	$L__BB1_356;
$L__BB1_355:
	mov.f64 	%fd1686, 0d4010000000000000;
	add.rn.f64 	%fd1881, %fd1883, %fd1686;
$L__BB1_356:
	setp.eq.f64 	%p709, %fd1883, 0d3FF0000000000000;
	setp.eq.f64 	%p710, %fd1883, 0d0000000000000000;
	setp.lt.s32 	%p711, %r82, 0;
	setp.lt.s32 	%p712, %r683, 0;
	setp.eq.s32 	%p713, %r69, 1074790400;
	selp.f64 	%fd1687, 0d3FF0000000000000, %fd1881, %p709;
	fma.rn.f64 	%fd458, %fd333, %fd1687, %fd453;
	{ // callseq 76, 0
	.param .b64 param0;
	st.param.f64 	[param0], %fd438;
	.param .b64 param1;
	st.param.f64 	[param1], 0d4014000000000000;
	.param .b64 retval0;
	call.uni (retval0), 
	__internal_accurate_pow, 
	(
	param0, 
	param1
	);
	ld.param.f64 	%fd1688, [retval0];
	} // callseq 76
	neg.f64 	%fd1690, %fd1688;
	selp.f64 	%fd1691, %fd1690, %fd1688, %p713;
	selp.f64 	%fd1692, %fd1691, %fd1688, %p711;
	selp.b32 	%r820, %r82, 0, %p713;
	or.b32  	%r821, %r820, 2146435072;
	selp.b32 	%r822, %r821, %r820, %p712;
	mov.b32 	%r823, 0;
	mov.b64 	%fd1693, {%r823, %r822};
	selp.f64 	%fd1882, %fd1693, %fd1692, %p710;
	add.f64 	%fd1694, %fd1883, 0d4014000000000000;
	{
	.reg .b32 %temp; 
	mov.b64 	{%temp, %r824}, %fd1694;
	}
	and.b32  	%r825, %r824, 2146435072;
	setp.ne.s32 	%p715, %r825, 2146435072;
	@%p715 bra 	$L__BB1_361;
	setp.nan.f64 	%p716, %fd1883, %fd1883;
	@%p716 bra 	$L__BB1_360;
	setp.neu.f64 	%p717, %fd438, 0d7FF0000000000000;
	@%p717 bra 	$L__BB1_361;
	setp.lt.s32 	%p718, %r82, 0;
	setp.eq.s32 	%p719, %r69, 1074790400;
	and.b32  	%r827, %r683, 2147483647;
	setp.ne.s32 	%p720, %r827, 1071644672;
	selp.b32 	%r828, %r80, %r79, %p720;
	selp.b32 	%r829, %r828, %r79, %p719;
	selp.b32 	%r830, %r829, %r79, %p718;
	mov.b32 	%r831, 0;
	mov.b64 	%fd1882, {%r831, %r830};
	bra.uni 	$L__BB1_361;
$L__BB1_360:
	mov.f64 	%fd1695, 0d4014000000000000;
	add.rn.f64 	%fd1882, %fd1883, %fd1695;
$L__BB1_361:
	setp.eq.f64 	%p721, %fd1883, 0d3FF0000000000000;
	selp.f64 	%fd1696, 0d3FF0000000000000, %fd1882, %p721;
	fma.rn.f64 	%fd1861, %fd334, %fd1696, %fd458;
	add.s32 	%r856, %r856, 1;
	setp.ne.s32 	%p722, %r856, 100;
	@%p722 bra 	$L__BB1_326;
$L__BB1_362:
	setp.lt.f64 	%p723, %fd1883, %fd327;
	selp.f64 	%fd1697, %fd327, %fd1883, %p723;
	setp.lt.f64 	%p724, %fd1697, %fd328;
	selp.f64 	%fd1698, %fd1697, %fd328, %p724;
	sub.f64 	%fd1884, %fd1698, %fd327;
$L__BB1_363:
	ld.param.f64 	%fd1743, [_Z19boundary_correctionPdS_S_S_S_S_PKdiiiiddd_param_13];
	ld.param.u64 	%rd69, [_Z19boundary_correctionPdS_S_S_S_S_PKdiiiiddd_param_5];
	ld.param.u64 	%rd68, [_Z19boundary_correctionPdS_S_S_S_S_PKdiiiiddd_param_4];
	cvta.to.global.u64 	%rd58, %rd68;
	mul.wide.s32 	%rd59, %r8, 8;
	add.s64 	%rd60, %rd58, %rd59;
	st.global.f64 	[%rd60], %fd1884;
	sub.f64 	%fd1731, %fd1743, %fd1884;
	cvta.to.global.u64 	%rd61, %rd69;
	mul.wide.s32 	%rd62, %r53, 8;
	add.s64 	%rd63, %rd61, %rd62;
	st.global.f64 	[%rd63], %fd1731;
$L__BB1_364:
	ret;

}
	// .globl	_Z7re_stepPdPKdPKbS1_S1_S1_S1_S1_S1_S1_iiidddi
.visible .entry _Z7re_stepPdPKdPKbS1_S1_S1_S1_S1_S1_S1_iiidddi(
	.param .u64 .ptr .align 1 _Z7re_stepPdPKdPKbS1_S1_S1_S1_S1_S1_S1_iiidddi_param_0,
	.param .u64 .ptr .align 1 _Z7re_stepPdPKdPKbS1_S1_S1_S1_S1_S1_S1_iiidddi_param_1,
	.param .u64 .ptr .align 1 _Z7re_stepPdPKdPKbS1_S1_S1_S1_S1_S1_S1_iiidddi_param_2,
	.param .u64 .ptr .align 1 _Z7re_stepPdPKdPKbS1_S1_S1_S1_S1_S1_S1_iiidddi_param_3,
	.param .u64 .ptr .align 1 _Z7re_stepPdPKdPKbS1_S1_S1_S1_S1_S1_S1_iiidddi_param_4,
	.param .u64 .ptr .align 1 _Z7re_stepPdPKdPKbS1_S1_S1_S1_S1_S1_S1_iiidddi_param_5,
	.param .u64 .ptr .align 1 _Z7re_stepPdPKdPKbS1_S1_S1_S1_S1_S1_S1_iiidddi_param_6,
	.param .u64 .ptr .align 1 _Z7re_stepPdPKdPKbS1_S1_S1_S1_S1_S1_S1_iiidddi_param_7,
	.param .u64 .ptr .align 1 _Z7re_stepPdPKdPKbS1_S1_S1_S1_S1_S1_S1_iiidddi_param_8,
	.param .u64 .ptr .align 1 _Z7re_stepPdPKdPKbS1_S1_S1_S1_S1_S1_S1_iiidddi_param_9,
	.param .u32 _Z7re_stepPdPKdPKbS1_S1_S1_S1_S1_S1_S1_iiidddi_param_10,
	.param .u32 _Z7re_stepPdPKdPKbS1_S1_S1_S1_S1_S1_S1_iiidddi_param_11,
	.param .u32 _Z7re_stepPdPKdPKbS1_S1_S1_S1_S1_S1_S1_iiidddi_param_12,
	.param .f64 _Z7re_stepPdPKdPKbS1_S1_S1_S1_S1_S1_S1_iiidddi_param_13,
	.param .f64 _Z7re_stepPdPKdPKbS1_S1_S1_S1_S1_S1_S1_iiidddi_param_14,
	.param .f64 _Z7re_stepPdPKdPKbS1_S1_S1_S1_S1_S1_S1_iiidddi_param_15,
	.param .u32 _Z7re_stepPdPKdPKbS1_S1_S1_S1_S1_S1_S1_iiidddi_param_16
)
{
	.reg .pred 	%p<1772>;
	.reg .b16 	%rs<2>;
	.reg .b32 	%r<2238>;
	.reg .b64 	%rd<99>;
	.reg .b64 	%fd<3488>;

	ld.param.u64 	%rd5, [_Z7re_stepPdPKdPKbS1_S1_S1_S1_S1_S1_S1_iiidddi_param_0];
	ld.param.u64 	%rd6, [_Z7re_stepPdPKdPKbS1_S1_S1_S1_S1_S1_S1_iiidddi_param_1];
	ld.param.u64 	%rd9, [_Z7re_stepPdPKdPKbS1_S1_S1_S1_S1_S1_S1_iiidddi_param_4];
	ld.param.u64 	%rd10, [_Z7re_stepPdPKdPKbS1_S1_S1_S1_S1_S1_S1_iiidddi_param_5];
	ld.param.u64 	%rd11, [_Z7re_stepPdPKdPKbS1_S1_S1_S1_S1_S1_S1_iiidddi_param_6];
	ld.param.u64 	%rd12, [_Z7re_stepPdPKdPKbS1_S1_S1_S1_S1_S1_S1_iiidddi_param_7];
	ld.param.u32 	%r157, [_Z7re_stepPdPKdPKbS1_S1_S1_S1_S1_S1_S1_iiidddi_param_10];
	ld.param.u32 	%r160, [_Z7re_stepPdPKdPKbS1_S1_S1_S1_S1_S1_S1_iiidddi_param_11];
	ld.param.u32 	%r159, [_Z7re_stepPdPKdPKbS1_S1_S1_S1_S1_S1_S1_iiidddi_param_12];
	ld.param.f64 	%fd1445, [_Z7re_stepPdPKdPKbS1_S1_S1_S1_S1_S1_S1_iiidddi_param_13];
	cvta.to.global.u64 	%rd1, %rd5;
	cvta.to.global.u64 	%rd2, %rd6;
	mov.u32 	%r161, %ctaid.x;
	mov.u32 	%r162, %ntid.x;
	mov.u32 	%r163, %tid.x;
	mad.lo.s32 	%r1, %r161, %r162, %r163;
	mov.u32 	%r164, %ctaid.y;
	mov.u32 	%r165, %ntid.y;
	mov.u32 	%r166, %tid.y;
	mad.lo.s32 	%r167, %r164, %r165, %r166;
	mov.u32 	%r168, %ctaid.z;
	mov.u32 	%r169, %ntid.z;
	mov.u32 	%r170, %tid.z;
	mad.lo.s32 	%r3, %r168, %r169, %r170;
	setp.ge.s32 	%p1, %r1, %r157;
	setp.ge.s32 	%p2, %r167, %r160;
	or.pred  	%p3, %p1, %p2;
	setp.ge.s32 	%p4, %r3, %r159;
	or.pred  	%p5, %p3, %p4;
	@%p5 bra 	$L__BB2_944;
	ld.param.u32 	%r2236, [_Z7re_stepPdPKdPKbS1_S1_S1_S1_S1_S1_S1_iiidddi_param_12];
	ld.param.u32 	%r2232, [_Z7re_stepPdPKdPKbS1_S1_S1_S1_S1_S1_S1_iiidddi_param_10];
	cvta.to.global.u64 	%rd15, %rd9;
	add.s32 	%r171, %r2232, -1;
	cvt.rn.f64.s32 	%fd1448, %r171;
	cvt.rn.f64.s32 	%fd1449, %r1;
	max.f64 	%fd1450, %fd1449, 0d0000000000000000;
	setp.gt.f64 	%p6, %fd1450, %fd1448;
	selp.f64 	%fd1451, %fd1448, %fd1450, %p6;
	cvt.rzi.s32.f64 	%r4, %fd1451;
	add.s32 	%r172, %r160, -1;
	cvt.rn.f64.u32 	%fd1, %r172;
	cvt.rn.f64.u32 	%fd1452, %r167;
	max.f64 	%fd1453, %fd1452, 0d0000000000000000;
	setp.gt.f64 	%p7, %fd1453, %fd1;
	selp.f64 	%fd1454, %fd1, %fd1453, %p7;
	cvt.rzi.s32.f64 	%r5, %fd1454;
	add.s32 	%r173, %r2236, -1;
	cvt.rn.f64.u32 	%fd1455, %r173;
	cvt.rn.f64.u32 	%fd1456, %r3;
	max.f64 	%fd1457, %fd1456, 0d0000000000000000;
	setp.gt.f64 	%p8, %fd1457, %fd1455;
	selp.f64 	%fd1458, %fd1455, %fd1457, %p8;
	cvt.rzi.s32.f64 	%r174, %fd1458;
	mul.lo.s32 	%r6, %r174, %r160;
	add.s32 	%r175, %r6, %r5;
	mul.lo.s32 	%r7, %r175, %r2232;
	add.s32 	%r8, %r7, %r4;
	mul.f64 	%fd2, %fd1445, 0d3EB0C6F7A0B5ED8D;
	mul.wide.s32 	%rd16, %r8, 8;
	add.s64 	%rd17, %rd15, %rd16;
	ld.global.f64 	%fd3182, [%rd17];
	setp.lt.f64 	%p9, %fd3182, %fd2;
	@%p9 bra 	$L__BB2_7;
	cvta.to.global.u64 	%rd18, %rd10;
	add.s64 	%rd20, %rd18, %rd16;
	ld.global.f64 	%fd4, [%rd20];
	setp.lt.f64 	%p10, %fd4, %fd2;
	@%p10 bra 	$L__BB2_7;
	cvta.to.global.u64 	%rd21, %rd11;
	add.s64 	%rd23, %rd21, %rd16;
	ld.global.f64 	%fd3277, [%rd23];
	setp.lt.f64 	%p11, %fd3277, %fd2;
	@%p11 bra 	$L__BB2_7;
	cvta.to.global.u64 	%rd24, %rd12;
	add.s64 	%rd26, %rd24, %rd16;
	ld.global.f64 	%fd6, [%rd26];
	setp.lt.f64 	%p12, %fd6, %fd2;
	@%p12 bra 	$L__BB2_7;
	ld.param.u64 	%rd95, [_Z7re_stepPdPKdPKbS1_S1_S1_S1_S1_S1_S1_iiidddi_param_8];
	cvta.to.global.u64 	%rd27, %rd95;
	add.s64 	%rd29, %rd27, %rd16;
	ld.global.f64 	%fd1459, [%rd29];
	setp.lt.f64 	%p13, %fd1459, %fd2;
	@%p13 bra 	$L__BB2_7;
	ld.param.u64 	%rd97, [_Z7re_stepPdPKdPKbS1_S1_S1_S1_S1_S1_S1_iiidddi_param_9];
	cvta.to.global.u64 	%rd30, %rd97;
	add.s64 	%rd32, %rd30, %rd16;
	ld.global.f64 	%fd1460, [%rd32];
	setp.geu.f64 	%p14, %fd1460, %fd2;
	@%p14 bra 	$L__BB2_8;
$L__BB2_7:
	add.s64 	%rd88, %rd1, %rd16;
	mov.b64 	%rd89, 0;
	st.global.u64 	[%rd88], %rd89;
	bra.uni 	$L__BB2_944;
$L__BB2_8:
	ld.param.u32 	%r2233, [_Z7re_stepPdPKdPKbS1_S1_S1_S1_S1_S1_S1_iiidddi_param_10];
	add.s64 	%rd34, %rd2, %rd16;
	ld.global.f64 	%fd7, [%rd34];
	add.s32 	%r176, %r167, 1;
	cvt.rn.f64.u32 	%fd1461, %r176;
	max.f64 	%fd1462, %fd1461, 0d0000000000000000;
	setp.gt.f64 	%p15, %fd1462, %fd1;
	selp.f64 	%fd1463, %fd1, %fd1462, %p15;
	cvt.rzi.s32.f64 	%r177, %fd1463;
	add.s32 	%r178, %r6, %r177;
	mad.lo.s32 	%r179, %r178, %r2233, %r4;
	add.s32 	%r180, %r167, 2;
	cvt.rn.f64.u32 	%fd1464, %r180;
	max.f64 	%fd1465, %fd1464, 0d0000000000000000;
	setp.gt.f64 	%p16, %fd1465, %fd1;
	selp.f64 	%fd1466, %fd1, %fd1465, %p16;
	cvt.rzi.s32.f64 	%r181, %fd1466;
	add.s32 	%r182, %r6, %r181;
	mad.lo.s32 	%r183, %r182, %r2233, %r4;
	add.s32 	%r184, %r167, 3;
	cvt.rn.f64.u32 	%fd1467, %r184;
	max.f64 	%fd1468, %fd1467, 0d0000000000000000;
	setp.gt.f64 	%p17, %fd1468, %fd1;
	selp.f64 	%fd1469, %fd1, %fd1468, %p17;
	cvt.rzi.s32.f64 	%r185, %fd1469;
	add.s32 	%r186, %r6, %r185;
	mad.lo.s32 	%r187, %r186, %r2233, %r4;
	add.s32 	%r188, %r167, -1;
	cvt.rn.f64.s32 	%fd1470, %r188;
	max.f64 	%fd1471, %fd1470, 0d0000000000000000;
	setp.gt.f64 	%p18, %fd1471, %fd1;
	selp.f64 	%fd1472, %fd1, %fd1471, %p18;
	cvt.rzi.s32.f64 	%r189, %fd1472;
	add.s32 	%r190, %r6, %r189;
	mad.lo.s32 	%r191, %r190, %r2233, %r4;
	add.s32 	%r192, %r167, -2;
	cvt.rn.f64.s32 	%fd1473, %r192;
	max.f64 	%fd1474, %fd1473, 0d0000000000000000;
	setp.gt.f64 	%p19, %fd1474, %fd1;
	selp.f64 	%fd1475, %fd1, %fd1474, %p19;
	cvt.rzi.s32.f64 	%r193, %fd1475;
	add.s32 	%r194, %r6, %r193;
	mad.lo.s32 	%r195, %r194, %r2233, %r4;
	add.s32 	%r196, %r167, -3;
	cvt.rn.f64.s32 	%fd1476, %r196;
	max.f64 	%fd1477, %fd1476, 0d0000000000000000;
	setp.gt.f64 	%p20, %fd1477, %fd1;
	selp.f64 	%fd1478, %fd1, %fd1477, %p20;
	cvt.rzi.s32.f64 	%r197, %fd1478;
	add.s32 	%r198, %r6, %r197;
	mad.lo.s32 	%r199, %r198, %r2233, %r4;
	mul.wide.s32 	%rd35, %r199, 8;
	add.s64 	%rd36, %rd2, %rd35;
	ld.global.f64 	%fd8, [%rd36];
	mul.wide.s32 	%rd37, %r195, 8;
	add.s64 	%rd38, %rd2, %rd37;
	ld.global.f64 	%fd3193, [%rd38];
	mul.wide.s32 	%rd39, %r191, 8;
	add.s64 	%rd40, %rd2, %rd39;
	ld.global.f64 	%fd3192, [%rd40];
	mul.wide.s32 	%rd41, %r179, 8;
	add.s64 	%rd42, %rd2, %rd41;
	ld.global.f64 	%fd3186, [%rd42];
	mul.wide.s32 	%rd43, %r183, 8;
	add.s64 	%rd44, %rd2, %rd43;
	ld.global.f64 	%fd3187, [%rd44];
	mul.wide.s32 	%rd45, %r187, 8;
	add.s64 	%rd46, %rd2, %rd45;
	ld.global.f64 	%fd13, [%rd46];
	mul.f64 	%fd1479, %fd7, %fd3192;
	mul.f64 	%fd1480, %fd7, %fd3186;
	min.f64 	%fd1482, %fd1479, %fd1480;
	setp.geu.f64 	%p21, %fd1482, 0d0000000000000000;
	@%p21 bra 	$L__BB2_170;
	setp.geu.f64 	%p256, %fd3182, %fd1445;
	@%p256 bra 	$L__BB2_11;
	add.f64 	%fd3184, %fd1445, %fd1445;
	mov.f64 	%fd3185, 0d0000000000000000;
	mov.f64 	%fd3183, %fd1445;
	bra.uni 	$L__BB2_12;
$L__BB2_11:
	add.f64 	%fd3183, %fd1445, %fd1445;
	mul.f64 	%fd3184, %fd1445, 0d4008000000000000;
	mov.f64 	%fd3182, %fd1445;
	mov.f64 	%fd3185, %fd3186;
	mov.f64 	%fd3186, %fd3187;
	mov.f64 	%fd3187, %fd13;
$L__BB2_12:
	setp.geu.f64 	%p257, %fd4, %fd1445;
	@%p257 bra 	$L__BB2_14;
	neg.f64 	%fd3189, %fd4;
	neg.f64 	%fd3188, %fd1445;
	mul.f64 	%fd3190, %fd1445, 0dC000000000000000;
	mov.f64 	%fd3191, 0d0000000000000000;
	bra.uni 	$L__BB2_15;
$L__BB2_14:
	neg.f64 	%fd3189, %fd1445;
	mul.f64 	%fd3188, %fd1445, 0dC000000000000000;
	mul.f64 	%fd3190, %fd1445, 0dC008000000000000;
	mov.f64 	%fd3191, %fd3192;
	mov.f64 	%fd3192, %fd3193;
	mov.f64 	%fd3193, %fd8;
$L__BB2_15:
	sub.f64 	%fd1667, %fd3187, %fd3186;
	sub.f64 	%fd1668, %fd3184, %fd3183;
	div.rn.f64 	%fd1669, %fd1667, %fd1668;
	sub.f64 	%fd1670, %fd3186, %fd3185;
	sub.f64 	%fd1671, %fd3183, %fd3182;
	div.rn.f64 	%fd1672, %fd1670, %fd1671;
	sub.f64 	%fd1673, %fd3185, %fd7;
	div.rn.f64 	%fd1674, %fd1673, %fd3182;
	sub.f64 	%fd1675, %fd7, %fd3191;
	mov.f64 	%fd1676, 0d0000000000000000;
	sub.f64 	%fd35, %fd1676, %fd3189;
	div.rn.f64 	%fd36, %fd1675, %fd35;
	sub.f64 	%fd1677, %fd3191, %fd3192;
	sub.f64 	%fd1678, %fd3189, %fd3188;
	div.rn.f64 	%fd37, %fd1677, %fd1678;
	sub.f64 	%fd38, %fd3192, %fd3193;
	sub.f64 	%fd39, %fd1674, %fd1672;
	div.rn.f64 	%fd1679, %fd3182, %fd3183;
	add.f64 	%fd1680, %fd1679, 0d3FF0000000000000;
	div.rn.f64 	%fd40, %fd3182, %fd3184;
	add.f64 	%fd1681, %fd1680, %fd40;
	fma.rn.f64 	%fd1682, %fd1681, %fd39, %fd1672;
	sub.f64 	%fd41, %fd1669, %fd1672;
	mul.f64 	%fd1683, %fd40, %fd41;
	sub.f64 	%fd42, %fd3184, %fd3182;
	div.rn.f64 	%fd1684, %fd3183, %fd42;
	fma.rn.f64 	%fd43, %fd1684, %fd1683, %fd1682;
	sub.f64 	%fd44, %fd36, %fd1674;
	sub.f64 	%fd1685, %fd3183, %fd3189;
	div.rn.f64 	%fd45, %fd3182, %fd1685;
	mul.f64 	%fd1686, %fd45, %fd44;
	sub.f64 	%fd1687, %fd3182, %fd3189;
	div.rn.f64 	%fd1688, %fd3183, %fd1687;
	fma.rn.f64 	%fd1689, %fd1688, %fd1686, %fd1674;
	sub.f64 	%fd46, %fd1672, %fd1674;
	mul.f64 	%fd1690, %fd46, %fd45;
	div.rn.f64 	%fd1691, %fd35, %fd3183;
	mul.f64 	%fd1692, %fd1691, %fd1690;
	sub.f64 	%fd47, %fd1689, %fd1692;
	sub.f64 	%fd48, %fd1674, %fd36;
	sub.f64 	%fd1693, %fd3182, %fd3188;
	div.rn.f64 	%fd49, %fd35, %fd1693;
	mul.f64 	%fd1694, %fd49, %fd48;
	sub.f64 	%fd1695, %fd1676, %fd3188;
	div.rn.f64 	%fd1696, %fd1695, %fd1687;
	fma.rn.f64 	%fd1697, %fd1696, %fd1694, %fd36;
	sub.f64 	%fd1698, %fd37, %fd36;
	mul.f64 	%fd1699, %fd49, %fd1698;
	div.rn.f64 	%fd1700, %fd3182, %fd1695;
	mul.f64 	%fd1701, %fd1700, %fd1699;
	sub.f64 	%fd50, %fd1697, %fd1701;
	{
	.reg .b32 %temp; 
	mov.b64 	{%temp, %r9}, %fd40;
	}
	mov.f64 	%fd1702, 0d4000000000000000;
	{
	.reg .b32 %temp; 
	mov.b64 	{%temp, %r470}, %fd1702;
	}
	and.b32  	%r11, %r470, 2146435072;
	setp.eq.s32 	%p258, %r11, 1062207488;
	abs.f64 	%fd51, %fd40;
	{ // callseq 96, 0
	.param .b64 param0;
	st.param.f64 	[param0], %fd51;
	.param .b64 param1;
	st.param.f64 	[param1], 0d4000000000000000;
	.param .b64 retval0;
	call.uni (retval0), 
	__internal_accurate_pow, 
	(
	param0, 
	param1
	);
	ld.param.f64 	%fd1703, [retval0];
	} // callseq 96
	setp.lt.s32 	%p259, %r9, 0;
	neg.f64 	%fd1705, %fd1703;
	selp.f64 	%fd1706, %fd1705, %fd1703, %p258;
	selp.f64 	%fd3195, %fd1706, %fd1703, %p259;
	setp.neu.f64 	%p260, %fd40, 0d0000000000000000;
	@%p260 bra 	$L__BB2_17;
	selp.b32 	%r471, %r9, 0, %p258;
	setp.lt.s32 	%p262, %r470, 0;
	or.b32  	%r472, %r471, 2146435072;
	selp.b32 	%r473, %r472, %r471, %p262;
	mov.b32 	%r474, 0;
	mov.b64 	%fd3195, {%r474, %r473};
$L__BB2_17:
	add.f64 	%fd1707, %fd40, 0d4000000000000000;
	{
	.reg .b32 %temp; 
	mov.b64 	{%temp, %r475}, %fd1707;
	}
	and.b32  	%r476, %r475, 2146435072;
	setp.ne.s32 	%p263, %r476, 2146435072;
	@%p263 bra 	$L__BB2_22;
	setp.num.f64 	%p264, %fd40, %fd40;
	@%p264 bra 	$L__BB2_20;
	mov.f64 	%fd1708, 0d4000000000000000;
	add.rn.f64 	%fd3195, %fd40, %fd1708;
	bra.uni 	$L__BB2_22;
$L__BB2_20:
	setp.neu.f64 	%p265, %fd51, 0d7FF0000000000000;
	@%p265 bra 	$L__BB2_22;
	setp.lt.s32 	%p268, %r470, 0;
	selp.b32 	%r478, 0, 2146435072, %p268;
	and.b32  	%r479, %r470, 2147483647;
	setp.ne.s32 	%p269, %r479, 1071644672;
	or.b32  	%r480, %r478, -2147483648;
	selp.b32 	%r481, %r480, %r478, %p269;
	selp.b32 	%r482, %r481, %r478, %p258;
	selp.b32 	%r483, %r482, %r478, %p259;
	mov.b32 	%r484, 0;
	mov.b64 	%fd3195, {%r484, %r483};
$L__BB2_22:
	setp.eq.f64 	%p271, %fd40, 0d3FF0000000000000;
	mul.f64 	%fd1709, %fd3195, 0d4010000000000000;
	selp.f64 	%fd58, 0d4010000000000000, %fd1709, %p271;
	div.rn.f64 	%fd59, %fd41, %fd42;
	{
	.reg .b32 %temp; 
	mov.b64 	{%temp, %r12}, %fd59;
	}
	abs.f64 	%fd60, %fd59;
	{ // callseq 97, 0
	.param .b64 param0;
	st.param.f64 	[param0], %fd60;
	.param .b64 param1;
	st.param.f64 	[param1], 0d4000000000000000;
	.param .b64 retval0;
	call.uni (retval0), 
	__internal_accurate_pow, 
	(
	param0, 
	param1
	);
	ld.param.f64 	%fd1710, [retval0];
	} // callseq 97
	setp.lt.s32 	%p272, %r12, 0;
	neg.f64 	%fd1712, %fd1710;
	selp.f64 	%fd1713, %fd1712, %fd1710, %p258;
	selp.f64 	%fd3197, %fd1713, %fd1710, %p272;
	setp.neu.f64 	%p273, %fd59, 0d0000000000000000;
	@%p273 bra 	$L__BB2_24;
	selp.b32 	%r486, %r12, 0, %p258;
	setp.lt.s32 	%p275, %r470, 0;
	or.b32  	%r487, %r486, 2146435072;
	selp.b32 	%r488, %r487, %r486, %p275;
	mov.b32 	%r489, 0;
	mov.b64 	%fd3197, {%r489, %r488};
$L__BB2_24:
	add.f64 	%fd1714, %fd59, 0d4000000000000000;
	{
	.reg .b32 %temp; 
	mov.b64 	{%temp, %r490}, %fd1714;
	}
	and.b32  	%r491, %r490, 2146435072;
	setp.ne.s32 	%p276, %r491, 2146435072;
	@%p276 bra 	$L__BB2_29;
	setp.num.f64 	%p277, %fd59, %fd59;
	@%p277 bra 	$L__BB2_27;
	mov.f64 	%fd1715, 0d4000000000000000;
	add.rn.f64 	%fd3197, %fd59, %fd1715;
	bra.uni 	$L__BB2_29;
$L__BB2_27:
	setp.neu.f64 	%p278, %fd60, 0d7FF0000000000000;
	@%p278 bra 	$L__BB2_29;
	setp.lt.s32 	%p281, %r470, 0;
	selp.b32 	%r493, 0, 2146435072, %p281;
	and.b32  	%r494, %r470, 2147483647;
	setp.ne.s32 	%p282, %r494, 1071644672;
	or.b32  	%r495, %r493, -2147483648;
	selp.b32 	%r496, %r495, %r493, %p282;
	selp.b32 	%r497, %r496, %r493, %p258;
	selp.b32 	%r498, %r497, %r493, %p272;
	mov.b32 	%r499, 0;
	mov.b64 	%fd3197, {%r499, %r498};
$L__BB2_29:
	setp.eq.f64 	%p284, %fd59, 0d3FF0000000000000;
	selp.f64 	%fd67, 0d3FF0000000000000, %fd3197, %p284;
	{
	.reg .b32 %temp; 
	mov.b64 	{%temp, %r13}, %fd3182;
	}
	abs.f64 	%fd68, %fd3182;
	{ // callseq 98, 0
	.param .b64 param0;
	st.param.f64 	[param0], %fd68;
	.param .b64 param1;
	st.param.f64 	[param1], 0d4000000000000000;
	.param .b64 retval0;
	call.uni (retval0), 
	__internal_accurate_pow, 
	(
	param0, 
	param1
	);
	ld.param.f64 	%fd1716, [retval0];
	} // callseq 98
	setp.lt.s32 	%p285, %r13, 0;
	neg.f64 	%fd1718, %fd1716;
	selp.f64 	%fd1719, %fd1718, %fd1716, %p258;
	selp.f64 	%fd3199, %fd1719, %fd1716, %p285;
	setp.neu.f64 	%p286, %fd3182, 0d0000000000000000;
	@%p286 bra 	$L__BB2_31;
	selp.b32 	%r501, %r13, 0, %p258;
	setp.lt.s32 	%p288, %r470, 0;
	or.b32  	%r502, %r501, 2146435072;
	selp.b32 	%r503, %r502, %r501, %p288;
	mov.b32 	%r504, 0;
	mov.b64 	%fd3199, {%r504, %r503};
$L__BB2_31:
	add.f64 	%fd1720, %fd3182, 0d4000000000000000;
	{
	.reg .b32 %temp; 
	mov.b64 	{%temp, %r505}, %fd1720;
	}
	and.b32  	%r506, %r505, 2146435072;
	setp.ne.s32 	%p289, %r506, 2146435072;
	@%p289 bra 	$L__BB2_36;
	setp.num.f64 	%p290, %fd3182, %fd3182;
	@%p290 bra 	$L__BB2_34;
	mov.f64 	%fd1721, 0d4000000000000000;
	add.rn.f64 	%fd3199, %fd3182, %fd1721;
	bra.uni 	$L__BB2_36;
$L__BB2_34:
	setp.neu.f64 	%p291, %fd68, 0d7FF0000000000000;
	@%p291 bra 	$L__BB2_36;
	setp.lt.s32 	%p294, %r470, 0;
	selp.b32 	%r508, 0, 2146435072, %p294;
	and.b32  	%r509, %r470, 2147483647;
	setp.ne.s32 	%p295, %r509, 1071644672;
	or.b32  	%r510, %r508, -2147483648;
	selp.b32 	%r511, %r510, %r508, %p295;
	selp.b32 	%r512, %r511, %r508, %p258;
	selp.b32 	%r513, %r512, %r508, %p285;
	mov.b32 	%r514, 0;
	mov.b64 	%fd3199, {%r514, %r513};
$L__BB2_36:
	setp.eq.f64 	%p297, %fd3182, 0d3FF0000000000000;
	selp.f64 	%fd1722, 0d3FF0000000000000, %fd3199, %p297;
	mul.f64 	%fd75, %fd1722, 0d4024000000000000;
	sub.f64 	%fd1723, %fd3183, %fd3182;
	fma.rn.f64 	%fd76, %fd3183, %fd1723, %fd75;
	mul.f64 	%fd1724, %fd39, %fd41;
	mul.f64 	%fd1725, %fd3183, %fd42;
	div.rn.f64 	%fd1726, %fd1724, %fd1725;
	mul.f64 	%fd77, %fd1722, 0d4034000000000000;
	add.f64 	%fd1727, %fd3183, %fd3183;
	fma.rn.f64 	%fd1728, %fd1727, %fd1723, %fd77;
	sub.f64 	%fd1729, %fd1727, %fd3182;
	fma.rn.f64 	%fd1730, %fd3184, %fd1729, %fd1728;
	mul.f64 	%fd1731, %fd1726, %fd1730;
	fma.rn.f64 	%fd78, %fd67, %fd76, %fd1731;
	div.rn.f64 	%fd79, %fd39, %fd3183;
	{
	.reg .b32 %temp; 
	mov.b64 	{%temp, %r14}, %fd79;
	}
	abs.f64 	%fd80, %fd79;
	{ // callseq 99, 0
	.param .b64 param0;
	st.param.f64 	[param0], %fd80;
	.param .b64 param1;
	st.param.f64 	[param1], 0d4000000000000000;
	.param .b64 retval0;
	call.uni (retval0), 
	__internal_accurate_pow, 
	(
	param0, 
	param1
	);
	ld.param.f64 	%fd1732, [retval0];
	} // callseq 99
	setp.lt.s32 	%p298, %r14, 0;
	neg.f64 	%fd1734, %fd1732;
	selp.f64 	%fd1735, %fd1734, %fd1732, %p258;
	selp.f64 	%fd3201, %fd1735, %fd1732, %p298;
	setp.neu.f64 	%p299, %fd79, 0d0000000000000000;
	@%p299 bra 	$L__BB2_38;
	selp.b32 	%r516, %r14, 0, %p258;
	setp.lt.s32 	%p301, %r470, 0;
	or.b32  	%r517, %r516, 2146435072;
	selp.b32 	%r518, %r517, %r516, %p301;
	mov.b32 	%r519, 0;
	mov.b64 	%fd3201, {%r519, %r518};
$L__BB2_38:
	add.f64 	%fd1736, %fd79, 0d4000000000000000;
	{
	.reg .b32 %temp; 
	mov.b64 	{%temp, %r520}, %fd1736;
	}
	and.b32  	%r521, %r520, 2146435072;
	setp.ne.s32 	%p302, %r521, 2146435072;
	@%p302 bra 	$L__BB2_43;
	setp.num.f64 	%p303, %fd79, %fd79;
	@%p303 bra 	$L__BB2_41;
	mov.f64 	%fd1737, 0d4000000000000000;
	add.rn.f64 	%fd3201, %fd79, %fd1737;
	bra.uni 	$L__BB2_43;
$L__BB2_41:
	setp.neu.f64 	%p304, %fd80, 0d7FF0000000000000;
	@%p304 bra 	$L__BB2_43;
	setp.lt.s32 	%p307, %r470, 0;
	selp.b32 	%r523, 0, 2146435072, %p307;
	and.b32  	%r524, %r470, 2147483647;
	setp.ne.s32 	%p308, %r524, 1071644672;
	or.b32  	%r525, %r523, -2147483648;
	selp.b32 	%r526, %r525, %r523, %p308;
	selp.b32 	%r527, %r526, %r523, %p258;
	selp.b32 	%r528, %r527, %r523, %p298;
	mov.b32 	%r529, 0;
	mov.b64 	%fd3201, {%r529, %r528};
$L__BB2_43:
	setp.eq.f64 	%p310, %fd79, 0d3FF0000000000000;
	selp.f64 	%fd1738, 0d3FF0000000000000, %fd3201, %p310;
	add.f64 	%fd1739, %fd3183, %fd3184;
	sub.f64 	%fd1740, %fd1739, %fd3182;
	fma.rn.f64 	%fd1741, %fd1739, %fd1740, %fd75;
	fma.rn.f64 	%fd1742, %fd1741, %fd1738, %fd78;
	mul.f64 	%fd87, %fd58, %fd1742;
	{
	.reg .b32 %temp; 
	mov.b64 	{%temp, %r15}, %fd45;
	}
	abs.f64 	%fd88, %fd45;
	{ // callseq 100, 0
	.param .b64 param0;
	st.param.f64 	[param0], %fd88;
	.param .b64 param1;
	st.param.f64 	[param1], 0d4000000000000000;
	.param .b64 retval0;
	call.uni (retval0), 
	__internal_accurate_pow, 
	(
	param0, 
	param1
	);
	ld.param.f64 	%fd1743, [retval0];
	} // callseq 100
	setp.lt.s32 	%p311, %r15, 0;
	neg.f64 	%fd1745, %fd1743;
	selp.f64 	%fd1746, %fd1745, %fd1743, %p258;
	selp.f64 	%fd3203, %fd1746, %fd1743, %p311;
	setp.neu.f64 	%p312, %fd45, 0d0000000000000000;
	@%p312 bra 	$L__BB2_45;
	selp.b32 	%r531, %r15, 0, %p258;
	setp.lt.s32 	%p314, %r470, 0;
	or.b32  	%r532, %r531, 2146435072;
	selp.b32 	%r533, %r532, %r531, %p314;
	mov.b32 	%r534, 0;
	mov.b64 	%fd3203, {%r534, %r533};
$L__BB2_45:
	add.f64 	%fd1747, %fd45, 0d4000000000000000;
	{
	.reg .b32 %temp; 
	mov.b64 	{%temp, %r535}, %fd1747;
	}
	and.b32  	%r536, %r535, 2146435072;
	setp.ne.s32 	%p315, %r536, 2146435072;
	@%p315 bra 	$L__BB2_50;
	setp.num.f64 	%p316, %fd45, %fd45;
	@%p316 bra 	$L__BB2_48;
	mov.f64 	%fd1748, 0d4000000000000000;
	add.rn.f64 	%fd3203, %fd45, %fd1748;
	bra.uni 	$L__BB2_50;
$L__BB2_48:
	setp.neu.f64 	%p317, %fd88, 0d7FF0000000000000;
	@%p317 bra 	$L__BB2_50;
	setp.lt.s32 	%p320, %r470, 0;
	selp.b32 	%r538, 0, 2146435072, %p320;
	and.b32  	%r539, %r470, 2147483647;
	setp.ne.s32 	%p321, %r539, 1071644672;
	or.b32  	%r540, %r538, -2147483648;
	selp.b32 	%r541, %r540, %r538, %p321;
	selp.b32 	%r542, %r541, %r538, %p258;
	selp.b32 	%r543, %r542, %r538, %p311;
	mov.b32 	%r544, 0;
	mov.b64 	%fd3203, {%r544, %r543};
$L__BB2_50:
	setp.eq.f64 	%p323, %fd45, 0d3FF0000000000000;
	mul.f64 	%fd1749, %fd3203, 0d4010000000000000;
	selp.f64 	%fd95, 0d4010000000000000, %fd1749, %p323;
	sub.f64 	%fd96, %fd3182, %fd3189;
	div.rn.f64 	%fd97, %fd44, %fd96;
	{
	.reg .b32 %temp; 
	mov.b64 	{%temp, %r16}, %fd97;
	}
	abs.f64 	%fd98, %fd97;
	{ // callseq 101, 0
	.param .b64 param0;
	st.param.f64 	[param0], %fd98;
	.param .b64 param1;
	st.param.f64 	[param1], 0d4000000000000000;
	.param .b64 retval0;
	call.uni (retval0), 
	__internal_accurate_pow, 
	(
	param0, 
	param1
	);
	ld.param.f64 	%fd1750, [retval0];
	} // callseq 101
	setp.lt.s32 	%p324, %r16, 0;
	neg.f64 	%fd1752, %fd1750;
	selp.f64 	%fd1753, %fd1752, %fd1750, %p258;
	selp.f64 	%fd3205, %fd1753, %fd1750, %p324;
	setp.neu.f64 	%p325, %fd97, 0d0000000000000000;
	@%p325 bra 	$L__BB2_52;
	selp.b32 	%r546, %r16, 0, %p258;
	setp.lt.s32 	%p327, %r470, 0;
	or.b32  	%r547, %r546, 2146435072;
	selp.b32 	%r548, %r547, %r546, %p327;
	mov.b32 	%r549, 0;
	mov.b64 	%fd3205, {%r549, %r548};
$L__BB2_52:
	add.f64 	%fd1754, %fd97, 0d4000000000000000;
	{
	.reg .b32 %temp; 
	mov.b64 	{%temp, %r550}, %fd1754;
	}
	and.b32  	%r551, %r550, 2146435072;
	setp.ne.s32 	%p328, %r551, 2146435072;
	@%p328 bra 	$L__BB2_57;
	setp.num.f64 	%p329, %fd97, %fd97;
	@%p329 bra 	$L__BB2_55;
	mov.f64 	%fd1755, 0d4000000000000000;
	add.rn.f64 	%fd3205, %fd97, %fd1755;
	bra.uni 	$L__BB2_57;
$L__BB2_55:
	setp.neu.f64 	%p330, %fd98, 0d7FF0000000000000;
	@%p330 bra 	$L__BB2_57;
	setp.lt.s32 	%p333, %r470, 0;
	selp.b32 	%r553, 0, 2146435072, %p333;
	and.b32  	%r554, %r470, 2147483647;
	setp.ne.s32 	%p334, %r554, 1071644672;
	or.b32  	%r555, %r553, -2147483648;
	selp.b32 	%r556, %r555, %r553, %p334;
	selp.b32 	%r557, %r556, %r553, %p258;
	selp.b32 	%r558, %r557, %r553, %p324;
	mov.b32 	%r559, 0;
	mov.b64 	%fd3205, {%r559, %r558};
$L__BB2_57:
	setp.eq.f64 	%p336, %fd97, 0d3FF0000000000000;
	selp.f64 	%fd105, 0d3FF0000000000000, %fd3205, %p336;
	mul.f64 	%fd1756, %fd76, %fd105;
	mul.f64 	%fd1757, %fd46, %fd44;
	mul.f64 	%fd1758, %fd3183, %fd96;
	div.rn.f64 	%fd106, %fd1757, %fd1758;
	sub.f64 	%fd1759, %fd3183, %fd3182;
	mul.f64 	%fd1760, %fd1759, %fd35;
	sub.f64 	%fd1761, %fd77, %fd1760;
	sub.f64 	%fd1762, %fd1761, %fd1758;
	fma.rn.f64 	%fd107, %fd106, %fd1762, %fd1756;
	div.rn.f64 	%fd108, %fd46, %fd3183;
	{
	.reg .b32 %temp; 
	mov.b64 	{%temp, %r17}, %fd108;
	}
	abs.f64 	%fd109, %fd108;
	{ // callseq 102, 0
	.param .b64 param0;
	st.param.f64 	[param0], %fd109;
	.param .b64 param1;
	st.param.f64 	[param1], 0d4000000000000000;
	.param .b64 retval0;
	call.uni (retval0), 
	__internal_accurate_pow, 
	(
	param0, 
	param1
	);
	ld.param.f64 	%fd1763, [retval0];
	} // callseq 102
	setp.lt.s32 	%p337, %r17, 0;
	neg.f64 	%fd1765, %fd1763;
	selp.f64 	%fd1766, %fd1765, %fd1763, %p258;
	selp.f64 	%fd3207, %fd1766, %fd1763, %p337;
	setp.neu.f64 	%p338, %fd108, 0d0000000000000000;
	@%p338 bra 	$L__BB2_59;
	selp.b32 	%r561, %r17, 0, %p258;
	setp.lt.s32 	%p340, %r470, 0;
	or.b32  	%r562, %r561, 2146435072;
	selp.b32 	%r563, %r562, %r561, %p340;
	mov.b32 	%r564, 0;
	mov.b64 	%fd3207, {%r564, %r563};
$L__BB2_59:
	add.f64 	%fd1767, %fd108, 0d4000000000000000;
	{
	.reg .b32 %temp; 
	mov.b64 	{%temp, %r565}, %fd1767;
	}
	and.b32  	%r566, %r565, 2146435072;
	setp.ne.s32 	%p341, %r566, 2146435072;
	@%p341 bra 	$L__BB2_64;
	setp.num.f64 	%p342, %fd108, %fd108;
	@%p342 bra 	$L__BB2_62;
	mov.f64 	%fd1768, 0d4000000000000000;
	add.rn.f64 	%fd3207, %fd108, %fd1768;
	bra.uni 	$L__BB2_64;
$L__BB2_62:
	setp.neu.f64 	%p343, %fd109, 0d7FF0000000000000;
	@%p343 bra 	$L__BB2_64;
	setp.lt.s32 	%p346, %r470, 0;
	selp.b32 	%r568, 0, 2146435072, %p346;
	and.b32  	%r569, %r470, 2147483647;
	setp.ne.s32 	%p347, %r569, 1071644672;
	or.b32  	%r570, %r568, -2147483648;
	selp.b32 	%r571, %r570, %r568, %p347;
	selp.b32 	%r572, %r571, %r568, %p258;
	selp.b32 	%r573, %r572, %r568, %p337;
	mov.b32 	%r574, 0;
	mov.b64 	%fd3207, {%r574, %r573};
$L__BB2_64:
	setp.eq.f64 	%p349, %fd108, 0d3FF0000000000000;
	selp.f64 	%fd116, 0d3FF0000000000000, %fd3207, %p349;
	sub.f64 	%fd1769, %fd3182, %fd3189;
	fma.rn.f64 	%fd1770, %fd35, %fd1769, %fd75;
	fma.rn.f64 	%fd1771, %fd1770, %fd116, %fd107;
	mul.f64 	%fd117, %fd95, %fd1771;
	sub.f64 	%fd1772, %fd3182, %fd3188;
	div.rn.f64 	%fd118, %fd3182, %fd1772;
	{
	.reg .b32 %temp; 
	mov.b64 	{%temp, %r18}, %fd118;
	}
	abs.f64 	%fd119, %fd118;
	{ // callseq 103, 0
	.param .b64 param0;
	st.param.f64 	[param0], %fd119;
	.param .b64 param1;
	st.param.f64 	[param1], 0d4000000000000000;
	.param .b64 retval0;
	call.uni (retval0), 
	__internal_accurate_pow, 
	(
	param0, 
	param1
	);
	ld.param.f64 	%fd1773, [retval0];
	} // callseq 103
	setp.lt.s32 	%p350, %r18, 0;
	neg.f64 	%fd1775, %fd1773;
	selp.f64 	%fd1776, %fd1775, %fd1773, %p258;
	selp.f64 	%fd3209, %fd1776, %fd1773, %p350;
	setp.neu.f64 	%p351, %fd118, 0d0000000000000000;
	@%p351 bra 	$L__BB2_66;
	selp.b32 	%r576, %r18, 0, %p258;
	setp.lt.s32 	%p353, %r470, 0;
	or.b32  	%r577, %r576, 2146435072;
	selp.b32 	%r578, %r577, %r576, %p353;
	mov.b32 	%r579, 0;
	mov.b64 	%fd3209, {%r579, %r578};
$L__BB2_66:
	add.f64 	%fd1777, %fd118, 0d4000000000000000;
	{
	.reg .b32 %temp; 
	mov.b64 	{%temp, %r580}, %fd1777;
	}
	and.b32  	%r581, %r580, 2146435072;
	setp.ne.s32 	%p354, %r581, 2146435072;
	@%p354 bra 	$L__BB2_71;
	setp.num.f64 	%p355, %fd118, %fd118;
	@%p355 bra 	$L__BB2_69;
	mov.f64 	%fd1778, 0d4000000000000000;
	add.rn.f64 	%fd3209, %fd118, %fd1778;
	bra.uni 	$L__BB2_71;
$L__BB2_69:
	setp.neu.f64 	%p356, %fd119, 0d7FF0000000000000;
	@%p356 bra 	$L__BB2_71;
	setp.lt.s32 	%p359, %r470, 0;
	selp.b32 	%r583, 0, 2146435072, %p359;
	and.b32  	%r584, %r470, 2147483647;
	setp.ne.s32 	%p360, %r584, 1071644672;
	or.b32  	%r585, %r583, -2147483648;
	selp.b32 	%r586, %r585, %r583, %p360;
	selp.b32 	%r587, %r586, %r583, %p258;
	selp.b32 	%r588, %r587, %r583, %p350;
	mov.b32 	%r589, 0;
	mov.b64 	%fd3209, {%r589, %r588};
$L__BB2_71:
	setp.eq.f64 	%p362, %fd118, 0d3FF0000000000000;
	mul.f64 	%fd1779, %fd3209, 0d4010000000000000;
	selp.f64 	%fd126, 0d4010000000000000, %fd1779, %p362;
	sub.f64 	%fd1780, %fd37, %fd36;
	mov.f64 	%fd1781, 0d0000000000000000;
	sub.f64 	%fd1782, %fd1781, %fd3188;
	div.rn.f64 	%fd127, %fd1780, %fd1782;
	{
	.reg .b32 %temp; 
	mov.b64 	{%temp, %r19}, %fd127;
	}
	abs.f64 	%fd128, %fd127;
	{ // callseq 104, 0
	.param .b64 param0;
	st.param.f64 	[param0], %fd128;
	.param .b64 param1;
	st.param.f64 	[param1], 0d4000000000000000;
	.param .b64 retval0;
	call.uni (retval0), 
	__internal_accurate_pow, 
	(
	param0, 
	param1
	);
	ld.param.f64 	%fd1783, [retval0];
	} // callseq 104
	setp.lt.s32 	%p363, %r19, 0;
	neg.f64 	%fd1785, %fd1783;
	selp.f64 	%fd1786, %fd1785, %fd1783, %p258;
	selp.f64 	%fd3211, %fd1786, %fd1783, %p363;
	setp.neu.f64 	%p364, %fd127, 0d0000000000000000;
	@%p364 bra 	$L__BB2_73;
	selp.b32 	%r591, %r19, 0, %p258;
	setp.lt.s32 	%p366, %r470, 0;
	or.b32  	%r592, %r591, 2146435072;
	selp.b32 	%r593, %r592, %r591, %p366;
	mov.b32 	%r594, 0;
	mov.b64 	%fd3211, {%r594, %r593};
$L__BB2_73:
	add.f64 	%fd1787, %fd127, 0d4000000000000000;
	{
	.reg .b32 %temp; 
	mov.b64 	{%temp, %r595}, %fd1787;
	}
	and.b32  	%r596, %r595, 2146435072;
	setp.ne.s32 	%p367, %r596, 2146435072;
	@%p367 bra 	$L__BB2_78;
	setp.num.f64 	%p368, %fd127, %fd127;
	@%p368 bra 	$L__BB2_76;
	mov.f64 	%fd1788, 0d4000000000000000;
	add.rn.f64 	%fd3211, %fd127, %fd1788;
	bra.uni 	$L__BB2_78;
$L__BB2_76:
	setp.neu.f64 	%p369, %fd128, 0d7FF0000000000000;
	@%p369 bra 	$L__BB2_78;
	setp.lt.s32 	%p372, %r470, 0;
	selp.b32 	%r598, 0, 2146435072, %p372;
	and.b32  	%r599, %r470, 2147483647;
	setp.ne.s32 	%p373, %r599, 1071644672;
	or.b32  	%r600, %r598, -2147483648;
	selp.b32 	%r601, %r600, %r598, %p373;
	selp.b32 	%r602, %r601, %r598, %p258;
	selp.b32 	%r603, %r602, %r598, %p363;
	mov.b32 	%r604, 0;
	mov.b64 	%fd3211, {%r604, %r603};
$L__BB2_78:
	setp.eq.f64 	%p375, %fd127, 0d3FF0000000000000;
	selp.f64 	%fd135, 0d3FF0000000000000, %fd3211, %p375;
	sub.f64 	%fd1789, %fd3182, %fd3189;
	fma.rn.f64 	%fd1790, %fd35, %fd1789, %fd75;
	mul.f64 	%fd1791, %fd1790, %fd135;
	sub.f64 	%fd1792, %fd37, %fd36;
	mul.f64 	%fd1793, %fd48, %fd1792;
	mov.f64 	%fd1794, 0d0000000000000000;
	sub.f64 	%fd1795, %fd1794, %fd3188;
	mul.f64 	%fd1796, %fd1795, %fd1789;
	div.rn.f64 	%fd136, %fd1793, %fd1796;
	sub.f64 	%fd1797, %fd3182, %fd3183;
	add.f64 	%fd1798, %fd1797, %fd1797;
	fma.rn.f64 	%fd1799, %fd1798, %fd35, %fd77;
	add.f64 	%fd1800, %fd3182, 0d0000000000000000;
	add.f64 	%fd1801, %fd3189, %fd3189;
	sub.f64 	%fd1802, %fd1800, %fd1801;
	sub.f64 	%fd1803, %fd3182, %fd3188;
	fma.rn.f64 	%fd1804, %fd1803, %fd1802, %fd1799;
	fma.rn.f64 	%fd137, %fd136, %fd1804, %fd1791;
	div.rn.f64 	%fd138, %fd48, %fd1789;
	{
	.reg .b32 %temp; 
	mov.b64 	{%temp, %r20}, %fd138;
	}
	abs.f64 	%fd139, %fd138;
	{ // callseq 105, 0
	.param .b64 param0;
	st.param.f64 	[param0], %fd139;
	.param .b64 param1;
	st.param.f64 	[param1], 0d4000000000000000;
	.param .b64 retval0;
	call.uni (retval0), 
	__internal_accurate_pow, 
	(
	param0, 
	param1
	);
	ld.param.f64 	%fd1805, [retval0];
	} // callseq 105
	setp.lt.s32 	%p376, %r20, 0;
	neg.f64 	%fd1807, %fd1805;
	selp.f64 	%fd1808, %fd1807, %fd1805, %p258;
	selp.f64 	%fd3213, %fd1808, %fd1805, %p376;
	setp.neu.f64 	%p377, %fd138, 0d0000000000000000;
	@%p377 bra 	$L__BB2_80;
	selp.b32 	%r606, %r20, 0, %p258;
	setp.lt.s32 	%p379, %r470, 0;
	or.b32  	%r607, %r606, 2146435072;
	selp.b32 	%r608, %r607, %r606, %p379;
	mov.b32 	%r609, 0;
	mov.b64 	%fd3213, {%r609, %r608};
$L__BB2_80:
	add.f64 	%fd1809, %fd138, 0d4000000000000000;
	{
	.reg .b32 %temp; 
	mov.b64 	{%temp, %r610}, %fd1809;
	}
	and.b32  	%r611, %r610, 2146435072;
	setp.ne.s32 	%p380, %r611, 2146435072;
	@%p380 bra 	$L__BB2_85;
	setp.num.f64 	%p381, %fd138, %fd138;
	@%p381 bra 	$L__BB2_83;
	mov.f64 	%fd1810, 0d4000000000000000;
	add.rn.f64 	%fd3213, %fd138, %fd1810;
	bra.uni 	$L__BB2_85;
$L__BB2_83:
	setp.neu.f64 	%p382, %fd139, 0d7FF0000000000000;
	@%p382 bra 	$L__BB2_85;
	setp.lt.s32 	%p385, %r470, 0;
	selp.b32 	%r613, 0, 2146435072, %p385;
	and.b32  	%r614, %r470, 2147483647;
	setp.ne.s32 	%p386, %r614, 1071644672;
	or.b32  	%r615, %r613, -2147483648;
	selp.b32 	%r616, %r615, %r613, %p386;
	selp.b32 	%r617, %r616, %r613, %p258;
	selp.b32 	%r618, %r617, %r613, %p376;
	mov.b32 	%r619, 0;
	mov.b64 	%fd3213, {%r619, %r618};
$L__BB2_85:
	setp.eq.f64 	%p388, %fd138, 0d3FF0000000000000;
	selp.f64 	%fd146, 0d3FF0000000000000, %fd3213, %p388;
	add.f64 	%fd1811, %fd3182, %fd3182;
	sub.f64 	%fd1812, %fd1811, %fd3188;
	sub.f64 	%fd1813, %fd1812, %fd3189;
	add.f64 	%fd1814, %fd3182, 0d0000000000000000;
	sub.f64 	%fd1815, %fd1814, %fd3189;
	sub.f64 	%fd1816, %fd1815, %fd3188;
	fma.rn.f64 	%fd1817, %fd1813, %fd1816, %fd75;
	fma.rn.f64 	%fd1818, %fd1817, %fd146, %fd137;
	mul.f64 	%fd147, %fd126, %fd1818;
	add.f64 	%fd148, %fd87, 0d3EB0C6F7A0B5ED8D;
	{
	.reg .b32 %temp; 
	mov.b64 	{%temp, %r21}, %fd148;
	}
	abs.f64 	%fd149, %fd148;
	{ // callseq 106, 0
	.param .b64 param0;
	st.param.f64 	[param0], %fd149;
	.param .b64 param1;
	st.param.f64 	[param1], 0d4000000000000000;
	.param .b64 retval0;
	call.uni (retval0), 
	__internal_accurate_pow, 
	(
	param0, 
	param1
	);
	ld.param.f64 	%fd1819, [retval0];
	} // callseq 106
	setp.lt.s32 	%p389, %r21, 0;
	neg.f64 	%fd1821, %fd1819;
	selp.f64 	%fd1822, %fd1821, %fd1819, %p258;
	selp.f64 	%fd3215, %fd1822, %fd1819, %p389;
	setp.neu.f64 	%p390, %fd148, 0d0000000000000000;
	@%p390 bra 	$L__BB2_87;
	selp.b32 	%r621, %r21, 0, %p258;
	setp.lt.s32 	%p392, %r470, 0;
	or.b32  	%r622, %r621, 2146435072;
	selp.b32 	%r623, %r622, %r621, %p392;
	mov.b32 	%r624, 0;
	mov.b64 	%fd3215, {%r624, %r623};
$L__BB2_87:
	add.f64 	%fd1823, %fd148, 0d4000000000000000;
	{
	.reg .b32 %temp; 
	mov.b64 	{%temp, %r625}, %fd1823;
	}
	and.b32  	%r626, %r625, 2146435072;
	setp.ne.s32 	%p393, %r626, 2146435072;
	@%p393 bra 	$L__BB2_92;
	setp.num.f64 	%p394, %fd148, %fd148;
	@%p394 bra 	$L__BB2_90;
	mov.f64 	%fd1824, 0d4000000000000000;
	add.rn.f64 	%fd3215, %fd148, %fd1824;
	bra.uni 	$L__BB2_92;
$L__BB2_90:
	setp.neu.f64 	%p395, %fd149, 0d7FF0000000000000;
	@%p395 bra 	$L__BB2_92;
	setp.lt.s32 	%p398, %r470, 0;
	selp.b32 	%r628, 0, 2146435072, %p398;
	and.b32  	%r629, %r470, 2147483647;
	setp.ne.s32 	%p399, %r629, 1071644672;
	or.b32  	%r630, %r628, -2147483648;
	selp.b32 	%r631, %r630, %r628, %p399;
	selp.b32 	%r632, %r631, %r628, %p258;
	selp.b32 	%r633, %r632, %r628, %p389;
	mov.b32 	%r634, 0;
	mov.b64 	%fd3215, {%r634, %r633};
$L__BB2_92:
	setp.eq.f64 	%p401, %fd148, 0d3FF0000000000000;
	selp.f64 	%fd1825, 0d3FF0000000000000, %fd3215, %p401;
	sub.f64 	%fd1826, %fd3184, %fd3189;
	mov.f64 	%fd1827, 0d0000000000000000;
	sub.f64 	%fd156, %fd1827, %fd3188;
	div.rn.f64 	%fd1828, %fd156, %fd1826;
	sub.f64 	%fd1829, %fd3184, %fd3188;
	div.rn.f64 	%fd1830, %fd35, %fd1829;
	mul.f64 	%fd1831, %fd1830, %fd1828;
	div.rn.f64 	%fd157, %fd1831, %fd1825;
	add.f64 	%fd158, %fd117, 0d3EB0C6F7A0B5ED8D;
	{
	.reg .b32 %temp; 
	mov.b64 	{%temp, %r22}, %fd158;
	}
	abs.f64 	%fd159, %fd158;
	{ // callseq 107, 0
	.param .b64 param0;
	st.param.f64 	[param0], %fd159;
	.param .b64 param1;
	st.param.f64 	[param1], 0d4000000000000000;
	.param .b64 retval0;
	call.uni (retval0), 
	__internal_accurate_pow, 
	(
	param0, 
	param1
	);
	ld.param.f64 	%fd1832, [retval0];
	} // callseq 107
	setp.lt.s32 	%p402, %r22, 0;
	neg.f64 	%fd1834, %fd1832;
	selp.f64 	%fd1835, %fd1834, %fd1832, %p258;
	selp.f64 	%fd3217, %fd1835, %fd1832, %p402;
	setp.neu.f64 	%p403, %fd158, 0d0000000000000000;
	@%p403 bra 	$L__BB2_94;
	selp.b32 	%r636, %r22, 0, %p258;
	setp.lt.s32 	%p405, %r470, 0;
	or.b32  	%r637, %r636, 2146435072;
	selp.b32 	%r638, %r637, %r636, %p405;
	mov.b32 	%r639, 0;
	mov.b64 	%fd3217, {%r639, %r638};
$L__BB2_94:
	add.f64 	%fd1836, %fd158, 0d4000000000000000;
	{
	.reg .b32 %temp; 
	mov.b64 	{%temp, %r640}, %fd1836;
	}
	and.b32  	%r641, %r640, 2146435072;
	setp.ne.s32 	%p406, %r641, 2146435072;
	@%p406 bra 	$L__BB2_99;
	setp.num.f64 	%p407, %fd158, %fd158;
	@%p407 bra 	$L__BB2_97;
	mov.f64 	%fd1837, 0d4000000000000000;
	add.rn.f64 	%fd3217, %fd158, %fd1837;
	bra.uni 	$L__BB2_99;
$L__BB2_97:
	setp.neu.f64 	%p408, %fd159, 0d7FF0000000000000;
	@%p408 bra 	$L__BB2_99;
	setp.lt.s32 	%p411, %r470, 0;
	selp.b32 	%r643, 0, 2146435072, %p411;
	and.b32  	%r644, %r470, 2147483647;
	setp.ne.s32 	%p412, %r644, 1071644672;
	or.b32  	%r645, %r643, -2147483648;
	selp.b32 	%r646, %r645, %r643, %p412;
	selp.b32 	%r647, %r646, %r643, %p258;
	selp.b32 	%r648, %r647, %r643, %p402;
	mov.b32 	%r649, 0;
	mov.b64 	%fd3217, {%r649, %r648};
$L__BB2_99:
	setp.eq.f64 	%p414, %fd158, 0d3FF0000000000000;
	selp.f64 	%fd1838, 0d3FF0000000000000, %fd3217, %p414;
	sub.f64 	%fd1839, %fd3183, %fd3188;
	sub.f64 	%fd1840, %fd3184, %fd3189;
	div.rn.f64 	%fd1841, %fd1840, %fd1839;
	add.f64 	%fd1842, %fd1841, 0d3FF0000000000000;
	div.rn.f64 	%fd1843, %fd3184, %fd1840;
	sub.f64 	%fd1844, %fd3184, %fd3188;
	div.rn.f64 	%fd1845, %fd156, %fd1844;
	mul.f64 	%fd1846, %fd1845, %fd1843;
	mul.f64 	%fd1847, %fd1846, %fd1842;
	div.rn.f64 	%fd166, %fd1847, %fd1838;
	add.f64 	%fd167, %fd147, 0d3EB0C6F7A0B5ED8D;
	{
	.reg .b32 %temp; 
	mov.b64 	{%temp, %r23}, %fd167;
	}
	abs.f64 	%fd168, %fd167;
	{ // callseq 108, 0
	.param .b64 param0;
	st.param.f64 	[param0], %fd168;
	.param .b64 param1;
	st.param.f64 	[param1], 0d4000000000000000;
	.param .b64 retval0;
	call.uni (retval0), 
	__internal_accurate_pow, 
	(
	param0, 
	param1
	);
	ld.param.f64 	%fd1848, [retval0];
	} // callseq 108
	setp.lt.s32 	%p415, %r23, 0;
	neg.f64 	%fd1850, %fd1848;
	selp.f64 	%fd1851, %fd1850, %fd1848, %p258;
	selp.f64 	%fd3219, %fd1851, %fd1848, %p415;
	setp.neu.f64 	%p416, %fd167, 0d0000000000000000;
	@%p416 bra 	$L__BB2_101;
	selp.b32 	%r651, %r23, 0, %p258;
	setp.lt.s32 	%p418, %r470, 0;
	or.b32  	%r652, %r651, 2146435072;
	selp.b32 	%r653, %r652, %r651, %p418;
	mov.b32 	%r654, 0;
	mov.b64 	%fd3219, {%r654, %r653};
$L__BB2_101:
	add.f64 	%fd1852, %fd167, 0d4000000000000000;
	{
	.reg .b32 %temp; 
	mov.b64 	{%temp, %r655}, %fd1852;
	}
	and.b32  	%r656, %r655, 2146435072;
	setp.ne.s32 	%p419, %r656, 2146435072;
	@%p419 bra 	$L__BB2_106;
	setp.num.f64 	%p420, %fd167, %fd167;
	@%p420 bra 	$L__BB2_104;
	mov.f64 	%fd1853, 0d4000000000000000;
	add.rn.f64 	%fd3219, %fd167, %fd1853;
	bra.uni 	$L__BB2_106;
$L__BB2_104:
	setp.neu.f64 	%p421, %fd168, 0d7FF0000000000000;
	@%p421 bra 	$L__BB2_106;
	setp.lt.s32 	%p424, %r470, 0;
	selp.b32 	%r658, 0, 2146435072, %p424;
	and.b32  	%r659, %r470, 2147483647;
	setp.ne.s32 	%p425, %r659, 1071644672;
	or.b32  	%r660, %r658, -2147483648;
	selp.b32 	%r661, %r660, %r658, %p425;
	selp.b32 	%r662, %r661, %r658, %p258;
	selp.b32 	%r663, %r662, %r658, %p415;
	mov.b32 	%r664, 0;
	mov.b64 	%fd3219, {%r664, %r663};
$L__BB2_106:
	setp.eq.f64 	%p427, %fd167, 0d3FF0000000000000;
	selp.f64 	%fd1854, 0d3FF0000000000000, %fd3219, %p427;
	sub.f64 	%fd1855, %fd3183, %fd3188;
	div.rn.f64 	%fd1856, %fd3184, %fd1855;
	sub.f64 	%fd1857, %fd3184, %fd3188;
	div.rn.f64 	%fd1858, %fd3183, %fd1857;
	mul.f64 	%fd1859, %fd1858, %fd1856;
	div.rn.f64 	%fd1860, %fd1859, %fd1854;
	add.f64 	%fd1861, %fd157, %fd166;
	add.f64 	%fd1862, %fd1861, %fd1860;
	div.rn.f64 	%fd1863, %fd157, %fd1862;
	div.rn.f64 	%fd1864, %fd166, %fd1862;
	div.rn.f64 	%fd1865, %fd1860, %fd1862;
	mul.f64 	%fd1866, %fd47, %fd1864;
	fma.rn.f64 	%fd1867, %fd43, %fd1863, %fd1866;
	fma.rn.f64 	%fd3274, %fd50, %fd1865, %fd1867;
	sub.f64 	%fd1868, %fd3188, %fd3190;
	div.rn.f64 	%fd1869, %fd38, %fd1868;
	sub.f64 	%fd176, %fd1869, %fd37;
	sub.f64 	%fd1870, %fd3189, %fd3190;
	div.rn.f64 	%fd1871, %fd35, %fd1870;
	mul.f64 	%fd1872, %fd1871, %fd176;
	mov.f64 	%fd1873, 0d0000000000000000;
	sub.f64 	%fd1874, %fd1873, %fd3190;
	div.rn.f64 	%fd1875, %fd156, %fd1874;
	fma.rn.f64 	%fd1876, %fd1875, %fd1872, %fd37;
	sub.f64 	%fd177, %fd36, %fd37;
	div.rn.f64 	%fd1877, %fd35, %fd156;
	add.f64 	%fd1878, %fd1877, 0d3FF0000000000000;
	div.rn.f64 	%fd178, %fd35, %fd1874;
	add.f64 	%fd1879, %fd1878, %fd178;
	fma.rn.f64 	%fd179, %fd1879, %fd177, %fd1876;
	sub.f64 	%fd1880, %fd3183, %fd3190;
	div.rn.f64 	%fd1881, %fd1874, %fd1880;
	div.rn.f64 	%fd1882, %fd156, %fd1855;
	mul.f64 	%fd180, %fd1882, %fd1881;
	div.rn.f64 	%fd1883, %fd3183, %fd1855;
	mul.f64 	%fd1884, %fd1883, %fd1881;
	sub.f64 	%fd1885, %fd3182, %fd3190;
	div.rn.f64 	%fd1886, %fd1855, %fd1885;
	add.f64 	%fd1887, %fd1886, 0d3FF0000000000000;
	mul.f64 	%fd181, %fd1884, %fd1887;
	div.rn.f64 	%fd1888, %fd3182, %fd1880;
	div.rn.f64 	%fd1889, %fd3183, %fd1885;
	mul.f64 	%fd182, %fd1888, %fd1889;
	sub.f64 	%fd1890, %fd3183, %fd3189;
	div.rn.f64 	%fd183, %fd35, %fd1890;
	{
	.reg .b32 %temp; 
	mov.b64 	{%temp, %r24}, %fd183;
	}
	abs.f64 	%fd184, %fd183;
	{ // callseq 109, 0
	.param .b64 param0;
	st.param.f64 	[param0], %fd184;
	.param .b64 param1;
	st.param.f64 	[param1], 0d4000000000000000;
	.param .b64 retval0;
	call.uni (retval0), 
	__internal_accurate_pow, 
	(
	param0, 
	param1
	);
	ld.param.f64 	%fd1891, [retval0];
	} // callseq 109
	setp.lt.s32 	%p428, %r24, 0;
	neg.f64 	%fd1893, %fd1891;
	selp.f64 	%fd1894, %fd1893, %fd1891, %p258;
	selp.f64 	%fd3221, %fd1894, %fd1891, %p428;
	setp.neu.f64 	%p429, %fd183, 0d0000000000000000;
	@%p429 bra 	$L__BB2_108;
	selp.b32 	%r666, %r24, 0, %p258;
	setp.lt.s32 	%p431, %r470, 0;
	or.b32  	%r667, %r666, 2146435072;
	selp.b32 	%r668, %r667, %r666, %p431;
	mov.b32 	%r669, 0;
	mov.b64 	%fd3221, {%r669, %r668};
$L__BB2_108:
	add.f64 	%fd1895, %fd183, 0d4000000000000000;
	{
	.reg .b32 %temp; 
	mov.b64 	{%temp, %r670}, %fd1895;
	}
	and.b32  	%r671, %r670, 2146435072;
	setp.ne.s32 	%p432, %r671, 2146435072;
	@%p432 bra 	$L__BB2_113;
	setp.num.f64 	%p433, %fd183, %fd183;
	@%p433 bra 	$L__BB2_111;
	mov.f64 	%fd1896, 0d4000000000000000;
	add.rn.f64 	%fd3221, %fd183, %fd1896;
	bra.uni 	$L__BB2_113;
$L__BB2_111:
	setp.neu.f64 	%p434, %fd184, 0d7FF0000000000000;
	@%p434 bra 	$L__BB2_113;
	setp.lt.s32 	%p437, %r470, 0;
	selp.b32 	%r673, 0, 2146435072, %p437;
	and.b32  	%r674, %r470, 2147483647;
	setp.ne.s32 	%p438, %r674, 1071644672;
	or.b32  	%r675, %r673, -2147483648;
	selp.b32 	%r676, %r675, %r673, %p438;
	selp.b32 	%r677, %r676, %r673, %p258;
	selp.b32 	%r678, %r677, %r673, %p428;
	mov.b32 	%r679, 0;
	mov.b64 	%fd3221, {%r679, %r678};
$L__BB2_113:
	setp.eq.f64 	%p440, %fd183, 0d3FF0000000000000;
	mul.f64 	%fd1897, %fd3221, 0d4010000000000000;
	selp.f64 	%fd191, 0d4010000000000000, %fd1897, %p440;
	{
	.reg .b32 %temp; 
	mov.b64 	{%temp, %r25}, %fd35;
	}
	abs.f64 	%fd192, %fd35;
	{ // callseq 110, 0
	.param .b64 param0;
	st.param.f64 	[param0], %fd192;
	.param .b64 param1;
	st.param.f64 	[param1], 0d4000000000000000;
	.param .b64 retval0;
	call.uni (retval0), 
	__internal_accurate_pow, 
	(
	param0, 
	param1
	);
	ld.param.f64 	%fd1898, [retval0];
	} // callseq 110
	setp.lt.s32 	%p441, %r25, 0;
	neg.f64 	%fd1900, %fd1898;
	selp.f64 	%fd1901, %fd1900, %fd1898, %p258;
	selp.f64 	%fd3223, %fd1901, %fd1898, %p441;
	setp.neu.f64 	%p442, %fd35, 0d0000000000000000;
	@%p442 bra 	$L__BB2_115;
	selp.b32 	%r681, %r25, 0, %p258;
	setp.lt.s32 	%p444, %r470, 0;
	or.b32  	%r682, %r681, 2146435072;
	selp.b32 	%r683, %r682, %r681, %p444;
	mov.b32 	%r684, 0;
	mov.b64 	%fd3223, {%r684, %r683};
$L__BB2_115:
	add.f64 	%fd1902, %fd35, 0d4000000000000000;
	{
	.reg .b32 %temp; 
	mov.b64 	{%temp, %r685}, %fd1902;
	}
	and.b32  	%r686, %r685, 2146435072;
	setp.ne.s32 	%p445, %r686, 2146435072;
	@%p445 bra 	$L__BB2_120;
	setp.num.f64 	%p446, %fd35, %fd35;
	@%p446 bra 	$L__BB2_118;
	mov.f64 	%fd1903, 0d4000000000000000;
	add.rn.f64 	%fd3223, %fd35, %fd1903;
	bra.uni 	$L__BB2_120;
$L__BB2_118:
	setp.neu.f64 	%p447, %fd192, 0d7FF0000000000000;
	@%p447 bra 	$L__BB2_120;
	setp.lt.s32 	%p450, %r470, 0;
	selp.b32 	%r688, 0, 2146435072, %p450;
	and.b32  	%r689, %r470, 2147483647;
	setp.ne.s32 	%p451, %r689, 1071644672;
	or.b32  	%r690, %r688, -2147483648;
	selp.b32 	%r691, %r690, %r688, %p451;
	selp.b32 	%r692, %r691, %r688, %p258;
	selp.b32 	%r693, %r692, %r688, %p441;
	mov.b32 	%r694, 0;
	mov.b64 	%fd3223, {%r694, %r693};
$L__BB2_120:
	setp.eq.f64 	%p453, %fd35, 0d3FF0000000000000;
	selp.f64 	%fd1904, 0d3FF0000000000000, %fd3223, %p453;
	mul.f64 	%fd199, %fd1904, 0d4024000000000000;
	sub.f64 	%fd1905, %fd3182, %fd3189;
	fma.rn.f64 	%fd200, %fd3182, %fd1905, %fd199;
	mul.f64 	%fd201, %fd1904, 0d4034000000000000;
	add.f64 	%fd1906, %fd1905, %fd1905;
	fma.rn.f64 	%fd1907, %fd3182, %fd1906, %fd201;
	add.f64 	%fd1908, %fd3182, %fd3182;
	sub.f64 	%fd1909, %fd1908, %fd3189;
	sub.f64 	%fd1910, %fd3183, %fd3189;
	fma.rn.f64 	%fd1911, %fd1910, %fd1909, %fd1907;
	mul.f64 	%fd1912, %fd106, %fd1911;
	fma.rn.f64 	%fd1913, %fd116, %fd200, %fd1912;
	add.f64 	%fd1914, %fd3182, %fd3183;
	add.f64 	%fd1915, %fd3189, %fd3189;
	sub.f64 	%fd1916, %fd1914, %fd1915;
	sub.f64 	%fd1917, %fd1914, %fd3189;
	fma.rn.f64 	%fd1918, %fd1917, %fd1916, %fd199;
	fma.rn.f64 	%fd1919, %fd105, %fd1918, %fd1913;
	mul.f64 	%fd202, %fd191, %fd1919;
	{
	.reg .b32 %temp; 
	mov.b64 	{%temp, %r26}, %fd49;
	}
	abs.f64 	%fd203, %fd49;
	{ // callseq 111, 0
	.param .b64 param0;
	st.param.f64 	[param0], %fd203;
	.param .b64 param1;
	st.param.f64 	[param1], 0d4000000000000000;
	.param .b64 retval0;
	call.uni (retval0), 
	__internal_accurate_pow, 
	(
	param0, 
	param1
	);
	ld.param.f64 	%fd1920, [retval0];
	} // callseq 111
	setp.lt.s32 	%p454, %r26, 0;
	neg.f64 	%fd1922, %fd1920;
	selp.f64 	%fd1923, %fd1922, %fd1920, %p258;
	selp.f64 	%fd3225, %fd1923, %fd1920, %p454;
	setp.neu.f64 	%p455, %fd49, 0d0000000000000000;
	@%p455 bra 	$L__BB2_122;
	selp.b32 	%r696, %r26, 0, %p258;
	setp.lt.s32 	%p457, %r470, 0;
	or.b32  	%r697, %r696, 2146435072;
	selp.b32 	%r698, %r697, %r696, %p457;
	mov.b32 	%r699, 0;
	mov.b64 	%fd3225, {%r699, %r698};
$L__BB2_122:
	add.f64 	%fd1924, %fd49, 0d4000000000000000;
	{
	.reg .b32 %temp; 
	mov.b64 	{%temp, %r700}, %fd1924;
	}
	and.b32  	%r701, %r700, 2146435072;
	setp.ne.s32 	%p458, %r701, 2146435072;
	@%p458 bra 	$L__BB2_127;
	setp.num.f64 	%p459, %fd49, %fd49;
	@%p459 bra 	$L__BB2_125;
	mov.f64 	%fd1925, 0d4000000000000000;
	add.rn.f64 	%fd3225, %fd49, %fd1925;
	bra.uni 	$L__BB2_127;
$L__BB2_125:
	setp.neu.f64 	%p460, %fd203, 0d7FF0000000000000;
	@%p460 bra 	$L__BB2_127;
	setp.lt.s32 	%p463, %r470, 0;
	selp.b32 	%r703, 0, 2146435072, %p463;
	and.b32  	%r704, %r470, 2147483647;
	setp.ne.s32 	%p464, %r704, 1071644672;
	or.b32  	%r705, %r703, -2147483648;
	selp.b32 	%r706, %r705, %r703, %p464;
	selp.b32 	%r707, %r706, %r703, %p258;
	selp.b32 	%r708, %r707, %r703, %p454;
	mov.b32 	%r709, 0;
	mov.b64 	%fd3225, {%r709, %r708};
$L__BB2_127:
	setp.eq.f64 	%p466, %fd49, 0d3FF0000000000000;
	mul.f64 	%fd1926, %fd3225, 0d4010000000000000;
	selp.f64 	%fd1927, 0d4010000000000000, %fd1926, %p466;
	sub.f64 	%fd1928, %fd3189, %fd3188;
	mul.f64 	%fd1929, %fd3182, %fd1928;
	sub.f64 	%fd1930, %fd201, %fd1929;
	sub.f64 	%fd1931, %fd3182, %fd3189;
	mul.f64 	%fd1932, %fd156, %fd1931;
	sub.f64 	%fd1933, %fd1930, %fd1932;
	mul.f64 	%fd1934, %fd136, %fd1933;
	fma.rn.f64 	%fd1935, %fd135, %fd200, %fd1934;
	fma.rn.f64 	%fd210, %fd156, %fd1928, %fd199;
	fma.rn.f64 	%fd1936, %fd146, %fd210, %fd1935;
	mul.f64 	%fd211, %fd1936, %fd1927;
	{
	.reg .b32 %temp; 
	mov.b64 	{%temp, %r27}, %fd178;
	}
	abs.f64 	%fd212, %fd178;
	{ // callseq 112, 0
	.param .b64 param0;
	st.param.f64 	[param0], %fd212;
	.param .b64 param1;
	st.param.f64 	[param1], 0d4000000000000000;
	.param .b64 retval0;
	call.uni (retval0), 
	__internal_accurate_pow, 
	(
	param0, 
	param1
	);
	ld.param.f64 	%fd1937, [retval0];
	} // callseq 112
	setp.lt.s32 	%p467, %r27, 0;
	neg.f64 	%fd1939, %fd1937;
	selp.f64 	%fd1940, %fd1939, %fd1937, %p258;
	selp.f64 	%fd3227, %fd1940, %fd1937, %p467;
	setp.neu.f64 	%p468, %fd178, 0d0000000000000000;
	@%p468 bra 	$L__BB2_129;
	selp.b32 	%r711, %r27, 0, %p258;
	setp.lt.s32 	%p470, %r470, 0;
	or.b32  	%r712, %r711, 2146435072;
	selp.b32 	%r713, %r712, %r711, %p470;
	mov.b32 	%r714, 0;
	mov.b64 	%fd3227, {%r714, %r713};
$L__BB2_129:
	add.f64 	%fd1941, %fd178, 0d4000000000000000;
	{
	.reg .b32 %temp; 
	mov.b64 	{%temp, %r715}, %fd1941;
	}
	and.b32  	%r716, %r715, 2146435072;
	setp.ne.s32 	%p471, %r716, 2146435072;
	@%p471 bra 	$L__BB2_134;
	setp.num.f64 	%p472, %fd178, %fd178;
	@%p472 bra 	$L__BB2_132;
	mov.f64 	%fd1942, 0d4000000000000000;
	add.rn.f64 	%fd3227, %fd178, %fd1942;
	bra.uni 	$L__BB2_134;
$L__BB2_132:
	setp.neu.f64 	%p473, %fd212, 0d7FF0000000000000;
	@%p473 bra 	$L__BB2_134;
	setp.lt.s32 	%p476, %r470, 0;
	selp.b32 	%r718, 0, 2146435072, %p476;
	and.b32  	%r719, %r470, 2147483647;
	setp.ne.s32 	%p477, %r719, 1071644672;
	or.b32  	%r720, %r718, -2147483648;
	selp.b32 	%r721, %r720, %r718, %p477;
	selp.b32 	%r722, %r721, %r718, %p258;
	selp.b32 	%r723, %r722, %r718, %p467;
	mov.b32 	%r724, 0;
	mov.b64 	%fd3227, {%r724, %r723};
$L__BB2_134:
	setp.eq.f64 	%p479, %fd178, 0d3FF0000000000000;
	mul.f64 	%fd1943, %fd3227, 0d4010000000000000;
	selp.f64 	%fd219, 0d4010000000000000, %fd1943, %p479;
	sub.f64 	%fd220, %fd3189, %fd3190;
	div.rn.f64 	%fd221, %fd176, %fd220;
	{
	.reg .b32 %temp; 
	mov.b64 	{%temp, %r28}, %fd221;
	}
	abs.f64 	%fd222, %fd221;
	{ // callseq 113, 0
	.param .b64 param0;
	st.param.f64 	[param0], %fd222;
	.param .b64 param1;
	st.param.f64 	[param1], 0d4000000000000000;
	.param .b64 retval0;
	call.uni (retval0), 
	__internal_accurate_pow, 
	(
	param0, 
	param1
	);
	ld.param.f64 	%fd1944, [retval0];
	} // callseq 113
	setp.lt.s32 	%p480, %r28, 0;
	neg.f64 	%fd1946, %fd1944;
	selp.f64 	%fd1947, %fd1946, %fd1944, %p258;
	selp.f64 	%fd3229, %fd1947, %fd1944, %p480;
	setp.neu.f64 	%p481, %fd221, 0d0000000000000000;
	@%p481 bra 	$L__BB2_136;
	selp.b32 	%r726, %r28, 0, %p258;
	setp.lt.s32 	%p483, %r470, 0;
	or.b32  	%r727, %r726, 2146435072;
	selp.b32 	%r728, %r727, %r726, %p483;
	mov.b32 	%r729, 0;
	mov.b64 	%fd3229, {%r729, %r728};
$L__BB2_136:
	add.f64 	%fd1948, %fd221, 0d4000000000000000;
	{
	.reg .b32 %temp; 
	mov.b64 	{%temp, %r730}, %fd1948;
	}
	and.b32  	%r731, %r730, 2146435072;
	setp.ne.s32 	%p484, %r731, 2146435072;
	@%p484 bra 	$L__BB2_141;
	setp.num.f64 	%p485, %fd221, %fd221;
	@%p485 bra 	$L__BB2_139;
	mov.f64 	%fd1949, 0d4000000000000000;
	add.rn.f64 	%fd3229, %fd221, %fd1949;
	bra.uni 	$L__BB2_141;
$L__BB2_139:
	setp.neu.f64 	%p486, %fd222, 0d7FF0000000000000;
	@%p486 bra 	$L__BB2_141;
	setp.lt.s32 	%p489, %r470, 0;
	selp.b32 	%r733, 0, 2146435072, %p489;
	and.b32  	%r734, %r470, 2147483647;
	setp.ne.s32 	%p490, %r734, 1071644672;
	or.b32  	%r735, %r733, -2147483648;
	selp.b32 	%r736, %r735, %r733, %p490;
	selp.b32 	%r737, %r736, %r733, %p258;
	selp.b32 	%r738, %r737, %r733, %p480;
	mov.b32 	%r739, 0;
	mov.b64 	%fd3229, {%r739, %r738};
$L__BB2_141:
	setp.eq.f64 	%p492, %fd221, 0d3FF0000000000000;
	selp.f64 	%fd1950, 0d3FF0000000000000, %fd3229, %p492;
	mul.f64 	%fd1951, %fd210, %fd1950;
	mul.f64 	%fd1952, %fd177, %fd176;
	mul.f64 	%fd1953, %fd156, %fd220;
	div.rn.f64 	%fd1954, %fd1952, %fd1953;
	mov.f64 	%fd1955, 0d0000000000000000;
	sub.f64 	%fd1956, %fd1955, %fd3182;
	add.f64 	%fd1957, %fd1956, %fd1956;
	sub.f64 	%fd1958, %fd3189, %fd3188;
	fma.rn.f64 	%fd1959, %fd1957, %fd1958, %fd201;
	add.f64 	%fd229, %fd3189, 0d0000000000000000;
	add.f64 	%fd1960, %fd3188, %fd3188;
	sub.f64 	%fd1961, %fd229, %fd1960;
	sub.f64 	%fd230, %fd1955, %fd3190;
	fma.rn.f64 	%fd1962, %fd230, %fd1961, %fd1959;
	fma.rn.f64 	%fd231, %fd1954, %fd1962, %fd1951;
	div.rn.f64 	%fd232, %fd177, %fd156;
	{
	.reg .b32 %temp; 
	mov.b64 	{%temp, %r29}, %fd232;
	}
	abs.f64 	%fd233, %fd232;
	{ // callseq 114, 0
	.param .b64 param0;
	st.param.f64 	[param0], %fd233;
	.param .b64 param1;
	st.param.f64 	[param1], 0d4000000000000000;
	.param .b64 retval0;
	call.uni (retval0), 
	__internal_accurate_pow, 
	(
	param0, 
	param1
	);
	ld.param.f64 	%fd1963, [retval0];
	} // callseq 114
	setp.lt.s32 	%p493, %r29, 0;
	neg.f64 	%fd1965, %fd1963;
	selp.f64 	%fd1966, %fd1965, %fd1963, %p258;
	selp.f64 	%fd3231, %fd1966, %fd1963, %p493;
	setp.neu.f64 	%p494, %fd232, 0d0000000000000000;
	@%p494 bra 	$L__BB2_143;
	selp.b32 	%r741, %r29, 0, %p258;
	setp.lt.s32 	%p496, %r470, 0;
	or.b32  	%r742, %r741, 2146435072;
	selp.b32 	%r743, %r742, %r741, %p496;
	mov.b32 	%r744, 0;
	mov.b64 	%fd3231, {%r744, %r743};
$L__BB2_143:
	add.f64 	%fd1967, %fd232, 0d4000000000000000;
	{
	.reg .b32 %temp; 
	mov.b64 	{%temp, %r745}, %fd1967;
	}
	and.b32  	%r746, %r745, 2146435072;
	setp.ne.s32 	%p497, %r746, 2146435072;
	@%p497 bra 	$L__BB2_148;
	setp.num.f64 	%p498, %fd232, %fd232;
	@%p498 bra 	$L__BB2_146;
	mov.f64 	%fd1968, 0d4000000000000000;
	add.rn.f64 	%fd3231, %fd232, %fd1968;
	bra.uni 	$L__BB2_148;
$L__BB2_146:
	setp.neu.f64 	%p499, %fd233, 0d7FF0000000000000;
	@%p499 bra 	$L__BB2_148;
	setp.lt.s32 	%p500, %r29, 0;
	setp.eq.s32 	%p501, %r11, 1062207488;
	setp.lt.s32 	%p502, %r470, 0;
	selp.b32 	%r748, 0, 2146435072, %p502;
	and.b32  	%r749, %r470, 2147483647;
	setp.ne.s32 	%p503, %r749, 1071644672;
	or.b32  	%r750, %r748, -2147483648;
	selp.b32 	%r751, %r750, %r748, %p503;
	selp.b32 	%r752, %r751, %r748, %p501;
	selp.b32 	%r753, %r752, %r748, %p500;
	mov.b32 	%r754, 0;
	mov.b64 	%fd3231, {%r754, %r753};
$L__BB2_148:
	setp.eq.s32 	%p504, %r11, 1062207488;
	setp.eq.f64 	%p505, %fd232, 0d3FF0000000000000;
	selp.f64 	%fd1969, 0d3FF0000000000000, %fd3231, %p505;
	sub.f64 	%fd1970, %fd230, %fd3188;
	sub.f64 	%fd1971, %fd229, %fd3188;
	sub.f64 	%fd1972, %fd1971, %fd3190;
	fma.rn.f64 	%fd1973, %fd1970, %fd1972, %fd199;
	fma.rn.f64 	%fd1974, %fd1973, %fd1969, %fd231;
	mul.f64 	%fd240, %fd219, %fd1974;
	add.f64 	%fd241, %fd202, 0d3EB0C6F7A0B5ED8D;
	{
	.reg .b32 %temp; 
	mov.b64 	{%temp, %r30}, %fd241;
	}
	abs.f64 	%fd242, %fd241;
	{ // callseq 115, 0
	.param .b64 param0;
	st.param.f64 	[param0], %fd242;
	.param .b64 param1;
	st.param.f64 	[param1], 0d4000000000000000;
	.param .b64 retval0;
	call.uni (retval0), 
	__internal_accurate_pow, 
	(
	param0, 
	param1
	);
	ld.param.f64 	%fd1975, [retval0];
	} // callseq 115
	setp.lt.s32 	%p506, %r30, 0;
	neg.f64 	%fd1977, %fd1975;
	selp.f64 	%fd1978, %fd1977, %fd1975, %p504;
	selp.f64 	%fd3233, %fd1978, %fd1975, %p506;
	setp.neu.f64 	%p507, %fd241, 0d0000000000000000;
	@%p507 bra 	$L__BB2_150;
	setp.eq.s32 	%p508, %r11, 1062207488;
	selp.b32 	%r756, %r30, 0, %p508;
	setp.lt.s32 	%p509, %r470, 0;
	or.b32  	%r757, %r756, 2146435072;
	selp.b32 	%r758, %r757, %r756, %p509;
	mov.b32 	%r759, 0;
	mov.b64 	%fd3233, {%r759, %r758};
$L__BB2_150:
	add.f64 	%fd1979, %fd241, 0d4000000000000000;
	{
	.reg .b32 %temp; 
	mov.b64 	{%temp, %r760}, %fd1979;
	}
	and.b32  	%r761, %r760, 2146435072;
	setp.ne.s32 	%p510, %r761, 2146435072;
	@%p510 bra 	$L__BB2_155;
	setp.num.f64 	%p511, %fd241, %fd241;
	@%p511 bra 	$L__BB2_153;
	mov.f64 	%fd1980, 0d4000000000000000;
	add.rn.f64 	%fd3233, %fd241, %fd1980;
	bra.uni 	$L__BB2_155;
$L__BB2_153:
	setp.neu.f64 	%p512, %fd242, 0d7FF0000000000000;
	@%p512 bra 	$L__BB2_155;
	setp.lt.s32 	%p513, %r30, 0;
	setp.eq.s32 	%p514, %r11, 1062207488;
	setp.lt.s32 	%p515, %r470, 0;
	selp.b32 	%r763, 0, 2146435072, %p515;
	and.b32  	%r764, %r470, 2147483647;
	setp.ne.s32 	%p516, %r764, 1071644672;
	or.b32  	%r765, %r763, -2147483648;
	selp.b32 	%r766, %r765, %r763, %p516;
	selp.b32 	%r767, %r766, %r763, %p514;
	selp.b32 	%r768, %r767, %r763, %p513;
	mov.b32 	%r769, 0;
	mov.b64 	%fd3233, {%r769, %r768};
$L__BB2_155:
	setp.eq.s32 	%p517, %r11, 1062207488;
	setp.eq.f64 	%p518, %fd241, 0d3FF0000000000000;
	selp.f64 	%fd1981, 0d3FF0000000000000, %fd3233, %p518;
	div.rn.f64 	%fd249, %fd180, %fd1981;
	add.f64 	%fd250, %fd211, 0d3EB0C6F7A0B5ED8D;
	{
	.reg .b32 %temp; 
	mov.b64 	{%temp, %r31}, %fd250;
	}
	abs.f64 	%fd251, %fd250;
	{ // callseq 116, 0
	.param .b64 param0;
	st.param.f64 	[param0], %fd251;
	.param .b64 param1;
	st.param.f64 	[param1], 0d4000000000000000;
	.param .b64 retval0;
	call.uni (retval0), 
	__internal_accurate_pow, 
	(
	param0, 
	param1
	);
	ld.param.f64 	%fd1982, [retval0];
	} // callseq 116
	setp.lt.s32 	%p519, %r31, 0;
	neg.f64 	%fd1984, %fd1982;
	selp.f64 	%fd1985, %fd1984, %fd1982, %p517;
	selp.f64 	%fd3235, %fd1985, %fd1982, %p519;
	setp.neu.f64 	%p520, %fd250, 0d0000000000000000;
	@%p520 bra 	$L__BB2_157;
	setp.eq.s32 	%p521, %r11, 1062207488;
	selp.b32 	%r771, %r31, 0, %p521;
	setp.lt.s32 	%p522, %r470, 0;
	or.b32  	%r772, %r771, 2146435072;
	selp.b32 	%r773, %r772, %r771, %p522;
	mov.b32 	%r774, 0;
	mov.b64 	%fd3235, {%r774, %r773};
$L__BB2_157:
	add.f64 	%fd1986, %fd250, 0d4000000000000000;
	{
	.reg .b32 %temp; 
	mov.b64 	{%temp, %r775}, %fd1986;
	}
	and.b32  	%r776, %r775, 2146435072;
	setp.ne.s32 	%p523, %r776, 2146435072;
	@%p523 bra 	$L__BB2_162;
	setp.num.f64 	%p524, %fd250, %fd250;
	@%p524 bra 	$L__BB2_160;
	mov.f64 	%fd1987, 0d4000000000000000;
	add.rn.f64 	%fd3235, %fd250, %fd1987;
	bra.uni 	$L__BB2_162;
$L__BB2_160:
	setp.neu.f64 	%p525, %fd251, 0d7FF0000000000000;
	@%p525 bra 	$L__BB2_162;
	setp.lt.s32 	%p526, %r31, 0;
	setp.eq.s32 	%p527, %r11, 1062207488;
	setp.lt.s32 	%p528, %r470, 0;
	selp.b32 	%r778, 0, 2146435072, %p528;
	and.b32  	%r779, %r470, 2147483647;
	setp.ne.s32 	%p529, %r779, 1071644672;
	or.b32  	%r780, %r778, -2147483648;
	selp.b32 	%r781, %r780, %r778, %p529;
	selp.b32 	%r782, %r781, %r778, %p527;
	selp.b32 	%r783, %r782, %r778, %p526;
	mov.b32 	%r784, 0;
	mov.b64 	%fd3235, {%r784, %r783};
$L__BB2_162:
	setp.eq.s32 	%p530, %r11, 1062207488;
	setp.eq.f64 	%p531, %fd250, 0d3FF0000000000000;
	selp.f64 	%fd1988, 0d3FF0000000000000, %fd3235, %p531;
	div.rn.f64 	%fd258, %fd181, %fd1988;
	add.f64 	%fd259, %fd240, 0d3EB0C6F7A0B5ED8D;
	{
	.reg .b32 %temp; 
	mov.b64 	{%temp, %r32}, %fd259;
	}
	abs.f64 	%fd260, %fd259;
	{ // callseq 117, 0
	.param .b64 param0;
	st.param.f64 	[param0], %fd260;
	.param .b64 param1;
	st.param.f64 	[param1], 0d4000000000000000;
	.param .b64 retval0;
	call.uni (retval0), 
	__internal_accurate_pow, 
	(
	param0, 
	param1
	);
	ld.param.f64 	%fd1989, [retval0];
	} // callseq 117
	setp.lt.s32 	%p532, %r32, 0;
	neg.f64 	%fd1991, %fd1989;
	selp.f64 	%fd1992, %fd1991, %fd1989, %p530;
	selp.f64 	%fd3237, %fd1992, %fd1989, %p532;
	setp.neu.f64 	%p533, %fd259, 0d0000000000000000;
	@%p533 bra 	$L__BB2_164;
	setp.eq.s32 	%p534, %r11, 1062207488;
	selp.b32 	%r786, %r32, 0, %p534;
	setp.lt.s32 	%p535, %r470, 0;
	or.b32  	%r787, %r786, 2146435072;
	selp.b32 	%r788, %r787, %r786, %p535;
	mov.b32 	%r789, 0;
	mov.b64 	%fd3237, {%r789, %r788};
$L__BB2_164:
	add.f64 	%fd1993, %fd259, 0d4000000000000000;
	{
	.reg .b32 %temp; 
	mov.b64 	{%temp, %r790}, %fd1993;
	}
	and.b32  	%r791, %r790, 2146435072;
	setp.ne.s32 	%p536, %r791, 2146435072;
	@%p536 bra 	$L__BB2_169;
	setp.num.f64 	%p537, %fd259, %fd259;
	@%p537 bra 	$L__BB2_167;
	mov.f64 	%fd1994, 0d4000000000000000;
	add.rn.f64 	%fd3237, %fd259, %fd1994;
	bra.uni 	$L__BB2_169;
$L__BB2_167:
	setp.neu.f64 	%p538, %fd260, 0d7FF0000000000000;
	@%p538 bra 	$L__BB2_169;
	setp.lt.s32 	%p539, %r32, 0;
	setp.eq.s32 	%p540, %r11, 1062207488;
	setp.lt.s32 	%p541, %r470, 0;
	selp.b32 	%r793, 0, 2146435072, %p541;
	and.b32  	%r794, %r470, 2147483647;
	setp.ne.s32 	%p542, %r794, 1071644672;
	or.b32  	%r795, %r793, -2147483648;
	selp.b32 	%r796, %r795, %r793, %p542;
	selp.b32 	%r797, %r796, %r793, %p540;
	selp.b32 	%r798, %r797, %r793, %p539;
	mov.b32 	%r799, 0;
	mov.b64 	%fd3237, {%r799, %r798};
$L__BB2_169:
	setp.eq.f64 	%p543, %fd259, 0d3FF0000000000000;
	selp.f64 	%fd1995, 0d3FF0000000000000, %fd3237, %p543;
	div.rn.f64 	%fd1996, %fd182, %fd1995;
	add.f64 	%fd1997, %fd249, %fd258;
	add.f64 	%fd1998, %fd1997, %fd1996;
	div.rn.f64 	%fd1999, %fd249, %fd1998;
	div.rn.f64 	%fd2000, %fd258, %fd1998;
	div.rn.f64 	%fd2001, %fd1996, %fd1998;
	mul.f64 	%fd2002, %fd50, %fd2000;
	fma.rn.f64 	%fd2003, %fd47, %fd1999, %fd2002;
	fma.rn.f64 	%fd3275, %fd179, %fd2001, %fd2003;
	bra.uni 	$L__BB2_297;
$L__BB2_170:
	sub.f64 	%fd1483, %fd3193, %fd8;
	div.rn.f64 	%fd268, %fd1483, %fd1445;
	sub.f64 	%fd1484, %fd3192, %fd3193;
	div.rn.f64 	%fd269, %fd1484, %fd1445;
	sub.f64 	%fd1485, %fd7, %fd3192;
	div.rn.f64 	%fd270, %fd1485, %fd1445;
	sub.f64 	%fd1486, %fd3186, %fd7;
	div.rn.f64 	%fd271, %fd1486, %fd1445;
	sub.f64 	%fd1487, %fd3187, %fd3186;
	div.rn.f64 	%fd272, %fd1487, %fd1445;
	sub.f64 	%fd1488, %fd13, %fd3187;
	div.rn.f64 	%fd273, %fd1488, %fd1445;
	mul.f64 	%fd1489, %fd269, 0dBFF2AAAAAAAAAAAB;
	fma.rn.f64 	%fd1490, %fd268, 0d3FD5555555555555, %fd1489;
	fma.rn.f64 	%fd274, %fd270, 0d3FFD555555555555, %fd1490;
	mul.f64 	%fd275, %fd269, 0d3FC5555555555555;
	mul.f64 	%fd276, %fd270, 0d3FEAAAAAAAAAAAAB;
	sub.f64 	%fd1491, %fd276, %fd275;
	mul.f64 	%fd277, %fd271, 0d3FD5555555555555;
	add.f64 	%fd278, %fd1491, %fd277;
	mul.f64 	%fd279, %fd270, 0d3FD5555555555555;
	mul.f64 	%fd280, %fd271, 0d3FEAAAAAAAAAAAAB;
	add.f64 	%fd281, %fd279, %fd280;
	add.f64 	%fd1492, %fd269, %fd269;
	sub.f64 	%fd1493, %fd268, %fd1492;
	add.f64 	%fd282, %fd270, %fd1493;
	{
	.reg .b32 %temp; 
	mov.b64 	{%temp, %r33}, %fd282;
	}
	mov.f64 	%fd1494, 0d4000000000000000;
	{
	.reg .b32 %temp; 
	mov.b64 	{%temp, %r200}, %fd1494;
	}
	and.b32  	%r35, %r200, 2146435072;
	setp.eq.s32 	%p22, %r35, 1062207488;
	abs.f64 	%fd283, %fd282;
	{ // callseq 78, 0
	.param .b64 param0;
	st.param.f64 	[param0], %fd283;
	.param .b64 param1;
	st.param.f64 	[param1], 0d4000000000000000;
	.param .b64 retval0;
	call.uni (retval0), 
	__internal_accurate_pow, 
	(
	param0, 
	param1
	);
	ld.param.f64 	%fd1495, [retval0];
	} // callseq 78
	setp.lt.s32 	%p23, %r33, 0;
	neg.f64 	%fd1497, %fd1495;
	selp.f64 	%fd1498, %fd1497, %fd1495, %p22;
	selp.f64 	%fd3239, %fd1498, %fd1495, %p23;
	setp.neu.f64 	%p24, %fd282, 0d0000000000000000;
	@%p24 bra 	$L__BB2_172;
	setp.eq.s32 	%p25, %r35, 1062207488;
	selp.b32 	%r201, %r33, 0, %p25;
	setp.lt.s32 	%p26, %r200, 0;
	or.b32  	%r202, %r201, 2146435072;
	selp.b32 	%r203, %r202, %r201, %p26;
	mov.b32 	%r204, 0;
	mov.b64 	%fd3239, {%r204, %r203};
$L__BB2_172:
	add.f64 	%fd1499, %fd282, 0d4000000000000000;
	{
	.reg .b32 %temp; 
	mov.b64 	{%temp, %r205}, %fd1499;
	}
	and.b32  	%r206, %r205, 2146435072;
	setp.ne.s32 	%p27, %r206, 2146435072;
	@%p27 bra 	$L__BB2_177;
	setp.num.f64 	%p28, %fd282, %fd282;
	@%p28 bra 	$L__BB2_175;
	mov.f64 	%fd1500, 0d4000000000000000;
	add.rn.f64 	%fd3239, %fd282, %fd1500;
	bra.uni 	$L__BB2_177;
$L__BB2_175:
	setp.neu.f64 	%p29, %fd283, 0d7FF0000000000000;
	@%p29 bra 	$L__BB2_177;
	setp.lt.s32 	%p30, %r33, 0;
	setp.eq.s32 	%p31, %r35, 1062207488;
	setp.lt.s32 	%p32, %r200, 0;
	selp.b32 	%r208, 0, 2146435072, %p32;
	and.b32  	%r209, %r200, 2147483647;
	setp.ne.s32 	%p33, %r209, 1071644672;
	or.b32  	%r210, %r208, -2147483648;
	selp.b32 	%r211, %r210, %r208, %p33;
	selp.b32 	%r212, %r211, %r208, %p31;
	selp.b32 	%r213, %r212, %r208, %p30;
	mov.b32 	%r214, 0;
	mov.b64 	%fd3239, {%r214, %r213};
$L__BB2_177:
	setp.eq.s32 	%p34, %r35, 1062207488;
	setp.eq.f64 	%p35, %fd282, 0d3FF0000000000000;
	mul.f64 	%fd1501, %fd3239, 0d3FF1555555555555;
	selp.f64 	%fd290, 0d3FF1555555555555, %fd1501, %p35;
	fma.rn.f64 	%fd1502, %fd269, 0dC010000000000000, %fd268;
	mul.f64 	%fd291, %fd270, 0d4008000000000000;
	add.f64 	%fd292, %fd291, %fd1502;
	{
	.reg .b32 %temp; 
	mov.b64 	{%temp, %r36}, %fd292;
	}
	abs.f64 	%fd293, %fd292;
	{ // callseq 79, 0
	.param .b64 param0;
	st.param.f64 	[param0], %fd293;
	.param .b64 param1;
	st.param.f64 	[param1], 0d4000000000000000;
	.param .b64 retval0;
	call.uni (retval0), 
	__internal_accurate_pow, 
	(
	param0, 
	param1
	);
	ld.param.f64 	%fd1503, [retval0];
	} // callseq 79
	setp.lt.s32 	%p36, %r36, 0;
	neg.f64 	%fd1505, %fd1503;
	selp.f64 	%fd1506, %fd1505, %fd1503, %p34;
	selp.f64 	%fd3241, %fd1506, %fd1503, %p36;
	setp.neu.f64 	%p37, %fd292, 0d0000000000000000;
	@%p37 bra 	$L__BB2_179;
	selp.b32 	%r216, %r36, 0, %p34;
	setp.lt.s32 	%p39, %r200, 0;
	or.b32  	%r217, %r216, 2146435072;
	selp.b32 	%r218, %r217, %r216, %p39;
	mov.b32 	%r219, 0;
	mov.b64 	%fd3241, {%r219, %r218};
$L__BB2_179:
	add.f64 	%fd1507, %fd292, 0d4000000000000000;
	{
	.reg .b32 %temp; 
	mov.b64 	{%temp, %r220}, %fd1507;
	}
	and.b32  	%r221, %r220, 2146435072;
	setp.ne.s32 	%p40, %r221, 2146435072;
	@%p40 bra 	$L__BB2_184;
	setp.num.f64 	%p41, %fd292, %fd292;
	@%p41 bra 	$L__BB2_182;
	mov.f64 	%fd1508, 0d4000000000000000;
	add.rn.f64 	%fd3241, %fd292, %fd1508;
	bra.uni 	$L__BB2_184;
$L__BB2_182:
	setp.neu.f64 	%p42, %fd293, 0d7FF0000000000000;
	@%p42 bra 	$L__BB2_184;
	setp.lt.s32 	%p43, %r36, 0;
	setp.eq.s32 	%p44, %r35, 1062207488;
	setp.lt.s32 	%p45, %r200, 0;
	selp.b32 	%r223, 0, 2146435072, %p45;
	and.b32  	%r224, %r200, 2147483647;
	setp.ne.s32 	%p46, %r224, 1071644672;
	or.b32  	%r225, %r223, -2147483648;
	selp.b32 	%r226, %r225, %r223, %p46;
	selp.b32 	%r227, %r226, %r223, %p44;
	selp.b32 	%r228, %r227, %r223, %p43;
	mov.b32 	%r229, 0;
	mov.b64 	%fd3241, {%r229, %r228};
$L__BB2_184:
	setp.eq.s32 	%p47, %r35, 1062207488;
	setp.eq.f64 	%p48, %fd292, 0d3FF0000000000000;
	mul.f64 	%fd1509, %fd3241, 0d3FD0000000000000;
	selp.f64 	%fd1510, 0d3FD0000000000000, %fd1509, %p48;
	add.f64 	%fd300, %fd290, %fd1510;
	add.f64 	%fd301, %fd270, %fd270;
	sub.f64 	%fd1511, %fd269, %fd301;
	add.f64 	%fd302, %fd271, %fd1511;
	{
	.reg .b32 %temp; 
	mov.b64 	{%temp, %r37}, %fd302;
	}
	abs.f64 	%fd303, %fd302;
	{ // callseq 80, 0
	.param .b64 param0;
	st.param.f64 	[param0], %fd303;
	.param .b64 param1;
	st.param.f64 	[param1], 0d4000000000000000;
	.param .b64 retval0;
	call.uni (retval0), 
	__internal_accurate_pow, 
	(
	param0, 
	param1
	);
	ld.param.f64 	%fd1512, [retval0];
	} // callseq 80
	setp.lt.s32 	%p49, %r37, 0;
	neg.f64 	%fd1514, %fd1512;
	selp.f64 	%fd1515, %fd1514, %fd1512, %p47;
	selp.f64 	%fd3243, %fd1515, %fd1512, %p49;
	setp.neu.f64 	%p50, %fd302, 0d0000000000000000;
	@%p50 bra 	$L__BB2_186;
	selp.b32 	%r231, %r37, 0, %p47;
	setp.lt.s32 	%p52, %r200, 0;
	or.b32  	%r232, %r231, 2146435072;
	selp.b32 	%r233, %r232, %r231, %p52;
	mov.b32 	%r234, 0;
	mov.b64 	%fd3243, {%r234, %r233};
$L__BB2_186:
	add.f64 	%fd1516, %fd302, 0d4000000000000000;
	{
	.reg .b32 %temp; 
	mov.b64 	{%temp, %r235}, %fd1516;
	}
	and.b32  	%r236, %r235, 2146435072;
	setp.ne.s32 	%p53, %r236, 2146435072;
	@%p53 bra 	$L__BB2_191;
	setp.num.f64 	%p54, %fd302, %fd302;
	@%p54 bra 	$L__BB2_189;
	mov.f64 	%fd1517, 0d4000000000000000;
	add.rn.f64 	%fd3243, %fd302, %fd1517;
	bra.uni 	$L__BB2_191;
$L__BB2_189:
	setp.neu.f64 	%p55, %fd303, 0d7FF0000000000000;
	@%p55 bra 	$L__BB2_191;
	setp.lt.s32 	%p56, %r37, 0;
	setp.eq.s32 	%p57, %r35, 1062207488;
	setp.lt.s32 	%p58, %r200, 0;
	selp.b32 	%r238, 0, 2146435072, %p58;
	and.b32  	%r239, %r200, 2147483647;
	setp.ne.s32 	%p59, %r239, 1071644672;
	or.b32  	%r240, %r238, -2147483648;
	selp.b32 	%r241, %r240, %r238, %p59;
	selp.b32 	%r242, %r241, %r238, %p57;
	selp.b32 	%r243, %r242, %r238, %p56;
	mov.b32 	%r244, 0;
	mov.b64 	%fd3243, {%r244, %r243};
$L__BB2_191:
	setp.eq.s32 	%p60, %r35, 1062207488;
	setp.eq.f64 	%p61, %fd302, 0d3FF0000000000000;
	mul.f64 	%fd1518, %fd3243, 0d3FF1555555555555;
	selp.f64 	%fd310, 0d3FF1555555555555, %fd1518, %p61;
	sub.f64 	%fd311, %fd269, %fd271;
	{
	.reg .b32 %temp; 
	mov.b64 	{%temp, %r38}, %fd311;
	}
	abs.f64 	%fd312, %fd311;
	{ // callseq 81, 0
	.param .b64 param0;
	st.param.f64 	[param0], %fd312;
	.param .b64 param1;
	st.param.f64 	[param1], 0d4000000000000000;
	.param .b64 retval0;
	call.uni (retval0), 
	__internal_accurate_pow, 
	(
	param0, 
	param1
	);
	ld.param.f64 	%fd1519, [retval0];
	} // callseq 81
	setp.lt.s32 	%p62, %r38, 0;
	neg.f64 	%fd1521, %fd1519;
	selp.f64 	%fd1522, %fd1521, %fd1519, %p60;
	selp.f64 	%fd3245, %fd1522, %fd1519, %p62;
	setp.neu.f64 	%p63, %fd311, 0d0000000000000000;
	@%p63 bra 	$L__BB2_193;
	selp.b32 	%r246, %r38, 0, %p60;
	setp.lt.s32 	%p65, %r200, 0;
	or.b32  	%r247, %r246, 2146435072;
	selp.b32 	%r248, %r247, %r246, %p65;
	mov.b32 	%r249, 0;
	mov.b64 	%fd3245, {%r249, %r248};
$L__BB2_193:
	add.f64 	%fd1523, %fd311, 0d4000000000000000;
	{
	.reg .b32 %temp; 
	mov.b64 	{%temp, %r250}, %fd1523;
	}
	and.b32  	%r251, %r250, 2146435072;
	setp.ne.s32 	%p66, %r251, 2146435072;
	@%p66 bra 	$L__BB2_198;
	setp.num.f64 	%p67, %fd311, %fd311;
	@%p67 bra 	$L__BB2_196;
	mov.f64 	%fd1524, 0d4000000000000000;
	add.rn.f64 	%fd3245, %fd311, %fd1524;
	bra.uni 	$L__BB2_198;
$L__BB2_196:
	setp.neu.f64 	%p68, %fd312, 0d7FF0000000000000;
	@%p68 bra 	$L__BB2_198;
	setp.lt.s32 	%p71, %r200, 0;
	selp.b32 	%r253, 0, 2146435072, %p71;
	and.b32  	%r254, %r200, 2147483647;
	setp.ne.s32 	%p72, %r254, 1071644672;
	or.b32  	%r255, %r253, -2147483648;
	selp.b32 	%r256, %r255, %r253, %p72;
	selp.b32 	%r257, %r256, %r253, %p60;
	selp.b32 	%r258, %r257, %r253, %p62;
	mov.b32 	%r259, 0;
	mov.b64 	%fd3245, {%r259, %r258};
$L__BB2_198:
	setp.eq.f64 	%p74, %fd311, 0d3FF0000000000000;
	mul.f64 	%fd1525, %fd3245, 0d3FD0000000000000;
	selp.f64 	%fd1526, 0d3FD0000000000000, %fd1525, %p74;
	add.f64 	%fd319, %fd310, %fd1526;
	add.f64 	%fd320, %fd271, %fd271;
	sub.f64 	%fd1527, %fd270, %fd320;
	add.f64 	%fd321, %fd272, %fd1527;
	{
	.reg .b32 %temp; 
	mov.b64 	{%temp, %r39}, %fd321;
	}
	abs.f64 	%fd322, %fd321;
	{ // callseq 82, 0
	.param .b64 param0;
	st.param.f64 	[param0], %fd322;
	.param .b64 param1;
	st.param.f64 	[param1], 0d4000000000000000;
	.param .b64 retval0;
	call.uni (retval0), 
	__internal_accurate_pow, 
	(
	param0, 
	param1
	);
	ld.param.f64 	%fd1528, [retval0];
	} // callseq 82
	setp.lt.s32 	%p75, %r39, 0;
	neg.f64 	%fd1530, %fd1528;
	selp.f64 	%fd1531, %fd1530, %fd1528, %p60;
	selp.f64 	%fd3247, %fd1531, %fd1528, %p75;
	setp.neu.f64 	%p76, %fd321, 0d0000000000000000;
	@%p76 bra 	$L__BB2_200;
	selp.b32 	%r261, %r39, 0, %p60;
	setp.lt.s32 	%p78, %r200, 0;
	or.b32  	%r262, %r261, 2146435072;
	selp.b32 	%r263, %r262, %r261, %p78;
	mov.b32 	%r264, 0;
	mov.b64 	%fd3247, {%r264, %r263};
$L__BB2_200:
	add.f64 	%fd1532, %fd321, 0d4000000000000000;
	{
	.reg .b32 %temp; 
	mov.b64 	{%temp, %r265}, %fd1532;
	}
	and.b32  	%r266, %r265, 2146435072;
	setp.ne.s32 	%p79, %r266, 2146435072;
	@%p79 bra 	$L__BB2_205;
	setp.num.f64 	%p80, %fd321, %fd321;
	@%p80 bra 	$L__BB2_203;
	mov.f64 	%fd1533, 0d4000000000000000;
	add.rn.f64 	%fd3247, %fd321, %fd1533;
	bra.uni 	$L__BB2_205;
$L__BB2_203:
	setp.neu.f64 	%p81, %fd322, 0d7FF0000000000000;
	@%p81 bra 	$L__BB2_205;
	setp.lt.s32 	%p84, %r200, 0;
	selp.b32 	%r268, 0, 2146435072, %p84;
	and.b32  	%r269, %r200, 2147483647;
	setp.ne.s32 	%p85, %r269, 1071644672;
	or.b32  	%r270, %r268, -2147483648;
	selp.b32 	%r271, %r270, %r268, %p85;
	selp.b32 	%r272, %r271, %r268, %p60;
	selp.b32 	%r273, %r272, %r268, %p75;
	mov.b32 	%r274, 0;
	mov.b64 	%fd3247, {%r274, %r273};
$L__BB2_205:
	setp.eq.f64 	%p87, %fd321, 0d3FF0000000000000;
	mul.f64 	%fd1534, %fd3247, 0d3FF1555555555555;
	selp.f64 	%fd329, 0d3FF1555555555555, %fd1534, %p87;
	fma.rn.f64 	%fd1535, %fd271, 0dC010000000000000, %fd291;
	add.f64 	%fd330, %fd272, %fd1535;
	{
	.reg .b32 %temp; 
	mov.b64 	{%temp, %r40}, %fd330;
	}
	abs.f64 	%fd331, %fd330;
	{ // callseq 83, 0
	.param .b64 param0;
	st.param.f64 	[param0], %fd331;
	.param .b64 param1;
	st.param.f64 	[param1], 0d4000000000000000;
	.param .b64 retval0;
	call.uni (retval0), 
	__internal_accurate_pow, 
	(
	param0, 
	param1
	);
	ld.param.f64 	%fd1536, [retval0];
	} // callseq 83
	setp.lt.s32 	%p88, %r40, 0;
	neg.f64 	%fd1538, %fd1536;
	selp.f64 	%fd1539, %fd1538, %fd1536, %p60;
	selp.f64 	%fd3249, %fd1539, %fd1536, %p88;
	setp.neu.f64 	%p89, %fd330, 0d0000000000000000;
	@%p89 bra 	$L__BB2_207;
	selp.b32 	%r276, %r40, 0, %p60;
	setp.lt.s32 	%p91, %r200, 0;
	or.b32  	%r277, %r276, 2146435072;
	selp.b32 	%r278, %r277, %r276, %p91;
	mov.b32 	%r279, 0;
	mov.b64 	%fd3249, {%r279, %r278};
$L__BB2_207:
	add.f64 	%fd1540, %fd330, 0d4000000000000000;
	{
	.reg .b32 %temp; 
	mov.b64 	{%temp, %r280}, %fd1540;
	}
	and.b32  	%r281, %r280, 2146435072;
	setp.ne.s32 	%p92, %r281, 2146435072;
	@%p92 bra 	$L__BB2_212;
	setp.num.f64 	%p93, %fd330, %fd330;
	@%p93 bra 	$L__BB2_210;
	mov.f64 	%fd1541, 0d4000000000000000;
	add.rn.f64 	%fd3249, %fd330, %fd1541;
	bra.uni 	$L__BB2_212;
$L__BB2_210:
	setp.neu.f64 	%p94, %fd331, 0d7FF0000000000000;
	@%p94 bra 	$L__BB2_212;
	setp.lt.s32 	%p97, %r200, 0;
	selp.b32 	%r283, 0, 2146435072, %p97;
	and.b32  	%r284, %r200, 2147483647;
	setp.ne.s32 	%p98, %r284, 1071644672;
	or.b32  	%r285, %r283, -2147483648;
	selp.b32 	%r286, %r285, %r283, %p98;
	selp.b32 	%r287, %r286, %r283, %p60;
	selp.b32 	%r288, %r287, %r283, %p88;
	mov.b32 	%r289, 0;
	mov.b64 	%fd3249, {%r289, %r288};
$L__BB2_212:
	setp.eq.f64 	%p100, %fd330, 0d3FF0000000000000;
	mul.f64 	%fd1542, %fd3249, 0d3FD0000000000000;
	selp.f64 	%fd1543, 0d3FD0000000000000, %fd1542, %p100;
	add.f64 	%fd338, %fd329, %fd1543;
	add.f64 	%fd339, %fd300, 0d3EB0C6F7A0B5ED8D;
	{
	.reg .b32 %temp; 
	mov.b64 	{%temp, %r41}, %fd339;
	}
	abs.f64 	%fd340, %fd339;
	{ // callseq 84, 0
	.param .b64 param0;
	st.param.f64 	[param0], %fd340;
	.param .b64 param1;
	st.param.f64 	[param1], 0d4000000000000000;
	.param .b64 retval0;
	call.uni (retval0), 
	__internal_accurate_pow, 
	(
	param0, 
	param1
	);
	ld.param.f64 	%fd1544, [retval0];
	} // callseq 84
	setp.lt.s32 	%p101, %r41, 0;
	neg.f64 	%fd1546, %fd1544;
	selp.f64 	%fd1547, %fd1546, %fd1544, %p60;
	selp.f64 	%fd3251, %fd1547, %fd1544, %p101;
	setp.neu.f64 	%p102, %fd339, 0d0000000000000000;
	@%p102 bra 	$L__BB2_214;
	selp.b32 	%r291, %r41, 0, %p60;
	setp.lt.s32 	%p104, %r200, 0;
	or.b32  	%r292, %r291, 2146435072;
	selp.b32 	%r293, %r292, %r291, %p104;
	mov.b32 	%r294, 0;
	mov.b64 	%fd3251, {%r294, %r293};
$L__BB2_214:
	add.f64 	%fd1548, %fd339, 0d4000000000000000;
	{
	.reg .b32 %temp; 
	mov.b64 	{%temp, %r295}, %fd1548;
	}
	and.b32  	%r296, %r295, 2146435072;
	setp.ne.s32 	%p105, %r296, 2146435072;
	@%p105 bra 	$L__BB2_219;
	setp.num.f64 	%p106, %fd339, %fd339;
	@%p106 bra 	$L__BB2_217;
	mov.f64 	%fd1549, 0d4000000000000000;
	add.rn.f64 	%fd3251, %fd339, %fd1549;
	bra.uni 	$L__BB2_219;
$L__BB2_217:
	setp.neu.f64 	%p107, %fd340, 0d7FF0000000000000;
	@%p107 bra 	$L__BB2_219;
	setp.lt.s32 	%p110, %r200, 0;
	selp.b32 	%r298, 0, 2146435072, %p110;
	and.b32  	%r299, %r200, 2147483647;
	setp.ne.s32 	%p111, %r299, 1071644672;
	or.b32  	%r300, %r298, -2147483648;
	selp.b32 	%r301, %r300, %r298, %p111;
	selp.b32 	%r302, %r301, %r298, %p60;
	selp.b32 	%r303, %r302, %r298, %p101;
	mov.b32 	%r304, 0;
	mov.b64 	%fd3251, {%r304, %r303};
$L__BB2_219:
	setp.eq.f64 	%p113, %fd339, 0d3FF0000000000000;
	mov.f64 	%fd1550, 0d3FB999999999999A;
	div.rn.f64 	%fd1551, %fd1550, %fd3251;
	selp.f64 	%fd347, 0d3FB999999999999A, %fd1551, %p113;
	add.f64 	%fd348, %fd319, 0d3EB0C6F7A0B5ED8D;
	{
	.reg .b32 %temp; 
	mov.b64 	{%temp, %r42}, %fd348;
	}
	abs.f64 	%fd349, %fd348;
	{ // callseq 85, 0
	.param .b64 param0;
	st.param.f64 	[param0], %fd349;
	.param .b64 param1;
	st.param.f64 	[param1], 0d4000000000000000;
	.param .b64 retval0;
	call.uni (retval0), 
	__internal_accurate_pow, 
	(
	param0, 
	param1
	);
	ld.param.f64 	%fd1552, [retval0];
	} // callseq 85
	setp.lt.s32 	%p114, %r42, 0;
	neg.f64 	%fd1554, %fd1552;
	selp.f64 	%fd1555, %fd1554, %fd1552, %p60;
	selp.f64 	%fd3253, %fd1555, %fd1552, %p114;
	setp.neu.f64 	%p115, %fd348, 0d0000000000000000;
	@%p115 bra 	$L__BB2_221;
	selp.b32 	%r306, %r42, 0, %p60;
	setp.lt.s32 	%p117, %r200, 0;
	or.b32  	%r307, %r306, 2146435072;
	selp.b32 	%r308, %r307, %r306, %p117;
	mov.b32 	%r309, 0;
	mov.b64 	%fd3253, {%r309, %r308};
$L__BB2_221:
	add.f64 	%fd1556, %fd348, 0d4000000000000000;
	{
	.reg .b32 %temp; 
	mov.b64 	{%temp, %r310}, %fd1556;
	}
	and.b32  	%r311, %r310, 2146435072;
	setp.ne.s32 	%p118, %r311, 2146435072;
	@%p118 bra 	$L__BB2_226;
	setp.num.f64 	%p119, %fd348, %fd348;
	@%p119 bra 	$L__BB2_224;
	mov.f64 	%fd1557, 0d4000000000000000;
	add.rn.f64 	%fd3253, %fd348, %fd1557;
	bra.uni 	$L__BB2_226;
$L__BB2_224:
	setp.neu.f64 	%p120, %fd349, 0d7FF0000000000000;
	@%p120 bra 	$L__BB2_226;
	setp.lt.s32 	%p123, %r200, 0;
	selp.b32 	%r313, 0, 2146435072, %p123;
	and.b32  	%r314, %r200, 2147483647;
	setp.ne.s32 	%p124, %r314, 1071644672;
	or.b32  	%r315, %r313, -2147483648;
	selp.b32 	%r316, %r315, %r313, %p124;
	selp.b32 	%r317, %r316, %r313, %p60;
	selp.b32 	%r318, %r317, %r313, %p114;
	mov.b32 	%r319, 0;
	mov.b64 	%fd3253, {%r319, %r318};
$L__BB2_226:
	setp.eq.f64 	%p126, %fd348, 0d3FF0000000000000;
	mov.f64 	%fd1558, 0d3FE3333333333333;
	div.rn.f64 	%fd1559, %fd1558, %fd3253;
	selp.f64 	%fd356, 0d3FE3333333333333, %fd1559, %p126;
	add.f64 	%fd357, %fd338, 0d3EB0C6F7A0B5ED8D;
	{
	.reg .b32 %temp; 
	mov.b64 	{%temp, %r43}, %fd357;
	}
	abs.f64 	%fd358, %fd357;
	{ // callseq 86, 0
	.param .b64 param0;
	st.param.f64 	[param0], %fd358;
	.param .b64 param1;
	st.param.f64 	[param1], 0d4000000000000000;
	.param .b64 retval0;
	call.uni (retval0), 
	__internal_accurate_pow, 
	(
	param0, 
	param1
	);
	ld.param.f64 	%fd1560, [retval0];
	} // callseq 86
	setp.lt.s32 	%p127, %r43, 0;
	neg.f64 	%fd1562, %fd1560;
	selp.f64 	%fd1563, %fd1562, %fd1560, %p60;
	selp.f64 	%fd3255, %fd1563, %fd1560, %p127;
	setp.neu.f64 	%p128, %fd357, 0d0000000000000000;
	@%p128 bra 	$L__BB2_228;
	selp.b32 	%r321, %r43, 0, %p60;
	setp.lt.s32 	%p130, %r200, 0;
	or.b32  	%r322, %r321, 2146435072;
	selp.b32 	%r323, %r322, %r321, %p130;
	mov.b32 	%r324, 0;
	mov.b64 	%fd3255, {%r324, %r323};
$L__BB2_228:
	add.f64 	%fd1564, %fd357, 0d4000000000000000;
	{
	.reg .b32 %temp; 
	mov.b64 	{%temp, %r325}, %fd1564;
	}
	and.b32  	%r326, %r325, 2146435072;
	setp.ne.s32 	%p131, %r326, 2146435072;
	@%p131 bra 	$L__BB2_233;
	setp.num.f64 	%p132, %fd357, %fd357;
	@%p132 bra 	$L__BB2_231;
	mov.f64 	%fd1565, 0d4000000000000000;
	add.rn.f64 	%fd3255, %fd357, %fd1565;
	bra.uni 	$L__BB2_233;
$L__BB2_231:
	setp.neu.f64 	%p133, %fd358, 0d7FF0000000000000;
	@%p133 bra 	$L__BB2_233;
	setp.lt.s32 	%p136, %r200, 0;
	selp.b32 	%r328, 0, 2146435072, %p136;
	and.b32  	%r329, %r200, 2147483647;
	setp.ne.s32 	%p137, %r329, 1071644672;
	or.b32  	%r330, %r328, -2147483648;
	selp.b32 	%r331, %r330, %r328, %p137;
	selp.b32 	%r332, %r331, %r328, %p60;
	selp.b32 	%r333, %r332, %r328, %p127;
	mov.b32 	%r334, 0;
	mov.b64 	%fd3255, {%r334, %r333};
$L__BB2_233:
	mul.f64 	%fd1566, %fd272, 0d3FC5555555555555;
	setp.eq.f64 	%p139, %fd357, 0d3FF0000000000000;
	mov.f64 	%fd1567, 0d3FD3333333333333;
	div.rn.f64 	%fd1568, %fd1567, %fd3255;
	selp.f64 	%fd1569, 0d3FD3333333333333, %fd1568, %p139;
	add.f64 	%fd1570, %fd347, %fd356;
	add.f64 	%fd1571, %fd1570, %fd1569;
	div.rn.f64 	%fd1572, %fd347, %fd1571;
	div.rn.f64 	%fd1573, %fd356, %fd1571;
	div.rn.f64 	%fd1574, %fd1569, %fd1571;
	mul.f64 	%fd1575, %fd278, %fd1573;
	fma.rn.f64 	%fd1576, %fd274, %fd1572, %fd1575;
	sub.f64 	%fd1577, %fd281, %fd1566;
	fma.rn.f64 	%fd3275, %fd1577, %fd1574, %fd1576;
	mul.f64 	%fd1578, %fd272, 0dBFF2AAAAAAAAAAAB;
	fma.rn.f64 	%fd1579, %fd273, 0d3FD5555555555555, %fd1578;
	fma.rn.f64 	%fd366, %fd271, 0d3FFD555555555555, %fd1579;
	sub.f64 	%fd1580, %fd280, %fd1566;
	add.f64 	%fd367, %fd279, %fd1580;
	add.f64 	%fd1581, %fd276, %fd277;
	sub.f64 	%fd368, %fd1581, %fd275;
	add.f64 	%fd1582, %fd272, %fd272;
	sub.f64 	%fd1583, %fd273, %fd1582;
	add.f64 	%fd369, %fd271, %fd1583;
	{
	.reg .b32 %temp; 
	mov.b64 	{%temp, %r44}, %fd369;
	}
	abs.f64 	%fd370, %fd369;
	{ // callseq 87, 0
	.param .b64 param0;
	st.param.f64 	[param0], %fd370;
	.param .b64 param1;
	st.param.f64 	[param1], 0d4000000000000000;
	.param .b64 retval0;
	call.uni (retval0), 
	__internal_accurate_pow, 
	(
	param0, 
	param1
	);
	ld.param.f64 	%fd1584, [retval0];
	} // callseq 87
	setp.lt.s32 	%p140, %r44, 0;
	neg.f64 	%fd1586, %fd1584;
	selp.f64 	%fd1587, %fd1586, %fd1584, %p60;
	selp.f64 	%fd3257, %fd1587, %fd1584, %p140;
	setp.neu.f64 	%p141, %fd369, 0d0000000000000000;
	@%p141 bra 	$L__BB2_235;
	setp.eq.s32 	%p142, %r35, 1062207488;
	selp.b32 	%r336, %r44, 0, %p142;
	setp.lt.s32 	%p143, %r200, 0;
	or.b32  	%r337, %r336, 2146435072;
	selp.b32 	%r338, %r337, %r336, %p143;
	mov.b32 	%r339, 0;
	mov.b64 	%fd3257, {%r339, %r338};
$L__BB2_235:
	add.f64 	%fd1588, %fd369, 0d4000000000000000;
	{
	.reg .b32 %temp; 
	mov.b64 	{%temp, %r340}, %fd1588;
	}
	and.b32  	%r341, %r340, 2146435072;
	setp.ne.s32 	%p144, %r341, 2146435072;
	@%p144 bra 	$L__BB2_240;
	setp.num.f64 	%p145, %fd369, %fd369;
	@%p145 bra 	$L__BB2_238;
	mov.f64 	%fd1589, 0d4000000000000000;
	add.rn.f64 	%fd3257, %fd369, %fd1589;
	bra.uni 	$L__BB2_240;
$L__BB2_238:
	setp.neu.f64 	%p146, %fd370, 0d7FF0000000000000;
	@%p146 bra 	$L__BB2_240;
	setp.lt.s32 	%p147, %r44, 0;
	setp.eq.s32 	%p148, %r35, 1062207488;
	setp.lt.s32 	%p149, %r200, 0;
	selp.b32 	%r343, 0, 2146435072, %p149;
	and.b32  	%r344, %r200, 2147483647;
	setp.ne.s32 	%p150, %r344, 1071644672;
	or.b32  	%r345, %r343, -2147483648;
	selp.b32 	%r346, %r345, %r343, %p150;
	selp.b32 	%r347, %r346, %r343, %p148;
	selp.b32 	%r348, %r347, %r343, %p147;
	mov.b32 	%r349, 0;
	mov.b64 	%fd3257, {%r349, %r348};
$L__BB2_240:
	setp.eq.s32 	%p151, %r35, 1062207488;
	setp.eq.f64 	%p152, %fd369, 0d3FF0000000000000;
	mul.f64 	%fd1590, %fd3257, 0d3FF1555555555555;
	selp.f64 	%fd377, 0d3FF1555555555555, %fd1590, %p152;
	fma.rn.f64 	%fd1591, %fd272, 0dC010000000000000, %fd273;
	mul.f64 	%fd378, %fd271, 0d4008000000000000;
	add.f64 	%fd379, %fd378, %fd1591;
	{
	.reg .b32 %temp; 
	mov.b64 	{%temp, %r45}, %fd379;
	}
	abs.f64 	%fd380, %fd379;
	{ // callseq 88, 0
	.param .b64 param0;
	st.param.f64 	[param0], %fd380;
	.param .b64 param1;
	st.param.f64 	[param1], 0d4000000000000000;
	.param .b64 retval0;
	call.uni (retval0), 
	__internal_accurate_pow, 
	(
	param0, 
	param1
	);
	ld.param.f64 	%fd1592, [retval0];
	} // callseq 88
	setp.lt.s32 	%p153, %r45, 0;
	neg.f64 	%fd1594, %fd1592;
	selp.f64 	%fd1595, %fd1594, %fd1592, %p151;
	selp.f64 	%fd3259, %fd1595, %fd1592, %p153;
	setp.neu.f64 	%p154, %fd379, 0d0000000000000000;
	@%p154 bra 	$L__BB2_242;
	setp.eq.s32 	%p155, %r35, 1062207488;
	selp.b32 	%r351, %r45, 0, %p155;
	setp.lt.s32 	%p156, %r200, 0;
	or.b32  	%r352, %r351, 2146435072;
	selp.b32 	%r353, %r352, %r351, %p156;
	mov.b32 	%r354, 0;
	mov.b64 	%fd3259, {%r354, %r353};
$L__BB2_242:
	add.f64 	%fd1596, %fd379, 0d4000000000000000;
	{
	.reg .b32 %temp; 
	mov.b64 	{%temp, %r355}, %fd1596;
	}
	and.b32  	%r356, %r355, 2146435072;
	setp.ne.s32 	%p157, %r356, 2146435072;
	@%p157 bra 	$L__BB2_247;
	setp.num.f64 	%p158, %fd379, %fd379;
	@%p158 bra 	$L__BB2_245;
	mov.f64 	%fd1597, 0d4000000000000000;
	add.rn.f64 	%fd3259, %fd379, %fd1597;
	bra.uni 	$L__BB2_247;
$L__BB2_245:
	setp.neu.f64 	%p159, %fd380, 0d7FF0000000000000;
	@%p159 bra 	$L__BB2_247;
	setp.lt.s32 	%p160, %r45, 0;
	setp.eq.s32 	%p161, %r35, 1062207488;
	setp.lt.s32 	%p162, %r200, 0;
	selp.b32 	%r358, 0, 2146435072, %p162;
	and.b32  	%r359, %r200, 2147483647;
	setp.ne.s32 	%p163, %r359, 1071644672;
	or.b32  	%r360, %r358, -2147483648;
	selp.b32 	%r361, %r360, %r358, %p163;
	selp.b32 	%r362, %r361, %r358, %p161;
	selp.b32 	%r363, %r362, %r358, %p160;
	mov.b32 	%r364, 0;
	mov.b64 	%fd3259, {%r364, %r363};
$L__BB2_247:
	setp.eq.s32 	%p164, %r35, 1062207488;
	setp.eq.f64 	%p165, %fd379, 0d3FF0000000000000;
	mul.f64 	%fd1598, %fd3259, 0d3FD0000000000000;
	selp.f64 	%fd1599, 0d3FD0000000000000, %fd1598, %p165;
	add.f64 	%fd387, %fd377, %fd1599;
	sub.f64 	%fd1600, %fd272, %fd320;
	add.f64 	%fd388, %fd270, %fd1600;
	{
	.reg .b32 %temp; 
	mov.b64 	{%temp, %r46}, %fd388;
	}
	abs.f64 	%fd389, %fd388;
	{ // callseq 89, 0
	.param .b64 param0;
	st.param.f64 	[param0], %fd389;
	.param .b64 param1;
	st.param.f64 	[param1], 0d4000000000000000;
	.param .b64 retval0;
	call.uni (retval0), 
	__internal_accurate_pow, 
	(
	param0, 
	param1
	);
	ld.param.f64 	%fd1601, [retval0];
	} // callseq 89
	setp.lt.s32 	%p166, %r46, 0;
	neg.f64 	%fd1603, %fd1601;
	selp.f64 	%fd1604, %fd1603, %fd1601, %p164;
	selp.f64 	%fd3261, %fd1604, %fd1601, %p166;
	setp.neu.f64 	%p167, %fd388, 0d0000000000000000;
	@%p167 bra 	$L__BB2_249;
	setp.eq.s32 	%p168, %r35, 1062207488;
	selp.b32 	%r366, %r46, 0, %p168;
	setp.lt.s32 	%p169, %r200, 0;
	or.b32  	%r367, %r366, 2146435072;
	selp.b32 	%r368, %r367, %r366, %p169;
	mov.b32 	%r369, 0;
	mov.b64 	%fd3261, {%r369, %r368};
$L__BB2_249:
	add.f64 	%fd1605, %fd388, 0d4000000000000000;
	{
	.reg .b32 %temp; 
	mov.b64 	{%temp, %r370}, %fd1605;
	}
	and.b32  	%r371, %r370, 2146435072;
	setp.ne.s32 	%p170, %r371, 2146435072;
	@%p170 bra 	$L__BB2_254;
	setp.num.f64 	%p171, %fd388, %fd388;
	@%p171 bra 	$L__BB2_252;
	mov.f64 	%fd1606, 0d4000000000000000;
	add.rn.f64 	%fd3261, %fd388, %fd1606;
	bra.uni 	$L__BB2_254;
$L__BB2_252:
	setp.neu.f64 	%p172, %fd389, 0d7FF0000000000000;
	@%p172 bra 	$L__BB2_254;
	setp.lt.s32 	%p173, %r46, 0;
	setp.eq.s32 	%p174, %r35, 1062207488;
	setp.lt.s32 	%p175, %r200, 0;
	selp.b32 	%r373, 0, 2146435072, %p175;
	and.b32  	%r374, %r200, 2147483647;
	setp.ne.s32 	%p176, %r374, 1071644672;
	or.b32  	%r375, %r373, -2147483648;
	selp.b32 	%r376, %r375, %r373, %p176;
	selp.b32 	%r377, %r376, %r373, %p174;
	selp.b32 	%r378, %r377, %r373, %p173;
	mov.b32 	%r379, 0;
	mov.b64 	%fd3261, {%r379, %r378};
$L__BB2_254:
	setp.eq.s32 	%p177, %r35, 1062207488;
	setp.eq.f64 	%p178, %fd388, 0d3FF0000000000000;
	mul.f64 	%fd1607, %fd3261, 0d3FF1555555555555;
	selp.f64 	%fd396, 0d3FF1555555555555, %fd1607, %p178;
	sub.f64 	%fd397, %fd272, %fd270;
	{
	.reg .b32 %temp; 
	mov.b64 	{%temp, %r47}, %fd397;
	}
	abs.f64 	%fd398, %fd397;
	{ // callseq 90, 0
	.param .b64 param0;
	st.param.f64 	[param0], %fd398;
	.param .b64 param1;
	st.param.f64 	[param1], 0d4000000000000000;
	.param .b64 retval0;
	call.uni (retval0), 
	__internal_accurate_pow, 
	(
	param0, 
	param1
	);
	ld.param.f64 	%fd1608, [retval0];
	} // callseq 90
	setp.lt.s32 	%p179, %r47, 0;
	neg.f64 	%fd1610, %fd1608;
	selp.f64 	%fd1611, %fd1610, %fd1608, %p177;
	selp.f64 	%fd3263, %fd1611, %fd1608, %p179;
	setp.neu.f64 	%p180, %fd397, 0d0000000000000000;
	@%p180 bra 	$L__BB2_256;
	setp.eq.s32 	%p181, %r35, 1062207488;
	selp.b32 	%r381, %r47, 0, %p181;
	setp.lt.s32 	%p182, %r200, 0;
	or.b32  	%r382, %r381, 2146435072;
	selp.b32 	%r383, %r382, %r381, %p182;
	mov.b32 	%r384, 0;
	mov.b64 	%fd3263, {%r384, %r383};
$L__BB2_256:
	add.f64 	%fd1612, %fd397, 0d4000000000000000;
	{
	.reg .b32 %temp; 
	mov.b64 	{%temp, %r385}, %fd1612;
	}
	and.b32  	%r386, %r385, 2146435072;
	setp.ne.s32 	%p183, %r386, 2146435072;
	@%p183 bra 	$L__BB2_261;
	setp.num.f64 	%p184, %fd397, %fd397;
	@%p184 bra 	$L__BB2_259;
	mov.f64 	%fd1613, 0d4000000000000000;
	add.rn.f64 	%fd3263, %fd397, %fd1613;
	bra.uni 	$L__BB2_261;
$L__BB2_259:
	setp.neu.f64 	%p185, %fd398, 0d7FF0000000000000;
	@%p185 bra 	$L__BB2_261;
	setp.lt.s32 	%p186, %r47, 0;
	setp.eq.s32 	%p187, %r35, 1062207488;
	setp.lt.s32 	%p188, %r200, 0;
	selp.b32 	%r388, 0, 2146435072, %p188;
	and.b32  	%r389, %r200, 2147483647;
	setp.ne.s32 	%p189, %r389, 1071644672;
	or.b32  	%r390, %r388, -2147483648;
	selp.b32 	%r391, %r390, %r388, %p189;
	selp.b32 	%r392, %r391, %r388, %p187;
	selp.b32 	%r393, %r392, %r388, %p186;
	mov.b32 	%r394, 0;
	mov.b64 	%fd3263, {%r394, %r393};
$L__BB2_261:
	setp.eq.s32 	%p190, %r35, 1062207488;
	setp.eq.f64 	%p191, %fd397, 0d3FF0000000000000;
	mul.f64 	%fd1614, %fd3263, 0d3FD0000000000000;
	selp.f64 	%fd1615, 0d3FD0000000000000, %fd1614, %p191;
	add.f64 	%fd405, %fd396, %fd1615;
	sub.f64 	%fd1616, %fd271, %fd301;
	add.f64 	%fd406, %fd269, %fd1616;
	{
	.reg .b32 %temp; 
	mov.b64 	{%temp, %r48}, %fd406;
	}
	abs.f64 	%fd407, %fd406;
	{ // callseq 91, 0
	.param .b64 param0;
	st.param.f64 	[param0], %fd407;
	.param .b64 param1;
	st.param.f64 	[param1], 0d4000000000000000;
	.param .b64 retval0;
	call.uni (retval0), 
	__internal_accurate_pow, 
	(
	param0, 
	param1
	);
	ld.param.f64 	%fd1617, [retval0];
	} // callseq 91
	setp.lt.s32 	%p192, %r48, 0;
	neg.f64 	%fd1619, %fd1617;
	selp.f64 	%fd1620, %fd1619, %fd1617, %p190;
	selp.f64 	%fd3265, %fd1620, %fd1617, %p192;
	setp.neu.f64 	%p193, %fd406, 0d0000000000000000;
	@%p193 bra 	$L__BB2_263;
	setp.eq.s32 	%p194, %r35, 1062207488;
	selp.b32 	%r396, %r48, 0, %p194;
	setp.lt.s32 	%p195, %r200, 0;
	or.b32  	%r397, %r396, 2146435072;
	selp.b32 	%r398, %r397, %r396, %p195;
	mov.b32 	%r399, 0;
	mov.b64 	%fd3265, {%r399, %r398};
$L__BB2_263:
	add.f64 	%fd1621, %fd406, 0d4000000000000000;
	{
	.reg .b32 %temp; 
	mov.b64 	{%temp, %r400}, %fd1621;
	}
	and.b32  	%r401, %r400, 2146435072;
	setp.ne.s32 	%p196, %r401, 2146435072;
	@%p196 bra 	$L__BB2_268;
	setp.num.f64 	%p197, %fd406, %fd406;
	@%p197 bra 	$L__BB2_266;
	mov.f64 	%fd1622, 0d4000000000000000;
	add.rn.f64 	%fd3265, %fd406, %fd1622;
	bra.uni 	$L__BB2_268;
$L__BB2_266:
	setp.neu.f64 	%p198, %fd407, 0d7FF0000000000000;
	@%p198 bra 	$L__BB2_268;
	setp.lt.s32 	%p199, %r48, 0;
	setp.eq.s32 	%p200, %r35, 1062207488;
	setp.lt.s32 	%p201, %r200, 0;
	selp.b32 	%r403, 0, 2146435072, %p201;
	and.b32  	%r404, %r200, 2147483647;
	setp.ne.s32 	%p202, %r404, 1071644672;
	or.b32  	%r405, %r403, -2147483648;
	selp.b32 	%r406, %r405, %r403, %p202;
	selp.b32 	%r407, %r406, %r403, %p200;
	selp.b32 	%r408, %r407, %r403, %p199;
	mov.b32 	%r409, 0;
	mov.b64 	%fd3265, {%r409, %r408};
$L__BB2_268:
	setp.eq.s32 	%p203, %r35, 1062207488;
	setp.eq.f64 	%p204, %fd406, 0d3FF0000000000000;
	mul.f64 	%fd1623, %fd3265, 0d3FF1555555555555;
	selp.f64 	%fd414, 0d3FF1555555555555, %fd1623, %p204;
	fma.rn.f64 	%fd1624, %fd270, 0dC010000000000000, %fd378;
	add.f64 	%fd415, %fd269, %fd1624;
	{
	.reg .b32 %temp; 
	mov.b64 	{%temp, %r49}, %fd415;
	}
	abs.f64 	%fd416, %fd415;
	{ // callseq 92, 0
	.param .b64 param0;
	st.param.f64 	[param0], %fd416;
	.param .b64 param1;
	st.param.f64 	[param1], 0d4000000000000000;
	.param .b64 retval0;
	call.uni (retval0), 
	__internal_accurate_pow, 
	(
	param0, 
	param1
	);
	ld.param.f64 	%fd1625, [retval0];
	} // callseq 92
	setp.lt.s32 	%p205, %r49, 0;
	neg.f64 	%fd1627, %fd1625;
	selp.f64 	%fd1628, %fd1627, %fd1625, %p203;
	selp.f64 	%fd3267, %fd1628, %fd1625, %p205;
	setp.neu.f64 	%p206, %fd415, 0d0000000000000000;
	@%p206 bra 	$L__BB2_270;
	setp.eq.s32 	%p207, %r35, 1062207488;
	selp.b32 	%r411, %r49, 0, %p207;
	setp.lt.s32 	%p208, %r200, 0;
	or.b32  	%r412, %r411, 2146435072;
	selp.b32 	%r413, %r412, %r411, %p208;
	mov.b32 	%r414, 0;
	mov.b64 	%fd3267, {%r414, %r413};
$L__BB2_270:
	add.f64 	%fd1629, %fd415, 0d4000000000000000;
	{
	.reg .b32 %temp; 
	mov.b64 	{%temp, %r415}, %fd1629;
	}
	and.b32  	%r416, %r415, 2146435072;
	setp.ne.s32 	%p209, %r416, 2146435072;
	@%p209 bra 	$L__BB2_275;
	setp.num.f64 	%p210, %fd415, %fd415;
	@%p210 bra 	$L__BB2_273;
	mov.f64 	%fd1630, 0d4000000000000000;
	add.rn.f64 	%fd3267, %fd415, %fd1630;
	bra.uni 	$L__BB2_275;
$L__BB2_273:
	setp.neu.f64 	%p211, %fd416, 0d7FF0000000000000;
	@%p211 bra 	$L__BB2_275;
	setp.lt.s32 	%p212, %r49, 0;
	setp.eq.s32 	%p213, %r35, 1062207488;
	setp.lt.s32 	%p214, %r200, 0;
	selp.b32 	%r418, 0, 2146435072, %p214;
	and.b32  	%r419, %r200, 2147483647;
	setp.ne.s32 	%p215, %r419, 1071644672;
	or.b32  	%r420, %r418, -2147483648;
	selp.b32 	%r421, %r420, %r418, %p215;
	selp.b32 	%r422, %r421, %r418, %p213;
	selp.b32 	%r423, %r422, %r418, %p212;
	mov.b32 	%r424, 0;
	mov.b64 	%fd3267, {%r424, %r423};
$L__BB2_275:
	setp.eq.s32 	%p216, %r35, 1062207488;
	setp.eq.f64 	%p217, %fd415, 0d3FF0000000000000;
	mul.f64 	%fd1631, %fd3267, 0d3FD0000000000000;
	selp.f64 	%fd1632, 0d3FD0000000000000, %fd1631, %p217;
	add.f64 	%fd423, %fd414, %fd1632;
	add.f64 	%fd424, %fd387, 0d3EB0C6F7A0B5ED8D;
	{
	.reg .b32 %temp; 
	mov.b64 	{%temp, %r50}, %fd424;
	}
	abs.f64 	%fd425, %fd424;
	{ // callseq 93, 0
	.param .b64 param0;
	st.param.f64 	[param0], %fd425;
	.param .b64 param1;
	st.param.f64 	[param1], 0d4000000000000000;
	.param .b64 retval0;
	call.uni (retval0), 
	__internal_accurate_pow, 
	(
	param0, 
	param1
	);
	ld.param.f64 	%fd1633, [retval0];
	} // callseq 93
	setp.lt.s32 	%p218, %r50, 0;
	neg.f64 	%fd1635, %fd1633;
	selp.f64 	%fd1636, %fd1635, %fd1633, %p216;
	selp.f64 	%fd3269, %fd1636, %fd1633, %p218;
	setp.neu.f64 	%p219, %fd424, 0d0000000000000000;
	@%p219 bra 	$L__BB2_277;
	setp.eq.s32 	%p220, %r35, 1062207488;
	selp.b32 	%r426, %r50, 0, %p220;
	setp.lt.s32 	%p221, %r200, 0;
	or.b32  	%r427, %r426, 2146435072;
	selp.b32 	%r428, %r427, %r426, %p221;
	mov.b32 	%r429, 0;
	mov.b64 	%fd3269, {%r429, %r428};
$L__BB2_277:
	add.f64 	%fd1637, %fd424, 0d4000000000000000;
	{
	.reg .b32 %temp; 
	mov.b64 	{%temp, %r430}, %fd1637;
	}
	and.b32  	%r431, %r430, 2146435072;
	setp.ne.s32 	%p222, %r431, 2146435072;
	@%p222 bra 	$L__BB2_282;
	setp.num.f64 	%p223, %fd424, %fd424;
	@%p223 bra 	$L__BB2_280;
	mov.f64 	%fd1638, 0d4000000000000000;
	add.rn.f64 	%fd3269, %fd424, %fd1638;
	bra.uni 	$L__BB2_282;
$L__BB2_280:
	setp.neu.f64 	%p224, %fd425, 0d7FF0000000000000;
	@%p224 bra 	$L__BB2_282;
	setp.lt.s32 	%p225, %r50, 0;
	setp.eq.s32 	%p226, %r35, 1062207488;
	setp.lt.s32 	%p227, %r200, 0;
	selp.b32 	%r433, 0, 2146435072, %p227;
	and.b32  	%r434, %r200, 2147483647;
	setp.ne.s32 	%p228, %r434, 1071644672;
	or.b32  	%r435, %r433, -2147483648;
	selp.b32 	%r436, %r435, %r433, %p228;
	selp.b32 	%r437, %r436, %r433, %p226;
	selp.b32 	%r438, %r437, %r433, %p225;
	mov.b32 	%r439, 0;
	mov.b64 	%fd3269, {%r439, %r438};
$L__BB2_282:
	setp.eq.s32 	%p229, %r35, 1062207488;
	setp.eq.f64 	%p230, %fd424, 0d3FF0000000000000;
	mov.f64 	%fd1639, 0d3FB999999999999A;
	div.rn.f64 	%fd1640, %fd1639, %fd3269;
	selp.f64 	%fd432, 0d3FB999999999999A, %fd1640, %p230;
	add.f64 	%fd433, %fd405, 0d3EB0C6F7A0B5ED8D;
	{
	.reg .b32 %temp; 
	mov.b64 	{%temp, %r51}, %fd433;
	}
	abs.f64 	%fd434, %fd433;
	{ // callseq 94, 0
	.param .b64 param0;
	st.param.f64 	[param0], %fd434;
	.param .b64 param1;
	st.param.f64 	[param1], 0d4000000000000000;
	.param .b64 retval0;
	call.uni (retval0), 
	__internal_accurate_pow, 
	(
	param0, 
	param1
	);
	ld.param.f64 	%fd1641, [retval0];
	} // callseq 94
	setp.lt.s32 	%p231, %r51, 0;
	neg.f64 	%fd1643, %fd1641;
	selp.f64 	%fd1644, %fd1643, %fd1641, %p229;
	selp.f64 	%fd3271, %fd1644, %fd1641, %p231;
	setp.neu.f64 	%p232, %fd433, 0d0000000000000000;
	@%p232 bra 	$L__BB2_284;
	setp.eq.s32 	%p233, %r35, 1062207488;
	selp.b32 	%r441, %r51, 0, %p233;
	setp.lt.s32 	%p234, %r200, 0;
	or.b32  	%r442, %r441, 2146435072;
	selp.b32 	%r443, %r442, %r441, %p234;
	mov.b32 	%r444, 0;
	mov.b64 	%fd3271, {%r444, %r443};
$L__BB2_284:
	add.f64 	%fd1645, %fd433, 0d4000000000000000;
	{
	.reg .b32 %temp; 
	mov.b64 	{%temp, %r445}, %fd1645;
	}
	and.b32  	%r446, %r445, 2146435072;
	setp.ne.s32 	%p235, %r446, 2146435072;
	@%p235 bra 	$L__BB2_289;
	setp.num.f64 	%p236, %fd433, %fd433;
	@%p236 bra 	$L__BB2_287;
	mov.f64 	%fd1646, 0d4000000000000000;
	add.rn.f64 	%fd3271, %fd433, %fd1646;
	bra.uni 	$L__BB2_289;
$L__BB2_287:
	setp.neu.f64 	%p237, %fd434, 0d7FF0000000000000;
	@%p237 bra 	$L__BB2_289;
	setp.lt.s32 	%p238, %r51, 0;
	setp.eq.s32 	%p239, %r35, 1062207488;
	setp.lt.s32 	%p240, %r200, 0;
	selp.b32 	%r448, 0, 2146435072, %p240;
	and.b32  	%r449, %r200, 2147483647;
	setp.ne.s32 	%p241, %r449, 1071644672;
	or.b32  	%r450, %r448, -2147483648;
	selp.b32 	%r451, %r450, %r448, %p241;
	selp.b32 	%r452, %r451, %r448, %p239;
	selp.b32 	%r453, %r452, %r448, %p238;
	mov.b32 	%r454, 0;
	mov.b64 	%fd3271, {%r454, %r453};
$L__BB2_289:
	setp.eq.s32 	%p242, %r35, 1062207488;
	setp.eq.f64 	%p243, %fd433, 0d3FF0000000000000;
	mov.f64 	%fd1647, 0d3FE3333333333333;
	div.rn.f64 	%fd1648, %fd1647, %fd3271;
	selp.f64 	%fd441, 0d3FE3333333333333, %fd1648, %p243;
	add.f64 	%fd442, %fd423, 0d3EB0C6F7A0B5ED8D;
	{
	.reg .b32 %temp; 
	mov.b64 	{%temp, %r52}, %fd442;
	}
	abs.f64 	%fd443, %fd442;
	{ // callseq 95, 0
	.param .b64 param0;
	st.param.f64 	[param0], %fd443;
	.param .b64 param1;
	st.param.f64 	[param1], 0d4000000000000000;
	.param .b64 retval0;
	call.uni (retval0), 
	__internal_accurate_pow, 
	(
	param0, 
	param1
	);
	ld.param.f64 	%fd1649, [retval0];
	} // callseq 95
	setp.lt.s32 	%p244, %r52, 0;
	neg.f64 	%fd1651, %fd1649;
	selp.f64 	%fd1652, %fd1651, %fd1649, %p242;
	selp.f64 	%fd3273, %fd1652, %fd1649, %p244;
	setp.neu.f64 	%p245, %fd442, 0d0000000000000000;
	@%p245 bra 	$L__BB2_291;
	setp.eq.s32 	%p246, %r35, 1062207488;
	selp.b32 	%r456, %r52, 0, %p246;
	setp.lt.s32 	%p247, %r200, 0;
	or.b32  	%r457, %r456, 2146435072;
	selp.b32 	%r458, %r457, %r456, %p247;
	mov.b32 	%r459, 0;
	mov.b64 	%fd3273, {%r459, %r458};
$L__BB2_291:
	add.f64 	%fd1653, %fd442, 0d4000000000000000;
	{
	.reg .b32 %temp; 
	mov.b64 	{%temp, %r460}, %fd1653;
	}
	and.b32  	%r461, %r460, 2146435072;
	setp.ne.s32 	%p248, %r461, 2146435072;
	@%p248 bra 	$L__BB2_296;
	setp.num.f64 	%p249, %fd442, %fd442;
	@%p249 bra 	$L__BB2_294;
	mov.f64 	%fd1654, 0d4000000000000000;
	add.rn.f64 	%fd3273, %fd442, %fd1654;
	bra.uni 	$L__BB2_296;
$L__BB2_294:
	setp.neu.f64 	%p250, %fd443, 0d7FF0000000000000;
	@%p250 bra 	$L__BB2_296;
	setp.lt.s32 	%p251, %r52, 0;
	setp.eq.s32 	%p252, %r35, 1062207488;
	setp.lt.s32 	%p253, %r200, 0;
	selp.b32 	%r463, 0, 2146435072, %p253;
	and.b32  	%r464, %r200, 2147483647;
	setp.ne.s32 	%p254, %r464, 1071644672;
	or.b32  	%r465, %r463, -2147483648;
	selp.b32 	%r466, %r465, %r463, %p254;
	selp.b32 	%r467, %r466, %r463, %p252;
	selp.b32 	%r468, %r467, %r463, %p251;
	mov.b32 	%r469, 0;
	mov.b64 	%fd3273, {%r469, %r468};
$L__BB2_296:
	setp.eq.f64 	%p255, %fd442, 0d3FF0000000000000;
	mov.f64 	%fd1655, 0d3FD3333333333333;
	div.rn.f64 	%fd1656, %fd1655, %fd3273;
	selp.f64 	%fd1657, 0d3FD3333333333333, %fd1656, %p255;
	add.f64 	%fd1658, %fd432, %fd441;
	add.f64 	%fd1659, %fd1658, %fd1657;
	div.rn.f64 	%fd1660, %fd432, %fd1659;
	div.rn.f64 	%fd1661, %fd441, %fd1659;
	div.rn.f64 	%fd1662, %fd1657, %fd1659;
	mul.f64 	%fd1663, %fd367, %fd1661;
	fma.rn.f64 	%fd1664, %fd366, %fd1660, %fd1663;
	fma.rn.f64 	%fd3274, %fd368, %fd1662, %fd1664;
$L__BB2_297:
	ld.param.u32 	%r2234, [_Z7re_stepPdPKdPKbS1_S1_S1_S1_S1_S1_S1_iiidddi_param_10];
	ld.param.u64 	%rd91, [_Z7re_stepPdPKdPKbS1_S1_S1_S1_S1_S1_S1_iiidddi_param_1];
	mov.u32 	%r800, %ctaid.x;
	mov.u32 	%r801, %ntid.x;
	mov.u32 	%r802, %tid.x;
	mad.lo.s32 	%r803, %r800, %r801, %r802;
	add.s32 	%r804, %r803, 1;
	cvt.rn.f64.s32 	%fd2004, %r804;
	max.f64 	%fd2005, %fd2004, 0d0000000000000000;
	add.s32 	%r805, %r2234, -1;
	cvt.rn.f64.s32 	%fd2006, %r805;
	setp.gt.f64 	%p544, %fd2005, %fd2006;
	selp.f64 	%fd2007, %fd2006, %fd2005, %p544;
	cvt.rzi.s32.f64 	%r806, %fd2007;
	add.s32 	%r807, %r7, %r806;
	add.s32 	%r808, %r803, 2;
	cvt.rn.f64.s32 	%fd2008, %r808;
	max.f64 	%fd2009, %fd2008, 0d0000000000000000;
	setp.gt.f64 	%p545, %fd2009, %fd2006;
	selp.f64 	%fd2010, %fd2006, %fd2009, %p545;
	cvt.rzi.s32.f64 	%r809, %fd2010;
	add.s32 	%r810, %r7, %r809;
	add.s32 	%r811, %r803, 3;
	cvt.rn.f64.s32 	%fd2011, %r811;
	max.f64 	%fd2012, %fd2011, 0d0000000000000000;
	setp.gt.f64 	%p546, %fd2012, %fd2006;
	selp.f64 	%fd2013, %fd2006, %fd2012, %p546;
	cvt.rzi.s32.f64 	%r812, %fd2013;
	add.s32 	%r813, %r7, %r812;
	add.s32 	%r814, %r803, -1;
	cvt.rn.f64.s32 	%fd2014, %r814;
	max.f64 	%fd2015, %fd2014, 0d0000000000000000;
	setp.gt.f64 	%p547, %fd2015, %fd2006;
	selp.f64 	%fd2016, %fd2006, %fd2015, %p547;
	cvt.rzi.s32.f64 	%r815, %fd2016;
	add.s32 	%r816, %r7, %r815;
	add.s32 	%r817, %r803, -2;
	cvt.rn.f64.s32 	%fd2017, %r817;
	max.f64 	%fd2018, %fd2017, 0d0000000000000000;
	setp.gt.f64 	%p548, %fd2018, %fd2006;
	selp.f64 	%fd2019, %fd2006, %fd2018, %p548;
	cvt.rzi.s32.f64 	%r818, %fd2019;
	add.s32 	%r819, %r7, %r818;
	add.s32 	%r820, %r803, -3;
	cvt.rn.f64.s32 	%fd2020, %r820;
	max.f64 	%fd2021, %fd2020, 0d0000000000000000;
	setp.gt.f64 	%p549, %fd2021, %fd2006;
	selp.f64 	%fd2022, %fd2006, %fd2021, %p549;
	cvt.rzi.s32.f64 	%r821, %fd2022;
	add.s32 	%r822, %r7, %r821;
	cvta.to.global.u64 	%rd47, %rd91;
	mul.wide.s32 	%rd48, %r822, 8;
	add.s64 	%rd49, %rd47, %rd48;
	ld.global.f64 	%fd453, [%rd49];
	mul.wide.s32 	%rd50, %r819, 8;
	add.s64 	%rd51, %rd47, %rd50;
	ld.global.f64 	%fd3287, [%rd51];
	mul.wide.s32 	%rd52, %r816, 8;
	add.s64 	%rd53, %rd47, %rd52;
	ld.global.f64 	%fd3286, [%rd53];
	mul.wide.s32 	%rd54, %r807, 8;
	add.s64 	%rd55, %rd47, %rd54;
	ld.global.f64 	%fd3280, [%rd55];
	mul.wide.s32 	%rd56, %r810, 8;
	add.s64 	%rd57, %rd47, %rd56;
	ld.global.f64 	%fd3281, [%rd57];
	mul.wide.s32 	%rd58, %r813, 8;
	add.s64 	%rd59, %rd47, %rd58;
	ld.global.f64 	%fd458, [%rd59];
	mul.f64 	%fd2023, %fd7, %fd3286;
	mul.f64 	%fd2024, %fd7, %fd3280;
	min.f64 	%fd2026, %fd2023, %fd2024;
	setp.geu.f64 	%p550, %fd2026, 0d0000000000000000;
	@%p550 bra 	$L__BB2_459;
	ld.param.f64 	%fd3169, [_Z7re_stepPdPKdPKbS1_S1_S1_S1_S1_S1_S1_iiidddi_param_14];
	setp.geu.f64 	%p785, %fd3277, %fd3169;
	@%p785 bra 	$L__BB2_300;
	ld.param.f64 	%fd3276, [_Z7re_stepPdPKdPKbS1_S1_S1_S1_S1_S1_S1_iiidddi_param_14];
	add.f64 	%fd3278, %fd3276, %fd3276;
	mov.f64 	%fd3279, 0d0000000000000000;
	bra.uni 	$L__BB2_301;
$L__BB2_300:
	ld.param.f64 	%fd3277, [_Z7re_stepPdPKdPKbS1_S1_S1_S1_S1_S1_S1_iiidddi_param_14];
	add.f64 	%fd3276, %fd3277, %fd3277;
	mul.f64 	%fd3278, %fd3277, 0d4008000000000000;
	mov.f64 	%fd3279, %fd3280;
	mov.f64 	%fd3280, %fd3281;
	mov.f64 	%fd3281, %fd458;
$L__BB2_301:
	ld.param.f64 	%fd3172, [_Z7re_stepPdPKdPKbS1_S1_S1_S1_S1_S1_S1_iiidddi_param_14];
	setp.geu.f64 	%p786, %fd6, %fd3172;
	@%p786 bra 	$L__BB2_303;
	ld.param.f64 	%fd3174, [_Z7re_stepPdPKdPKbS1_S1_S1_S1_S1_S1_S1_iiidddi_param_14];
	neg.f64 	%fd3282, %fd6;
	neg.f64 	%fd3283, %fd3174;
	mul.f64 	%fd3284, %fd3174, 0dC000000000000000;
	mov.f64 	%fd3285, 0d0000000000000000;
	bra.uni 	$L__BB2_304;
$L__BB2_303:
	ld.param.f64 	%fd3173, [_Z7re_stepPdPKdPKbS1_S1_S1_S1_S1_S1_S1_iiidddi_param_14];
	neg.f64 	%fd3282, %fd3173;
	mul.f64 	%fd3283, %fd3173, 0dC000000000000000;
	mul.f64 	%fd3284, %fd3173, 0dC008000000000000;
	mov.f64 	%fd3285, %fd3286;
	mov.f64 	%fd3286, %fd3287;
	mov.f64 	%fd3287, %fd453;
$L__BB2_304:
	sub.f64 	%fd2211, %fd3281, %fd3280;
	sub.f64 	%fd2212, %fd3278, %fd3276;
	div.rn.f64 	%fd2213, %fd2211, %fd2212;
	sub.f64 	%fd2214, %fd3280, %fd3279;
	sub.f64 	%fd2215, %fd3276, %fd3277;
	div.rn.f64 	%fd2216, %fd2214, %fd2215;
	sub.f64 	%fd2217, %fd3279, %fd7;
	div.rn.f64 	%fd2218, %fd2217, %fd3277;
	sub.f64 	%fd2219, %fd7, %fd3285;
	mov.f64 	%fd2220, 0d0000000000000000;
	sub.f64 	%fd480, %fd2220, %fd3282;
	div.rn.f64 	%fd481, %fd2219, %fd480;
	sub.f64 	%fd2221, %fd3285, %fd3286;
	sub.f64 	%fd2222, %fd3282, %fd3283;
	div.rn.f64 	%fd482, %fd2221, %fd2222;
	sub.f64 	%fd483, %fd3286, %fd3287;
	sub.f64 	%fd484, %fd2218, %fd2216;
	div.rn.f64 	%fd2223, %fd3277, %fd3276;
	add.f64 	%fd2224, %fd2223, 0d3FF0000000000000;
	div.rn.f64 	%fd485, %fd3277, %fd3278;
	add.f64 	%fd2225, %fd2224, %fd485;
	fma.rn.f64 	%fd2226, %fd2225, %fd484, %fd2216;
	sub.f64 	%fd486, %fd2213, %fd2216;
	mul.f64 	%fd2227, %fd485, %fd486;
	sub.f64 	%fd487, %fd3278, %fd3277;
	div.rn.f64 	%fd2228, %fd3276, %fd487;
	fma.rn.f64 	%fd488, %fd2228, %fd2227, %fd2226;
	sub.f64 	%fd489, %fd481, %fd2218;
	sub.f64 	%fd2229, %fd3276, %fd3282;
	div.rn.f64 	%fd490, %fd3277, %fd2229;
	mul.f64 	%fd2230, %fd490, %fd489;
	sub.f64 	%fd491, %fd3277, %fd3282;
	div.rn.f64 	%fd2231, %fd3276, %fd491;
	fma.rn.f64 	%fd2232, %fd2231, %fd2230, %fd2218;
	sub.f64 	%fd492, %fd2216, %fd2218;
	mul.f64 	%fd2233, %fd492, %fd490;
	div.rn.f64 	%fd2234, %fd480, %fd3276;
	mul.f64 	%fd2235, %fd2234, %fd2233;
	sub.f64 	%fd493, %fd2232, %fd2235;
	sub.f64 	%fd494, %fd2218, %fd481;
	sub.f64 	%fd2236, %fd3277, %fd3283;
	div.rn.f64 	%fd495, %fd480, %fd2236;
	mul.f64 	%fd2237, %fd495, %fd494;
	sub.f64 	%fd496, %fd2220, %fd3283;
	div.rn.f64 	%fd2238, %fd496, %fd491;
	fma.rn.f64 	%fd2239, %fd2238, %fd2237, %fd481;
	sub.f64 	%fd2240, %fd482, %fd481;
	mul.f64 	%fd2241, %fd495, %fd2240;
	div.rn.f64 	%fd2242, %fd3277, %fd496;
	mul.f64 	%fd2243, %fd2242, %fd2241;
	sub.f64 	%fd497, %fd2239, %fd2243;
	{
	.reg .b32 %temp; 
	mov.b64 	{%temp, %r53}, %fd485;
	}
	mov.f64 	%fd2244, 0d4000000000000000;
	{
	.reg .b32 %temp; 
	mov.b64 	{%temp, %r1093}, %fd2244;
	}
	and.b32  	%r55, %r1093, 2146435072;
	setp.eq.s32 	%p787, %r55, 1062207488;
	abs.f64 	%fd498, %fd485;
	{ // callseq 136, 0
	.param .b64 param0;
	st.param.f64 	[param0], %fd498;
	.param .b64 param1;
	st.param.f64 	[param1], 0d4000000000000000;
	.param .b64 retval0;
	call.uni (retval0), 
	__internal_accurate_pow, 
	(
	param0, 
	param1
	);
	ld.param.f64 	%fd2245, [retval0];
	} // callseq 136
	setp.lt.s32 	%p788, %r53, 0;
	neg.f64 	%fd2247, %fd2245;
	selp.f64 	%fd2248, %fd2247, %fd2245, %p787;
	selp.f64 	%fd3289, %fd2248, %fd2245, %p788;
	setp.neu.f64 	%p789, %fd485, 0d0000000000000000;
	@%p789 bra 	$L__BB2_306;
	selp.b32 	%r1094, %r53, 0, %p787;
	setp.lt.s32 	%p791, %r1093, 0;
	or.b32  	%r1095, %r1094, 2146435072;
	selp.b32 	%r1096, %r1095, %r1094, %p791;
	mov.b32 	%r1097, 0;
	mov.b64 	%fd3289, {%r1097, %r1096};
$L__BB2_306:
	add.f64 	%fd2249, %fd485, 0d4000000000000000;
	{
	.reg .b32 %temp; 
	mov.b64 	{%temp, %r1098}, %fd2249;
	}
	and.b32  	%r1099, %r1098, 2146435072;
	setp.ne.s32 	%p792, %r1099, 2146435072;
	@%p792 bra 	$L__BB2_311;
	setp.num.f64 	%p793, %fd485, %fd485;
	@%p793 bra 	$L__BB2_309;
	mov.f64 	%fd2250, 0d4000000000000000;
	add.rn.f64 	%fd3289, %fd485, %fd2250;
	bra.uni 	$L__BB2_311;
$L__BB2_309:
	setp.neu.f64 	%p794, %fd498, 0d7FF0000000000000;
	@%p794 bra 	$L__BB2_311;
	setp.lt.s32 	%p797, %r1093, 0;
	selp.b32 	%r1101, 0, 2146435072, %p797;
	and.b32  	%r1102, %r1093, 2147483647;
	setp.ne.s32 	%p798, %r1102, 1071644672;
	or.b32  	%r1103, %r1101, -2147483648;
	selp.b32 	%r1104, %r1103, %r1101, %p798;
	selp.b32 	%r1105, %r1104, %r1101, %p787;
	selp.b32 	%r1106, %r1105, %r1101, %p788;
	mov.b32 	%r1107, 0;
	mov.b64 	%fd3289, {%r1107, %r1106};
$L__BB2_311:
	setp.eq.f64 	%p800, %fd485, 0d3FF0000000000000;
	mul.f64 	%fd2251, %fd3289, 0d4010000000000000;
	selp.f64 	%fd505, 0d4010000000000000, %fd2251, %p800;
	div.rn.f64 	%fd506, %fd486, %fd487;
	{
	.reg .b32 %temp; 
	mov.b64 	{%temp, %r56}, %fd506;
	}
	abs.f64 	%fd507, %fd506;
	{ // callseq 137, 0
	.param .b64 param0;
	st.param.f64 	[param0], %fd507;
	.param .b64 param1;
	st.param.f64 	[param1], 0d4000000000000000;
	.param .b64 retval0;
	call.uni (retval0), 
	__internal_accurate_pow, 
	(
	param0, 
	param1
	);
	ld.param.f64 	%fd2252, [retval0];
	} // callseq 137
	setp.lt.s32 	%p801, %r56, 0;
	neg.f64 	%fd2254, %fd2252;
	selp.f64 	%fd2255, %fd2254, %fd2252, %p787;
	selp.f64 	%fd3291, %fd2255, %fd2252, %p801;
	setp.neu.f64 	%p802, %fd506, 0d0000000000000000;
	@%p802 bra 	$L__BB2_313;
	selp.b32 	%r1109, %r56, 0, %p787;
	setp.lt.s32 	%p804, %r1093, 0;
	or.b32  	%r1110, %r1109, 2146435072;
	selp.b32 	%r1111, %r1110, %r1109, %p804;
	mov.b32 	%r1112, 0;
	mov.b64 	%fd3291, {%r1112, %r1111};
$L__BB2_313:
	add.f64 	%fd2256, %fd506, 0d4000000000000000;
	{
	.reg .b32 %temp; 
	mov.b64 	{%temp, %r1113}, %fd2256;
	}
	and.b32  	%r1114, %r1113, 2146435072;
	setp.ne.s32 	%p805, %r1114, 2146435072;
	@%p805 bra 	$L__BB2_318;
	setp.num.f64 	%p806, %fd506, %fd506;
	@%p806 bra 	$L__BB2_316;
	mov.f64 	%fd2257, 0d4000000000000000;
	add.rn.f64 	%fd3291, %fd506, %fd2257;
	bra.uni 	$L__BB2_318;
$L__BB2_316:
	setp.neu.f64 	%p807, %fd507, 0d7FF0000000000000;
	@%p807 bra 	$L__BB2_318;
	setp.lt.s32 	%p810, %r1093, 0;
	selp.b32 	%r1116, 0, 2146435072, %p810;
	and.b32  	%r1117, %r1093, 2147483647;
	setp.ne.s32 	%p811, %r1117, 1071644672;
	or.b32  	%r1118, %r1116, -2147483648;
	selp.b32 	%r1119, %r1118, %r1116, %p811;
	selp.b32 	%r1120, %r1119, %r1116, %p787;
	selp.b32 	%r1121, %r1120, %r1116, %p801;
	mov.b32 	%r1122, 0;
	mov.b64 	%fd3291, {%r1122, %r1121};
$L__BB2_318:
	setp.eq.f64 	%p813, %fd506, 0d3FF0000000000000;
	selp.f64 	%fd514, 0d3FF0000000000000, %fd3291, %p813;
	{
	.reg .b32 %temp; 
	mov.b64 	{%temp, %r57}, %fd3277;
	}
	abs.f64 	%fd515, %fd3277;
	{ // callseq 138, 0
	.param .b64 param0;
	st.param.f64 	[param0], %fd515;
	.param .b64 param1;
	st.param.f64 	[param1], 0d4000000000000000;
	.param .b64 retval0;
	call.uni (retval0), 
	__internal_accurate_pow, 
	(
	param0, 
	param1
	);
	ld.param.f64 	%fd2258, [retval0];
	} // callseq 138
	setp.lt.s32 	%p814, %r57, 0;
	neg.f64 	%fd2260, %fd2258;
	selp.f64 	%fd2261, %fd2260, %fd2258, %p787;
	selp.f64 	%fd3293, %fd2261, %fd2258, %p814;
	setp.neu.f64 	%p815, %fd3277, 0d0000000000000000;
	@%p815 bra 	$L__BB2_320;
	selp.b32 	%r1124, %r57, 0, %p787;
	setp.lt.s32 	%p817, %r1093, 0;
	or.b32  	%r1125, %r1124, 2146435072;
	selp.b32 	%r1126, %r1125, %r1124, %p817;
	mov.b32 	%r1127, 0;
	mov.b64 	%fd3293, {%r1127, %r1126};
$L__BB2_320:
	add.f64 	%fd2262, %fd3277, 0d4000000000000000;
	{
	.reg .b32 %temp; 
	mov.b64 	{%temp, %r1128}, %fd2262;
	}
	and.b32  	%r1129, %r1128, 2146435072;
	setp.ne.s32 	%p818, %r1129, 2146435072;
	@%p818 bra 	$L__BB2_325;
	setp.num.f64 	%p819, %fd3277, %fd3277;
	@%p819 bra 	$L__BB2_323;
	mov.f64 	%fd2263, 0d4000000000000000;
	add.rn.f64 	%fd3293, %fd3277, %fd2263;
	bra.uni 	$L__BB2_325;
$L__BB2_323:
	setp.neu.f64 	%p820, %fd515, 0d7FF0000000000000;
	@%p820 bra 	$L__BB2_325;
	setp.lt.s32 	%p823, %r1093, 0;
	selp.b32 	%r1131, 0, 2146435072, %p823;
	and.b32  	%r1132, %r1093, 2147483647;
	setp.ne.s32 	%p824, %r1132, 1071644672;
	or.b32  	%r1133, %r1131, -2147483648;
	selp.b32 	%r1134, %r1133, %r1131, %p824;
	selp.b32 	%r1135, %r1134, %r1131, %p787;
	selp.b32 	%r1136, %r1135, %r1131, %p814;
	mov.b32 	%r1137, 0;
	mov.b64 	%fd3293, {%r1137, %r1136};
$L__BB2_325:
	setp.eq.f64 	%p826, %fd3277, 0d3FF0000000000000;
	selp.f64 	%fd2264, 0d3FF0000000000000, %fd3293, %p826;
	mul.f64 	%fd522, %fd2264, 0d4024000000000000;
	sub.f64 	%fd2265, %fd3276, %fd3277;
	fma.rn.f64 	%fd523, %fd3276, %fd2265, %fd522;
	mul.f64 	%fd2266, %fd484, %fd486;
	mul.f64 	%fd2267, %fd3276, %fd487;
	div.rn.f64 	%fd2268, %fd2266, %fd2267;
	mul.f64 	%fd524, %fd2264, 0d4034000000000000;
	add.f64 	%fd2269, %fd3276, %fd3276;
	fma.rn.f64 	%fd2270, %fd2269, %fd2265, %fd524;
	sub.f64 	%fd2271, %fd2269, %fd3277;
	fma.rn.f64 	%fd2272, %fd3278, %fd2271, %fd2270;
	mul.f64 	%fd2273, %fd2268, %fd2272;
	fma.rn.f64 	%fd525, %fd514, %fd523, %fd2273;
	div.rn.f64 	%fd526, %fd484, %fd3276;
	{
	.reg .b32 %temp; 
	mov.b64 	{%temp, %r58}, %fd526;
	}
	abs.f64 	%fd527, %fd526;
	{ // callseq 139, 0
	.param .b64 param0;
	st.param.f64 	[param0], %fd527;
	.param .b64 param1;
	st.param.f64 	[param1], 0d4000000000000000;
	.param .b64 retval0;
	call.uni (retval0), 
	__internal_accurate_pow, 
	(
	param0, 
	param1
	);
	ld.param.f64 	%fd2274, [retval0];
	} // callseq 139
	setp.lt.s32 	%p827, %r58, 0;
	neg.f64 	%fd2276, %fd2274;
	selp.f64 	%fd2277, %fd2276, %fd2274, %p787;
	selp.f64 	%fd3295, %fd2277, %fd2274, %p827;
	setp.neu.f64 	%p828, %fd526, 0d0000000000000000;
	@%p828 bra 	$L__BB2_327;
	selp.b32 	%r1139, %r58, 0, %p787;
	setp.lt.s32 	%p830, %r1093, 0;
	or.b32  	%r1140, %r1139, 2146435072;
	selp.b32 	%r1141, %r1140, %r1139, %p830;
	mov.b32 	%r1142, 0;
	mov.b64 	%fd3295, {%r1142, %r1141};
$L__BB2_327:
	add.f64 	%fd2278, %fd526, 0d4000000000000000;
	{
	.reg .b32 %temp; 
	mov.b64 	{%temp, %r1143}, %fd2278;
	}
	and.b32  	%r1144, %r1143, 2146435072;
	setp.ne.s32 	%p831, %r1144, 2146435072;
	@%p831 bra 	$L__BB2_332;
	setp.num.f64 	%p832, %fd526, %fd526;
	@%p832 bra 	$L__BB2_330;
	mov.f64 	%fd2279, 0d4000000000000000;
	add.rn.f64 	%fd3295, %fd526, %fd2279;
	bra.uni 	$L__BB2_332;
$L__BB2_330:
	setp.neu.f64 	%p833, %fd527, 0d7FF0000000000000;
	@%p833 bra 	$L__BB2_332;
	setp.lt.s32 	%p836, %r1093, 0;
	selp.b32 	%r1146, 0, 2146435072, %p836;
	and.b32  	%r1147, %r1093, 2147483647;
	setp.ne.s32 	%p837, %r1147, 1071644672;
	or.b32  	%r1148, %r1146, -2147483648;
	selp.b32 	%r1149, %r1148, %r1146, %p837;
	selp.b32 	%r1150, %r1149, %r1146, %p787;
	selp.b32 	%r1151, %r1150, %r1146, %p827;
	mov.b32 	%r1152, 0;
	mov.b64 	%fd3295, {%r1152, %r1151};
$L__BB2_332:
	setp.eq.f64 	%p839, %fd526, 0d3FF0000000000000;
	selp.f64 	%fd2280, 0d3FF0000000000000, %fd3295, %p839;
	add.f64 	%fd2281, %fd3276, %fd3278;
	sub.f64 	%fd2282, %fd2281, %fd3277;
	fma.rn.f64 	%fd2283, %fd2281, %fd2282, %fd522;
	fma.rn.f64 	%fd2284, %fd2283, %fd2280, %fd525;
	mul.f64 	%fd534, %fd505, %fd2284;
	{
	.reg .b32 %temp; 
	mov.b64 	{%temp, %r59}, %fd490;
	}
	abs.f64 	%fd535, %fd490;
	{ // callseq 140, 0
	.param .b64 param0;
	st.param.f64 	[param0], %fd535;
	.param .b64 param1;
	st.param.f64 	[param1], 0d4000000000000000;
	.param .b64 retval0;
	call.uni (retval0), 
	__internal_accurate_pow, 
	(
	param0, 
	param1
	);
	ld.param.f64 	%fd2285, [retval0];
	} // callseq 140
	setp.lt.s32 	%p840, %r59, 0;
	neg.f64 	%fd2287, %fd2285;
	selp.f64 	%fd2288, %fd2287, %fd2285, %p787;
	selp.f64 	%fd3297, %fd2288, %fd2285, %p840;
	setp.neu.f64 	%p841, %fd490, 0d0000000000000000;
	@%p841 bra 	$L__BB2_334;
	selp.b32 	%r1154, %r59, 0, %p787;
	setp.lt.s32 	%p843, %r1093, 0;
	or.b32  	%r1155, %r1154, 2146435072;
	selp.b32 	%r1156, %r1155, %r1154, %p843;
	mov.b32 	%r1157, 0;
	mov.b64 	%fd3297, {%r1157, %r1156};
$L__BB2_334:
	add.f64 	%fd2289, %fd490, 0d4000000000000000;
	{
	.reg .b32 %temp; 
	mov.b64 	{%temp, %r1158}, %fd2289;
	}
	and.b32  	%r1159, %r1158, 2146435072;
	setp.ne.s32 	%p844, %r1159, 2146435072;
	@%p844 bra 	$L__BB2_339;
	setp.num.f64 	%p845, %fd490, %fd490;
	@%p845 bra 	$L__BB2_337;
	mov.f64 	%fd2290, 0d4000000000000000;
	add.rn.f64 	%fd3297, %fd490, %fd2290;
	bra.uni 	$L__BB2_339;
$L__BB2_337:
	setp.neu.f64 	%p846, %fd535, 0d7FF0000000000000;
	@%p846 bra 	$L__BB2_339;
	setp.lt.s32 	%p849, %r1093, 0;
	selp.b32 	%r1161, 0, 2146435072, %p849;
	and.b32  	%r1162, %r1093, 2147483647;
	setp.ne.s32 	%p850, %r1162, 1071644672;
	or.b32  	%r1163, %r1161, -2147483648;
	selp.b32 	%r1164, %r1163, %r1161, %p850;
	selp.b32 	%r1165, %r1164, %r1161, %p787;
	selp.b32 	%r1166, %r1165, %r1161, %p840;
	mov.b32 	%r1167, 0;
	mov.b64 	%fd3297, {%r1167, %r1166};
$L__BB2_339:
	setp.eq.f64 	%p852, %fd490, 0d3FF0000000000000;
	mul.f64 	%fd2291, %fd3297, 0d4010000000000000;
	selp.f64 	%fd542, 0d4010000000000000, %fd2291, %p852;
	div.rn.f64 	%fd543, %fd489, %fd491;
	{
	.reg .b32 %temp; 
	mov.b64 	{%temp, %r60}, %fd543;
	}
	abs.f64 	%fd544, %fd543;
	{ // callseq 141, 0
	.param .b64 param0;
	st.param.f64 	[param0], %fd544;
	.param .b64 param1;
	st.param.f64 	[param1], 0d4000000000000000;
	.param .b64 retval0;
	call.uni (retval0), 
	__internal_accurate_pow, 
	(
	param0, 
	param1
	);
	ld.param.f64 	%fd2292, [retval0];
	} // callseq 141
	setp.lt.s32 	%p853, %r60, 0;
	neg.f64 	%fd2294, %fd2292;
	selp.f64 	%fd2295, %fd2294, %fd2292, %p787;
	selp.f64 	%fd3299, %fd2295, %fd2292, %p853;
	setp.neu.f64 	%p854, %fd543, 0d0000000000000000;
	@%p854 bra 	$L__BB2_341;
	selp.b32 	%r1169, %r60, 0, %p787;
	setp.lt.s32 	%p856, %r1093, 0;
	or.b32  	%r1170, %r1169, 2146435072;
	selp.b32 	%r1171, %r1170, %r1169, %p856;
	mov.b32 	%r1172, 0;
	mov.b64 	%fd3299, {%r1172, %r1171};
$L__BB2_341:
	add.f64 	%fd2296, %fd543, 0d4000000000000000;
	{
	.reg .b32 %temp; 
	mov.b64 	{%temp, %r1173}, %fd2296;
	}
	and.b32  	%r1174, %r1173, 2146435072;
	setp.ne.s32 	%p857, %r1174, 2146435072;
	@%p857 bra 	$L__BB2_346;
	setp.num.f64 	%p858, %fd543, %fd543;
	@%p858 bra 	$L__BB2_344;
	mov.f64 	%fd2297, 0d4000000000000000;
	add.rn.f64 	%fd3299, %fd543, %fd2297;
	bra.uni 	$L__BB2_346;
$L__BB2_344:
	setp.neu.f64 	%p859, %fd544, 0d7FF0000000000000;
	@%p859 bra 	$L__BB2_346;
	setp.lt.s32 	%p862, %r1093, 0;
	selp.b32 	%r1176, 0, 2146435072, %p862;
	and.b32  	%r1177, %r1093, 2147483647;
	setp.ne.s32 	%p863, %r1177, 1071644672;
	or.b32  	%r1178, %r1176, -2147483648;
	selp.b32 	%r1179, %r1178, %r1176, %p863;
	selp.b32 	%r1180, %r1179, %r1176, %p787;
	selp.b32 	%r1181, %r1180, %r1176, %p853;
	mov.b32 	%r1182, 0;
	mov.b64 	%fd3299, {%r1182, %r1181};
$L__BB2_346:
	setp.eq.f64 	%p865, %fd543, 0d3FF0000000000000;
	selp.f64 	%fd551, 0d3FF0000000000000, %fd3299, %p865;
	mul.f64 	%fd2298, %fd523, %fd551;
	mul.f64 	%fd2299, %fd492, %fd489;
	mul.f64 	%fd2300, %fd3276, %fd491;
	div.rn.f64 	%fd552, %fd2299, %fd2300;
	sub.f64 	%fd2301, %fd3276, %fd3277;
	mul.f64 	%fd2302, %fd2301, %fd480;
	sub.f64 	%fd2303, %fd524, %fd2302;
	sub.f64 	%fd2304, %fd2303, %fd2300;
	fma.rn.f64 	%fd553, %fd552, %fd2304, %fd2298;
	div.rn.f64 	%fd554, %fd492, %fd3276;
	{
	.reg .b32 %temp; 
	mov.b64 	{%temp, %r61}, %fd554;
	}
	abs.f64 	%fd555, %fd554;
	{ // callseq 142, 0
	.param .b64 param0;
	st.param.f64 	[param0], %fd555;
	.param .b64 param1;
	st.param.f64 	[param1], 0d4000000000000000;
	.param .b64 retval0;
	call.uni (retval0), 
	__internal_accurate_pow, 
	(
	param0, 
	param1
	);
	ld.param.f64 	%fd2305, [retval0];
	} // callseq 142
	setp.lt.s32 	%p866, %r61, 0;
	neg.f64 	%fd2307, %fd2305;
	selp.f64 	%fd2308, %fd2307, %fd2305, %p787;
	selp.f64 	%fd3301, %fd2308, %fd2305, %p866;
	setp.neu.f64 	%p867, %fd554, 0d0000000000000000;
	@%p867 bra 	$L__BB2_348;
	selp.b32 	%r1184, %r61, 0, %p787;
	setp.lt.s32 	%p869, %r1093, 0;
	or.b32  	%r1185, %r1184, 2146435072;
	selp.b32 	%r1186, %r1185, %r1184, %p869;
	mov.b32 	%r1187, 0;
	mov.b64 	%fd3301, {%r1187, %r1186};
$L__BB2_348:
	add.f64 	%fd2309, %fd554, 0d4000000000000000;
	{
	.reg .b32 %temp; 
	mov.b64 	{%temp, %r1188}, %fd2309;
	}
	and.b32  	%r1189, %r1188, 2146435072;
	setp.ne.s32 	%p870, %r1189, 2146435072;
	@%p870 bra 	$L__BB2_353;
	setp.num.f64 	%p871, %fd554, %fd554;
	@%p871 bra 	$L__BB2_351;
	mov.f64 	%fd2310, 0d4000000000000000;
	add.rn.f64 	%fd3301, %fd554, %fd2310;
	bra.uni 	$L__BB2_353;
$L__BB2_351:
	setp.neu.f64 	%p872, %fd555, 0d7FF0000000000000;
	@%p872 bra 	$L__BB2_353;
	setp.lt.s32 	%p875, %r1093, 0;
	selp.b32 	%r1191, 0, 2146435072, %p875;
	and.b32  	%r1192, %r1093, 2147483647;
	setp.ne.s32 	%p876, %r1192, 1071644672;
	or.b32  	%r1193, %r1191, -2147483648;
	selp.b32 	%r1194, %r1193, %r1191, %p876;
	selp.b32 	%r1195, %r1194, %r1191, %p787;
	selp.b32 	%r1196, %r1195, %r1191, %p866;
	mov.b32 	%r1197, 0;
	mov.b64 	%fd3301, {%r1197, %r1196};
$L__BB2_353:
	setp.eq.f64 	%p878, %fd554, 0d3FF0000000000000;
	selp.f64 	%fd562, 0d3FF0000000000000, %fd3301, %p878;
	fma.rn.f64 	%fd563, %fd480, %fd491, %fd522;
	fma.rn.f64 	%fd2311, %fd563, %fd562, %fd553;
	mul.f64 	%fd564, %fd542, %fd2311;
	sub.f64 	%fd2312, %fd3277, %fd3283;
	div.rn.f64 	%fd565, %fd3277, %fd2312;
	{
	.reg .b32 %temp; 
	mov.b64 	{%temp, %r62}, %fd565;
	}
	abs.f64 	%fd566, %fd565;
	{ // callseq 143, 0
	.param .b64 param0;
	st.param.f64 	[param0], %fd566;
	.param .b64 param1;
	st.param.f64 	[param1], 0d4000000000000000;
	.param .b64 retval0;
	call.uni (retval0), 
	__internal_accurate_pow, 
	(
	param0, 
	param1
	);
	ld.param.f64 	%fd2313, [retval0];
	} // callseq 143
	setp.lt.s32 	%p879, %r62, 0;
	neg.f64 	%fd2315, %fd2313;
	selp.f64 	%fd2316, %fd2315, %fd2313, %p787;
	selp.f64 	%fd3303, %fd2316, %fd2313, %p879;
	setp.neu.f64 	%p880, %fd565, 0d0000000000000000;
	@%p880 bra 	$L__BB2_355;
	selp.b32 	%r1199, %r62, 0, %p787;
	setp.lt.s32 	%p882, %r1093, 0;
	or.b32  	%r1200, %r1199, 2146435072;
	selp.b32 	%r1201, %r1200, %r1199, %p882;
	mov.b32 	%r1202, 0;
	mov.b64 	%fd3303, {%r1202, %r1201};
$L__BB2_355:
	add.f64 	%fd2317, %fd565, 0d4000000000000000;
	{
	.reg .b32 %temp; 
	mov.b64 	{%temp, %r1203}, %fd2317;
	}
	and.b32  	%r1204, %r1203, 2146435072;
	setp.ne.s32 	%p883, %r1204, 2146435072;
	@%p883 bra 	$L__BB2_360;
	setp.num.f64 	%p884, %fd565, %fd565;
	@%p884 bra 	$L__BB2_358;
	mov.f64 	%fd2318, 0d4000000000000000;
	add.rn.f64 	%fd3303, %fd565, %fd2318;
	bra.uni 	$L__BB2_360;
$L__BB2_358:
	setp.neu.f64 	%p885, %fd566, 0d7FF0000000000000;
	@%p885 bra 	$L__BB2_360;
	setp.lt.s32 	%p888, %r1093, 0;
	selp.b32 	%r1206, 0, 2146435072, %p888;
	and.b32  	%r1207, %r1093, 2147483647;
	setp.ne.s32 	%p889, %r1207, 1071644672;
	or.b32  	%r1208, %r1206, -2147483648;
	selp.b32 	%r1209, %r1208, %r1206, %p889;
	selp.b32 	%r1210, %r1209, %r1206, %p787;
	selp.b32 	%r1211, %r1210, %r1206, %p879;
	mov.b32 	%r1212, 0;
	mov.b64 	%fd3303, {%r1212, %r1211};
$L__BB2_360:
	setp.eq.f64 	%p891, %fd565, 0d3FF0000000000000;
	mul.f64 	%fd2319, %fd3303, 0d4010000000000000;
	selp.f64 	%fd573, 0d4010000000000000, %fd2319, %p891;
	sub.f64 	%fd2320, %fd482, %fd481;
	div.rn.f64 	%fd574, %fd2320, %fd496;
	{
	.reg .b32 %temp; 
	mov.b64 	{%temp, %r63}, %fd574;
	}
	abs.f64 	%fd575, %fd574;
	{ // callseq 144, 0
	.param .b64 param0;
	st.param.f64 	[param0], %fd575;
	.param .b64 param1;
	st.param.f64 	[param1], 0d4000000000000000;
	.param .b64 retval0;
	call.uni (retval0), 
	__internal_accurate_pow, 
	(
	param0, 
	param1
	);
	ld.param.f64 	%fd2321, [retval0];
	} // callseq 144
	setp.lt.s32 	%p892, %r63, 0;
	neg.f64 	%fd2323, %fd2321;
	selp.f64 	%fd2324, %fd2323, %fd2321, %p787;
	selp.f64 	%fd3305, %fd2324, %fd2321, %p892;
	setp.neu.f64 	%p893, %fd574, 0d0000000000000000;
	@%p893 bra 	$L__BB2_362;
	selp.b32 	%r1214, %r63, 0, %p787;
	setp.lt.s32 	%p895, %r1093, 0;
	or.b32  	%r1215, %r1214, 2146435072;
	selp.b32 	%r1216, %r1215, %r1214, %p895;
	mov.b32 	%r1217, 0;
	mov.b64 	%fd3305, {%r1217, %r1216};
$L__BB2_362:
	add.f64 	%fd2325, %fd574, 0d4000000000000000;
	{
	.reg .b32 %temp; 
	mov.b64 	{%temp, %r1218}, %fd2325;
	}
	and.b32  	%r1219, %r1218, 2146435072;
	setp.ne.s32 	%p896, %r1219, 2146435072;
	@%p896 bra 	$L__BB2_367;
	setp.num.f64 	%p897, %fd574, %fd574;
	@%p897 bra 	$L__BB2_365;
	mov.f64 	%fd2326, 0d4000000000000000;
	add.rn.f64 	%fd3305, %fd574, %fd2326;
	bra.uni 	$L__BB2_367;
$L__BB2_365:
	setp.neu.f64 	%p898, %fd575, 0d7FF0000000000000;
	@%p898 bra 	$L__BB2_367;
	setp.lt.s32 	%p901, %r1093, 0;
	selp.b32 	%r1221, 0, 2146435072, %p901;
	and.b32  	%r1222, %r1093, 2147483647;
	setp.ne.s32 	%p902, %r1222, 1071644672;
	or.b32  	%r1223, %r1221, -2147483648;
	selp.b32 	%r1224, %r1223, %r1221, %p902;
	selp.b32 	%r1225, %r1224, %r1221, %p787;
	selp.b32 	%r1226, %r1225, %r1221, %p892;
	mov.b32 	%r1227, 0;
	mov.b64 	%fd3305, {%r1227, %r1226};
$L__BB2_367:
	setp.eq.f64 	%p904, %fd574, 0d3FF0000000000000;
	selp.f64 	%fd582, 0d3FF0000000000000, %fd3305, %p904;
	mul.f64 	%fd2327, %fd563, %fd582;
	sub.f64 	%fd2328, %fd482, %fd481;
	mul.f64 	%fd2329, %fd494, %fd2328;
	sub.f64 	%fd2330, %fd3277, %fd3282;
	mov.f64 	%fd2331, 0d0000000000000000;
	sub.f64 	%fd583, %fd2331, %fd3283;
	mul.f64 	%fd2332, %fd2330, %fd583;
	div.rn.f64 	%fd584, %fd2329, %fd2332;
	sub.f64 	%fd2333, %fd3277, %fd3276;
	add.f64 	%fd2334, %fd2333, %fd2333;
	fma.rn.f64 	%fd2335, %fd2334, %fd480, %fd524;
	add.f64 	%fd2336, %fd3277, 0d0000000000000000;
	add.f64 	%fd2337, %fd3282, %fd3282;
	sub.f64 	%fd2338, %fd2336, %fd2337;
	sub.f64 	%fd2339, %fd3277, %fd3283;
	fma.rn.f64 	%fd2340, %fd2339, %fd2338, %fd2335;
	fma.rn.f64 	%fd585, %fd584, %fd2340, %fd2327;
	div.rn.f64 	%fd586, %fd494, %fd2330;
	{
	.reg .b32 %temp; 
	mov.b64 	{%temp, %r64}, %fd586;
	}
	abs.f64 	%fd587, %fd586;
	{ // callseq 145, 0
	.param .b64 param0;
	st.param.f64 	[param0], %fd587;
	.param .b64 param1;
	st.param.f64 	[param1], 0d4000000000000000;
	.param .b64 retval0;
	call.uni (retval0), 
	__internal_accurate_pow, 
	(
	param0, 
	param1
	);
	ld.param.f64 	%fd2341, [retval0];
	} // callseq 145
	setp.lt.s32 	%p905, %r64, 0;
	neg.f64 	%fd2343, %fd2341;
	selp.f64 	%fd2344, %fd2343, %fd2341, %p787;
	selp.f64 	%fd3307, %fd2344, %fd2341, %p905;
	setp.neu.f64 	%p906, %fd586, 0d0000000000000000;
	@%p906 bra 	$L__BB2_369;
	selp.b32 	%r1229, %r64, 0, %p787;
	setp.lt.s32 	%p908, %r1093, 0;
	or.b32  	%r1230, %r1229, 2146435072;
	selp.b32 	%r1231, %r1230, %r1229, %p908;
	mov.b32 	%r1232, 0;
	mov.b64 	%fd3307, {%r1232, %r1231};
$L__BB2_369:
	add.f64 	%fd2345, %fd586, 0d4000000000000000;
	{
	.reg .b32 %temp; 
	mov.b64 	{%temp, %r1233}, %fd2345;
	}
	and.b32  	%r1234, %r1233, 2146435072;
	setp.ne.s32 	%p909, %r1234, 2146435072;
	@%p909 bra 	$L__BB2_374;
	setp.num.f64 	%p910, %fd586, %fd586;
	@%p910 bra 	$L__BB2_372;
	mov.f64 	%fd2346, 0d4000000000000000;
	add.rn.f64 	%fd3307, %fd586, %fd2346;
	bra.uni 	$L__BB2_374;
$L__BB2_372:
	setp.neu.f64 	%p911, %fd587, 0d7FF0000000000000;
	@%p911 bra 	$L__BB2_374;
	setp.lt.s32 	%p914, %r1093, 0;
	selp.b32 	%r1236, 0, 2146435072, %p914;
	and.b32  	%r1237, %r1093, 2147483647;
	setp.ne.s32 	%p915, %r1237, 1071644672;
	or.b32  	%r1238, %r1236, -2147483648;
	selp.b32 	%r1239, %r1238, %r1236, %p915;
	selp.b32 	%r1240, %r1239, %r1236, %p787;
	selp.b32 	%r1241, %r1240, %r1236, %p905;
	mov.b32 	%r1242, 0;
	mov.b64 	%fd3307, {%r1242, %r1241};
$L__BB2_374:
	setp.eq.f64 	%p917, %fd586, 0d3FF0000000000000;
	selp.f64 	%fd594, 0d3FF0000000000000, %fd3307, %p917;
	add.f64 	%fd2347, %fd3277, %fd3277;
	sub.f64 	%fd2348, %fd2347, %fd3283;
	sub.f64 	%fd2349, %fd2348, %fd3282;
	add.f64 	%fd2350, %fd3277, 0d0000000000000000;
	sub.f64 	%fd2351, %fd2350, %fd3282;
	sub.f64 	%fd2352, %fd2351, %fd3283;
	fma.rn.f64 	%fd2353, %fd2352, %fd2349, %fd522;
	fma.rn.f64 	%fd2354, %fd2353, %fd594, %fd585;
	mul.f64 	%fd595, %fd573, %fd2354;
	add.f64 	%fd596, %fd534, 0d3EB0C6F7A0B5ED8D;
	{
	.reg .b32 %temp; 
	mov.b64 	{%temp, %r65}, %fd596;
	}
	abs.f64 	%fd597, %fd596;
	{ // callseq 146, 0
	.param .b64 param0;
	st.param.f64 	[param0], %fd597;
	.param .b64 param1;
	st.param.f64 	[param1], 0d4000000000000000;
	.param .b64 retval0;
	call.uni (retval0), 
	__internal_accurate_pow, 
	(
	param0, 
	param1
	);
	ld.param.f64 	%fd2355, [retval0];
	} // callseq 146
	setp.lt.s32 	%p918, %r65, 0;
	neg.f64 	%fd2357, %fd2355;
	selp.f64 	%fd2358, %fd2357, %fd2355, %p787;
	selp.f64 	%fd3309, %fd2358, %fd2355, %p918;
	setp.neu.f64 	%p919, %fd596, 0d0000000000000000;
	@%p919 bra 	$L__BB2_376;
	selp.b32 	%r1244, %r65, 0, %p787;
	setp.lt.s32 	%p921, %r1093, 0;
	or.b32  	%r1245, %r1244, 2146435072;
	selp.b32 	%r1246, %r1245, %r1244, %p921;
	mov.b32 	%r1247, 0;
	mov.b64 	%fd3309, {%r1247, %r1246};
$L__BB2_376:
	add.f64 	%fd2359, %fd596, 0d4000000000000000;
	{
	.reg .b32 %temp; 
	mov.b64 	{%temp, %r1248}, %fd2359;
	}
	and.b32  	%r1249, %r1248, 2146435072;
	setp.ne.s32 	%p922, %r1249, 2146435072;
	@%p922 bra 	$L__BB2_381;
	setp.num.f64 	%p923, %fd596, %fd596;
	@%p923 bra 	$L__BB2_379;
	mov.f64 	%fd2360, 0d4000000000000000;
	add.rn.f64 	%fd3309, %fd596, %fd2360;
	bra.uni 	$L__BB2_381;
$L__BB2_379:
	setp.neu.f64 	%p924, %fd597, 0d7FF0000000000000;
	@%p924 bra 	$L__BB2_381;
	setp.lt.s32 	%p927, %r1093, 0;
	selp.b32 	%r1251, 0, 2146435072, %p927;
	and.b32  	%r1252, %r1093, 2147483647;
	setp.ne.s32 	%p928, %r1252, 1071644672;
	or.b32  	%r1253, %r1251, -2147483648;
	selp.b32 	%r1254, %r1253, %r1251, %p928;
	selp.b32 	%r1255, %r1254, %r1251, %p787;
	selp.b32 	%r1256, %r1255, %r1251, %p918;
	mov.b32 	%r1257, 0;
	mov.b64 	%fd3309, {%r1257, %r1256};
$L__BB2_381:
	setp.eq.f64 	%p930, %fd596, 0d3FF0000000000000;
	selp.f64 	%fd2361, 0d3FF0000000000000, %fd3309, %p930;
	sub.f64 	%fd2362, %fd3278, %fd3282;
	div.rn.f64 	%fd2363, %fd583, %fd2362;
	sub.f64 	%fd2364, %fd3278, %fd3283;
	div.rn.f64 	%fd2365, %fd480, %fd2364;
	mul.f64 	%fd2366, %fd2365, %fd2363;
	div.rn.f64 	%fd604, %fd2366, %fd2361;
	add.f64 	%fd605, %fd564, 0d3EB0C6F7A0B5ED8D;
	{
	.reg .b32 %temp; 
	mov.b64 	{%temp, %r66}, %fd605;
	}
	abs.f64 	%fd606, %fd605;
	{ // callseq 147, 0
	.param .b64 param0;
	st.param.f64 	[param0], %fd606;
	.param .b64 param1;
	st.param.f64 	[param1], 0d4000000000000000;
	.param .b64 retval0;
	call.uni (retval0), 
	__internal_accurate_pow, 
	(
	param0, 
	param1
	);
	ld.param.f64 	%fd2367, [retval0];
	} // callseq 147
	setp.lt.s32 	%p931, %r66, 0;
	neg.f64 	%fd2369, %fd2367;
	selp.f64 	%fd2370, %fd2369, %fd2367, %p787;
	selp.f64 	%fd3311, %fd2370, %fd2367, %p931;
	setp.neu.f64 	%p932, %fd605, 0d0000000000000000;
	@%p932 bra 	$L__BB2_383;
	selp.b32 	%r1259, %r66, 0, %p787;
	setp.lt.s32 	%p934, %r1093, 0;
	or.b32  	%r1260, %r1259, 2146435072;
	selp.b32 	%r1261, %r1260, %r1259, %p934;
	mov.b32 	%r1262, 0;
	mov.b64 	%fd3311, {%r1262, %r1261};
$L__BB2_383:
	add.f64 	%fd2371, %fd605, 0d4000000000000000;
	{
	.reg .b32 %temp; 
	mov.b64 	{%temp, %r1263}, %fd2371;
	}
	and.b32  	%r1264, %r1263, 2146435072;
	setp.ne.s32 	%p935, %r1264, 2146435072;
	@%p935 bra 	$L__BB2_388;
	setp.num.f64 	%p936, %fd605, %fd605;
	@%p936 bra 	$L__BB2_386;
	mov.f64 	%fd2372, 0d4000000000000000;
	add.rn.f64 	%fd3311, %fd605, %fd2372;
	bra.uni 	$L__BB2_388;
$L__BB2_386:
	setp.neu.f64 	%p937, %fd606, 0d7FF0000000000000;
	@%p937 bra 	$L__BB2_388;
	setp.lt.s32 	%p940, %r1093, 0;
	selp.b32 	%r1266, 0, 2146435072, %p940;
	and.b32  	%r1267, %r1093, 2147483647;
	setp.ne.s32 	%p941, %r1267, 1071644672;
	or.b32  	%r1268, %r1266, -2147483648;
	selp.b32 	%r1269, %r1268, %r1266, %p941;
	selp.b32 	%r1270, %r1269, %r1266, %p787;
	selp.b32 	%r1271, %r1270, %r1266, %p931;
	mov.b32 	%r1272, 0;
	mov.b64 	%fd3311, {%r1272, %r1271};
$L__BB2_388:
	setp.eq.f64 	%p943, %fd605, 0d3FF0000000000000;
	selp.f64 	%fd2373, 0d3FF0000000000000, %fd3311, %p943;
	sub.f64 	%fd2374, %fd3276, %fd3283;
	sub.f64 	%fd2375, %fd3278, %fd3282;
	div.rn.f64 	%fd2376, %fd2375, %fd2374;
	add.f64 	%fd2377, %fd2376, 0d3FF0000000000000;
	div.rn.f64 	%fd2378, %fd3278, %fd2375;
	sub.f64 	%fd2379, %fd3278, %fd3283;
	div.rn.f64 	%fd2380, %fd583, %fd2379;
	mul.f64 	%fd2381, %fd2378, %fd2380;
	mul.f64 	%fd2382, %fd2381, %fd2377;
	div.rn.f64 	%fd613, %fd2382, %fd2373;
	add.f64 	%fd614, %fd595, 0d3EB0C6F7A0B5ED8D;
	{
	.reg .b32 %temp; 
	mov.b64 	{%temp, %r67}, %fd614;
	}
	abs.f64 	%fd615, %fd614;
	{ // callseq 148, 0
	.param .b64 param0;
	st.param.f64 	[param0], %fd615;
	.param .b64 param1;
	st.param.f64 	[param1], 0d4000000000000000;
	.param .b64 retval0;
	call.uni (retval0), 
	__internal_accurate_pow, 
	(
	param0, 
	param1
	);
	ld.param.f64 	%fd2383, [retval0];
	} // callseq 148
	setp.lt.s32 	%p944, %r67, 0;
	neg.f64 	%fd2385, %fd2383;
	selp.f64 	%fd2386, %fd2385, %fd2383, %p787;
	selp.f64 	%fd3313, %fd2386, %fd2383, %p944;
	setp.neu.f64 	%p945, %fd614, 0d0000000000000000;
	@%p945 bra 	$L__BB2_390;
	selp.b32 	%r1274, %r67, 0, %p787;
	setp.lt.s32 	%p947, %r1093, 0;
	or.b32  	%r1275, %r1274, 2146435072;
	selp.b32 	%r1276, %r1275, %r1274, %p947;
	mov.b32 	%r1277, 0;
	mov.b64 	%fd3313, {%r1277, %r1276};
$L__BB2_390:
	add.f64 	%fd2387, %fd614, 0d4000000000000000;
	{
	.reg .b32 %temp; 
	mov.b64 	{%temp, %r1278}, %fd2387;
	}
	and.b32  	%r1279, %r1278, 2146435072;
	setp.ne.s32 	%p948, %r1279, 2146435072;
	@%p948 bra 	$L__BB2_395;
	setp.num.f64 	%p949, %fd614, %fd614;
	@%p949 bra 	$L__BB2_393;
	mov.f64 	%fd2388, 0d4000000000000000;
	add.rn.f64 	%fd3313, %fd614, %fd2388;
	bra.uni 	$L__BB2_395;
$L__BB2_393:
	setp.neu.f64 	%p950, %fd615, 0d7FF0000000000000;
	@%p950 bra 	$L__BB2_395;
	setp.lt.s32 	%p953, %r1093, 0;
	selp.b32 	%r1281, 0, 2146435072, %p953;
	and.b32  	%r1282, %r1093, 2147483647;
	setp.ne.s32 	%p954, %r1282, 1071644672;
	or.b32  	%r1283, %r1281, -2147483648;
	selp.b32 	%r1284, %r1283, %r1281, %p954;
	selp.b32 	%r1285, %r1284, %r1281, %p787;
	selp.b32 	%r1286, %r1285, %r1281, %p944;
	mov.b32 	%r1287, 0;
	mov.b64 	%fd3313, {%r1287, %r1286};
$L__BB2_395:
	setp.eq.f64 	%p956, %fd614, 0d3FF0000000000000;
	selp.f64 	%fd2389, 0d3FF0000000000000, %fd3313, %p956;
	sub.f64 	%fd2390, %fd3276, %fd3283;
	div.rn.f64 	%fd2391, %fd3278, %fd2390;
	sub.f64 	%fd2392, %fd3278, %fd3283;
	div.rn.f64 	%fd2393, %fd3276, %fd2392;
	mul.f64 	%fd2394, %fd2393, %fd2391;
	div.rn.f64 	%fd2395, %fd2394, %fd2389;
	add.f64 	%fd2396, %fd604, %fd613;
	add.f64 	%fd2397, %fd2396, %fd2395;
	div.rn.f64 	%fd2398, %fd604, %fd2397;
	div.rn.f64 	%fd2399, %fd613, %fd2397;
	div.rn.f64 	%fd2400, %fd2395, %fd2397;
	mul.f64 	%fd2401, %fd493, %fd2399;
	fma.rn.f64 	%fd2402, %fd488, %fd2398, %fd2401;
	fma.rn.f64 	%fd3368, %fd497, %fd2400, %fd2402;
	sub.f64 	%fd2403, %fd3283, %fd3284;
	div.rn.f64 	%fd2404, %fd483, %fd2403;
	sub.f64 	%fd623, %fd2404, %fd482;
	sub.f64 	%fd2405, %fd3282, %fd3284;
	div.rn.f64 	%fd2406, %fd480, %fd2405;
	mul.f64 	%fd2407, %fd2406, %fd623;
	mov.f64 	%fd2408, 0d0000000000000000;
	sub.f64 	%fd624, %fd2408, %fd3284;
	div.rn.f64 	%fd2409, %fd583, %fd624;
	fma.rn.f64 	%fd2410, %fd2409, %fd2407, %fd482;
	sub.f64 	%fd625, %fd481, %fd482;
	div.rn.f64 	%fd2411, %fd480, %fd583;
	add.f64 	%fd2412, %fd2411, 0d3FF0000000000000;
	div.rn.f64 	%fd626, %fd480, %fd624;
	add.f64 	%fd2413, %fd2412, %fd626;
	fma.rn.f64 	%fd627, %fd2413, %fd625, %fd2410;
	sub.f64 	%fd2414, %fd3276, %fd3284;
	div.rn.f64 	%fd2415, %fd624, %fd2414;
	div.rn.f64 	%fd2416, %fd583, %fd2390;
	mul.f64 	%fd628, %fd2416, %fd2415;
	div.rn.f64 	%fd2417, %fd3276, %fd2390;
	mul.f64 	%fd2418, %fd2417, %fd2415;
	sub.f64 	%fd2419, %fd3277, %fd3284;
	div.rn.f64 	%fd2420, %fd2390, %fd2419;
	add.f64 	%fd2421, %fd2420, 0d3FF0000000000000;
	mul.f64 	%fd629, %fd2418, %fd2421;
	div.rn.f64 	%fd2422, %fd3277, %fd2414;
	div.rn.f64 	%fd2423, %fd3276, %fd2419;
	mul.f64 	%fd630, %fd2422, %fd2423;
	sub.f64 	%fd2424, %fd3276, %fd3282;
	div.rn.f64 	%fd631, %fd480, %fd2424;
	{
	.reg .b32 %temp; 
	mov.b64 	{%temp, %r68}, %fd631;
	}
	abs.f64 	%fd632, %fd631;
	{ // callseq 149, 0
	.param .b64 param0;
	st.param.f64 	[param0], %fd632;
	.param .b64 param1;
	st.param.f64 	[param1], 0d4000000000000000;
	.param .b64 retval0;
	call.uni (retval0), 
	__internal_accurate_pow, 
	(
	param0, 
	param1
	);
	ld.param.f64 	%fd2425, [retval0];
	} // callseq 149
	setp.lt.s32 	%p957, %r68, 0;
	neg.f64 	%fd2427, %fd2425;
	selp.f64 	%fd2428, %fd2427, %fd2425, %p787;
	selp.f64 	%fd3315, %fd2428, %fd2425, %p957;
	setp.neu.f64 	%p958, %fd631, 0d0000000000000000;
	@%p958 bra 	$L__BB2_397;
	selp.b32 	%r1289, %r68, 0, %p787;
	setp.lt.s32 	%p960, %r1093, 0;
	or.b32  	%r1290, %r1289, 2146435072;
	selp.b32 	%r1291, %r1290, %r1289, %p960;
	mov.b32 	%r1292, 0;
	mov.b64 	%fd3315, {%r1292, %r1291};
$L__BB2_397:
	add.f64 	%fd2429, %fd631, 0d4000000000000000;
	{
	.reg .b32 %temp; 
	mov.b64 	{%temp, %r1293}, %fd2429;
	}
	and.b32  	%r1294, %r1293, 2146435072;
	setp.ne.s32 	%p961, %r1294, 2146435072;
	@%p961 bra 	$L__BB2_402;
	setp.num.f64 	%p962, %fd631, %fd631;
	@%p962 bra 	$L__BB2_400;
	mov.f64 	%fd2430, 0d4000000000000000;
	add.rn.f64 	%fd3315, %fd631, %fd2430;
	bra.uni 	$L__BB2_402;
$L__BB2_400:
	setp.neu.f64 	%p963, %fd632, 0d7FF0000000000000;
	@%p963 bra 	$L__BB2_402;
	setp.lt.s32 	%p966, %r1093, 0;
	selp.b32 	%r1296, 0, 2146435072, %p966;
	and.b32  	%r1297, %r1093, 2147483647;
	setp.ne.s32 	%p967, %r1297, 1071644672;
	or.b32  	%r1298, %r1296, -2147483648;
	selp.b32 	%r1299, %r1298, %r1296, %p967;
	selp.b32 	%r1300, %r1299, %r1296, %p787;
	selp.b32 	%r1301, %r1300, %r1296, %p957;
	mov.b32 	%r1302, 0;
	mov.b64 	%fd3315, {%r1302, %r1301};
$L__BB2_402:
	setp.eq.f64 	%p969, %fd631, 0d3FF0000000000000;
	mul.f64 	%fd2431, %fd3315, 0d4010000000000000;
	selp.f64 	%fd639, 0d4010000000000000, %fd2431, %p969;
	{
	.reg .b32 %temp; 
	mov.b64 	{%temp, %r69}, %fd480;
	}
	abs.f64 	%fd640, %fd480;
	{ // callseq 150, 0
	.param .b64 param0;
	st.param.f64 	[param0], %fd640;
	.param .b64 param1;
	st.param.f64 	[param1], 0d4000000000000000;
	.param .b64 retval0;
	call.uni (retval0), 
	__internal_accurate_pow, 
	(
	param0, 
	param1
	);
	ld.param.f64 	%fd2432, [retval0];
	} // callseq 150
	setp.lt.s32 	%p970, %r69, 0;
	neg.f64 	%fd2434, %fd2432;
	selp.f64 	%fd2435, %fd2434, %fd2432, %p787;
	selp.f64 	%fd3317, %fd2435, %fd2432, %p970;
	setp.neu.f64 	%p971, %fd480, 0d0000000000000000;
	@%p971 bra 	$L__BB2_404;
	selp.b32 	%r1304, %r69, 0, %p787;
	setp.lt.s32 	%p973, %r1093, 0;
	or.b32  	%r1305, %r1304, 2146435072;
	selp.b32 	%r1306, %r1305, %r1304, %p973;
	mov.b32 	%r1307, 0;
	mov.b64 	%fd3317, {%r1307, %r1306};
$L__BB2_404:
	add.f64 	%fd2436, %fd480, 0d4000000000000000;
	{
	.reg .b32 %temp; 
	mov.b64 	{%temp, %r1308}, %fd2436;
	}
	and.b32  	%r1309, %r1308, 2146435072;
	setp.ne.s32 	%p974, %r1309, 2146435072;
	@%p974 bra 	$L__BB2_409;
	setp.num.f64 	%p975, %fd480, %fd480;
	@%p975 bra 	$L__BB2_407;
	mov.f64 	%fd2437, 0d4000000000000000;
	add.rn.f64 	%fd3317, %fd480, %fd2437;
	bra.uni 	$L__BB2_409;
$L__BB2_407:
	setp.neu.f64 	%p976, %fd640, 0d7FF0000000000000;
	@%p976 bra 	$L__BB2_409;
	setp.lt.s32 	%p979, %r1093, 0;
	selp.b32 	%r1311, 0, 2146435072, %p979;
	and.b32  	%r1312, %r1093, 2147483647;
	setp.ne.s32 	%p980, %r1312, 1071644672;
	or.b32  	%r1313, %r1311, -2147483648;
	selp.b32 	%r1314, %r1313, %r1311, %p980;
	selp.b32 	%r1315, %r1314, %r1311, %p787;
	selp.b32 	%r1316, %r1315, %r1311, %p970;
	mov.b32 	%r1317, 0;
	mov.b64 	%fd3317, {%r1317, %r1316};
$L__BB2_409:
	setp.eq.f64 	%p982, %fd480, 0d3FF0000000000000;
	selp.f64 	%fd2438, 0d3FF0000000000000, %fd3317, %p982;
	mul.f64 	%fd647, %fd2438, 0d4024000000000000;
	sub.f64 	%fd2439, %fd3277, %fd3282;
	fma.rn.f64 	%fd648, %fd3277, %fd2439, %fd647;
	mul.f64 	%fd649, %fd2438, 0d4034000000000000;
	add.f64 	%fd2440, %fd2439, %fd2439;
	fma.rn.f64 	%fd2441, %fd3277, %fd2440, %fd649;
	add.f64 	%fd2442, %fd3277, %fd3277;
	sub.f64 	%fd2443, %fd2442, %fd3282;
	sub.f64 	%fd2444, %fd3276, %fd3282;
	fma.rn.f64 	%fd2445, %fd2444, %fd2443, %fd2441;
	mul.f64 	%fd2446, %fd552, %fd2445;
	fma.rn.f64 	%fd2447, %fd562, %fd648, %fd2446;
	add.f64 	%fd2448, %fd3276, %fd3277;
	add.f64 	%fd2449, %fd3282, %fd3282;
	sub.f64 	%fd2450, %fd2448, %fd2449;
	sub.f64 	%fd2451, %fd2448, %fd3282;
	fma.rn.f64 	%fd2452, %fd2451, %fd2450, %fd647;
	fma.rn.f64 	%fd2453, %fd551, %fd2452, %fd2447;
	mul.f64 	%fd650, %fd639, %fd2453;
	{
	.reg .b32 %temp; 
	mov.b64 	{%temp, %r70}, %fd495;
	}
	abs.f64 	%fd651, %fd495;
	{ // callseq 151, 0
	.param .b64 param0;
	st.param.f64 	[param0], %fd651;
	.param .b64 param1;
	st.param.f64 	[param1], 0d4000000000000000;
	.param .b64 retval0;
	call.uni (retval0), 
	__internal_accurate_pow, 
	(
	param0, 
	param1
	);
	ld.param.f64 	%fd2454, [retval0];
	} // callseq 151
	setp.lt.s32 	%p983, %r70, 0;
	neg.f64 	%fd2456, %fd2454;
	selp.f64 	%fd2457, %fd2456, %fd2454, %p787;
	selp.f64 	%fd3319, %fd2457, %fd2454, %p983;
	setp.neu.f64 	%p984, %fd495, 0d0000000000000000;
	@%p984 bra 	$L__BB2_411;
	selp.b32 	%r1319, %r70, 0, %p787;
	setp.lt.s32 	%p986, %r1093, 0;
	or.b32  	%r1320, %r1319, 2146435072;
	selp.b32 	%r1321, %r1320, %r1319, %p986;
	mov.b32 	%r1322, 0;
	mov.b64 	%fd3319, {%r1322, %r1321};
$L__BB2_411:
	add.f64 	%fd2458, %fd495, 0d4000000000000000;
	{
	.reg .b32 %temp; 
	mov.b64 	{%temp, %r1323}, %fd2458;
	}
	and.b32  	%r1324, %r1323, 2146435072;
	setp.ne.s32 	%p987, %r1324, 2146435072;
	@%p987 bra 	$L__BB2_416;
	setp.num.f64 	%p988, %fd495, %fd495;
	@%p988 bra 	$L__BB2_414;
	mov.f64 	%fd2459, 0d4000000000000000;
	add.rn.f64 	%fd3319, %fd495, %fd2459;
	bra.uni 	$L__BB2_416;
$L__BB2_414:
	setp.neu.f64 	%p989, %fd651, 0d7FF0000000000000;
	@%p989 bra 	$L__BB2_416;
	setp.lt.s32 	%p992, %r1093, 0;
	selp.b32 	%r1326, 0, 2146435072, %p992;
	and.b32  	%r1327, %r1093, 2147483647;
	setp.ne.s32 	%p993, %r1327, 1071644672;
	or.b32  	%r1328, %r1326, -2147483648;
	selp.b32 	%r1329, %r1328, %r1326, %p993;
	selp.b32 	%r1330, %r1329, %r1326, %p787;
	selp.b32 	%r1331, %r1330, %r1326, %p983;
	mov.b32 	%r1332, 0;
	mov.b64 	%fd3319, {%r1332, %r1331};
$L__BB2_416:
	setp.eq.f64 	%p995, %fd495, 0d3FF0000000000000;
	mul.f64 	%fd2460, %fd3319, 0d4010000000000000;
	selp.f64 	%fd2461, 0d4010000000000000, %fd2460, %p995;
	sub.f64 	%fd658, %fd3282, %fd3283;
	mul.f64 	%fd2462, %fd3277, %fd658;
	sub.f64 	%fd2463, %fd649, %fd2462;
	sub.f64 	%fd2464, %fd3277, %fd3282;
	mul.f64 	%fd2465, %fd2464, %fd583;
	sub.f64 	%fd2466, %fd2463, %fd2465;
	mul.f64 	%fd2467, %fd584, %fd2466;
	fma.rn.f64 	%fd2468, %fd582, %fd648, %fd2467;
	fma.rn.f64 	%fd659, %fd658, %fd583, %fd647;
	fma.rn.f64 	%fd2469, %fd594, %fd659, %fd2468;
	mul.f64 	%fd660, %fd2469, %fd2461;
	{
	.reg .b32 %temp; 
	mov.b64 	{%temp, %r71}, %fd626;
	}
	abs.f64 	%fd661, %fd626;
	{ // callseq 152, 0
	.param .b64 param0;
	st.param.f64 	[param0], %fd661;
	.param .b64 param1;
	st.param.f64 	[param1], 0d4000000000000000;
	.param .b64 retval0;
	call.uni (retval0), 
	__internal_accurate_pow, 
	(
	param0, 
	param1
	);
	ld.param.f64 	%fd2470, [retval0];
	} // callseq 152
	setp.lt.s32 	%p996, %r71, 0;
	neg.f64 	%fd2472, %fd2470;
	selp.f64 	%fd2473, %fd2472, %fd2470, %p787;
	selp.f64 	%fd3321, %fd2473, %fd2470, %p996;
	setp.neu.f64 	%p997, %fd626, 0d0000000000000000;
	@%p997 bra 	$L__BB2_418;
	selp.b32 	%r1334, %r71, 0, %p787;
	setp.lt.s32 	%p999, %r1093, 0;
	or.b32  	%r1335, %r1334, 2146435072;
	selp.b32 	%r1336, %r1335, %r1334, %p999;
	mov.b32 	%r1337, 0;
	mov.b64 	%fd3321, {%r1337, %r1336};
$L__BB2_418:
	add.f64 	%fd2474, %fd626, 0d4000000000000000;
	{
	.reg .b32 %temp; 
	mov.b64 	{%temp, %r1338}, %fd2474;
	}
	and.b32  	%r1339, %r1338, 2146435072;
	setp.ne.s32 	%p1000, %r1339, 2146435072;
	@%p1000 bra 	$L__BB2_423;
	setp.num.f64 	%p1001, %fd626, %fd626;
	@%p1001 bra 	$L__BB2_421;
	mov.f64 	%fd2475, 0d4000000000000000;
	add.rn.f64 	%fd3321, %fd626, %fd2475;
	bra.uni 	$L__BB2_423;
$L__BB2_421:
	setp.neu.f64 	%p1002, %fd661, 0d7FF0000000000000;
	@%p1002 bra 	$L__BB2_423;
	setp.lt.s32 	%p1005, %r1093, 0;
	selp.b32 	%r1341, 0, 2146435072, %p1005;
	and.b32  	%r1342, %r1093, 2147483647;
	setp.ne.s32 	%p1006, %r1342, 1071644672;
	or.b32  	%r1343, %r1341, -2147483648;
	selp.b32 	%r1344, %r1343, %r1341, %p1006;
	selp.b32 	%r1345, %r1344, %r1341, %p787;
	selp.b32 	%r1346, %r1345, %r1341, %p996;
	mov.b32 	%r1347, 0;
	mov.b64 	%fd3321, {%r1347, %r1346};
$L__BB2_423:
	setp.eq.f64 	%p1008, %fd626, 0d3FF0000000000000;
	mul.f64 	%fd2476, %fd3321, 0d4010000000000000;
	selp.f64 	%fd668, 0d4010000000000000, %fd2476, %p1008;
	sub.f64 	%fd669, %fd3282, %fd3284;
	div.rn.f64 	%fd670, %fd623, %fd669;
	{
	.reg .b32 %temp; 
	mov.b64 	{%temp, %r72}, %fd670;
	}
	abs.f64 	%fd671, %fd670;
	{ // callseq 153, 0
	.param .b64 param0;
	st.param.f64 	[param0], %fd671;
	.param .b64 param1;
	st.param.f64 	[param1], 0d4000000000000000;
	.param .b64 retval0;
	call.uni (retval0), 
	__internal_accurate_pow, 
	(
	param0, 
	param1
	);
	ld.param.f64 	%fd2477, [retval0];
	} // callseq 153
	setp.lt.s32 	%p1009, %r72, 0;
	neg.f64 	%fd2479, %fd2477;
	selp.f64 	%fd2480, %fd2479, %fd2477, %p787;
	selp.f64 	%fd3323, %fd2480, %fd2477, %p1009;
	setp.neu.f64 	%p1010, %fd670, 0d0000000000000000;
	@%p1010 bra 	$L__BB2_425;
	selp.b32 	%r1349, %r72, 0, %p787;
	setp.lt.s32 	%p1012, %r1093, 0;
	or.b32  	%r1350, %r1349, 2146435072;
	selp.b32 	%r1351, %r1350, %r1349, %p1012;
	mov.b32 	%r1352, 0;
	mov.b64 	%fd3323, {%r1352, %r1351};
$L__BB2_425:
	add.f64 	%fd2481, %fd670, 0d4000000000000000;
	{
	.reg .b32 %temp; 
	mov.b64 	{%temp, %r1353}, %fd2481;
	}
	and.b32  	%r1354, %r1353, 2146435072;
	setp.ne.s32 	%p1013, %r1354, 2146435072;
	@%p1013 bra 	$L__BB2_430;
	setp.num.f64 	%p1014, %fd670, %fd670;
	@%p1014 bra 	$L__BB2_428;
	mov.f64 	%fd2482, 0d4000000000000000;
	add.rn.f64 	%fd3323, %fd670, %fd2482;
	bra.uni 	$L__BB2_430;
$L__BB2_428:
	setp.neu.f64 	%p1015, %fd671, 0d7FF0000000000000;
	@%p1015 bra 	$L__BB2_430;
	setp.lt.s32 	%p1018, %r1093, 0;
	selp.b32 	%r1356, 0, 2146435072, %p1018;
	and.b32  	%r1357, %r1093, 2147483647;
	setp.ne.s32 	%p1019, %r1357, 1071644672;
	or.b32  	%r1358, %r1356, -2147483648;
	selp.b32 	%r1359, %r1358, %r1356, %p1019;
	selp.b32 	%r1360, %r1359, %r1356, %p787;
	selp.b32 	%r1361, %r1360, %r1356, %p1009;
	mov.b32 	%r1362, 0;
	mov.b64 	%fd3323, {%r1362, %r1361};
$L__BB2_430:
	setp.eq.f64 	%p1021, %fd670, 0d3FF0000000000000;
	selp.f64 	%fd2483, 0d3FF0000000000000, %fd3323, %p1021;
	mul.f64 	%fd2484, %fd659, %fd2483;
	mul.f64 	%fd2485, %fd625, %fd623;
	mul.f64 	%fd2486, %fd583, %fd669;
	div.rn.f64 	%fd2487, %fd2485, %fd2486;
	mov.f64 	%fd2488, 0d0000000000000000;
	sub.f64 	%fd2489, %fd2488, %fd3277;
	add.f64 	%fd2490, %fd2489, %fd2489;
	fma.rn.f64 	%fd2491, %fd2490, %fd658, %fd649;
	add.f64 	%fd678, %fd3282, 0d0000000000000000;
	add.f64 	%fd2492, %fd3283, %fd3283;
	sub.f64 	%fd2493, %fd678, %fd2492;
	fma.rn.f64 	%fd2494, %fd624, %fd2493, %fd2491;
	fma.rn.f64 	%fd679, %fd2487, %fd2494, %fd2484;
	div.rn.f64 	%fd680, %fd625, %fd583;
	{
	.reg .b32 %temp; 
	mov.b64 	{%temp, %r73}, %fd680;
	}
	abs.f64 	%fd681, %fd680;
	{ // callseq 154, 0
	.param .b64 param0;
	st.param.f64 	[param0], %fd681;
	.param .b64 param1;
	st.param.f64 	[param1], 0d4000000000000000;
	.param .b64 retval0;
	call.uni (retval0), 
	__internal_accurate_pow, 
	(
	param0, 
	param1
	);
	ld.param.f64 	%fd2495, [retval0];
	} // callseq 154
	setp.lt.s32 	%p1022, %r73, 0;
	neg.f64 	%fd2497, %fd2495;
	selp.f64 	%fd2498, %fd2497, %fd2495, %p787;
	selp.f64 	%fd3325, %fd2498, %fd2495, %p1022;
	setp.neu.f64 	%p1023, %fd680, 0d0000000000000000;
	@%p1023 bra 	$L__BB2_432;
	selp.b32 	%r1364, %r73, 0, %p787;
	setp.lt.s32 	%p1025, %r1093, 0;
	or.b32  	%r1365, %r1364, 2146435072;
	selp.b32 	%r1366, %r1365, %r1364, %p1025;
	mov.b32 	%r1367, 0;
	mov.b64 	%fd3325, {%r1367, %r1366};
$L__BB2_432:
	add.f64 	%fd2499, %fd680, 0d4000000000000000;
	{
	.reg .b32 %temp; 
	mov.b64 	{%temp, %r1368}, %fd2499;
	}
	and.b32  	%r1369, %r1368, 2146435072;
	setp.ne.s32 	%p1026, %r1369, 2146435072;
	@%p1026 bra 	$L__BB2_437;
	setp.num.f64 	%p1027, %fd680, %fd680;
	@%p1027 bra 	$L__BB2_435;
	mov.f64 	%fd2500, 0d4000000000000000;
	add.rn.f64 	%fd3325, %fd680, %fd2500;
	bra.uni 	$L__BB2_437;
$L__BB2_435:
	setp.neu.f64 	%p1028, %fd681, 0d7FF0000000000000;
	@%p1028 bra 	$L__BB2_437;
	setp.lt.s32 	%p1029, %r73, 0;
	setp.eq.s32 	%p1030, %r55, 1062207488;
	setp.lt.s32 	%p1031, %r1093, 0;
	selp.b32 	%r1371, 0, 2146435072, %p1031;
	and.b32  	%r1372, %r1093, 2147483647;
	setp.ne.s32 	%p1032, %r1372, 1071644672;
	or.b32  	%r1373, %r1371, -2147483648;
	selp.b32 	%r1374, %r1373, %r1371, %p1032;
	selp.b32 	%r1375, %r1374, %r1371, %p1030;
	selp.b32 	%r1376, %r1375, %r1371, %p1029;
	mov.b32 	%r1377, 0;
	mov.b64 	%fd3325, {%r1377, %r1376};
$L__BB2_437:
	setp.eq.s32 	%p1033, %r55, 1062207488;
	setp.eq.f64 	%p1034, %fd680, 0d3FF0000000000000;
	selp.f64 	%fd2501, 0d3FF0000000000000, %fd3325, %p1034;
	sub.f64 	%fd2502, %fd624, %fd3283;
	sub.f64 	%fd2503, %fd678, %fd3283;
	sub.f64 	%fd2504, %fd2503, %fd3284;
	fma.rn.f64 	%fd2505, %fd2504, %fd2502, %fd647;
	fma.rn.f64 	%fd2506, %fd2505, %fd2501, %fd679;
	mul.f64 	%fd688, %fd668, %fd2506;
	add.f64 	%fd689, %fd650, 0d3EB0C6F7A0B5ED8D;
	{
	.reg .b32 %temp; 
	mov.b64 	{%temp, %r74}, %fd689;
	}
	abs.f64 	%fd690, %fd689;
	{ // callseq 155, 0
	.param .b64 param0;
	st.param.f64 	[param0], %fd690;
	.param .b64 param1;
	st.param.f64 	[param1], 0d4000000000000000;
	.param .b64 retval0;
	call.uni (retval0), 
	__internal_accurate_pow, 
	(
	param0, 
	param1
	);
	ld.param.f64 	%fd2507, [retval0];
	} // callseq 155
	setp.lt.s32 	%p1035, %r74, 0;
	neg.f64 	%fd2509, %fd2507;
	selp.f64 	%fd2510, %fd2509, %fd2507, %p1033;
	selp.f64 	%fd3327, %fd2510, %fd2507, %p1035;
	setp.neu.f64 	%p1036, %fd689, 0d0000000000000000;
	@%p1036 bra 	$L__BB2_439;
	setp.eq.s32 	%p1037, %r55, 1062207488;
	selp.b32 	%r1379, %r74, 0, %p1037;
	setp.lt.s32 	%p1038, %r1093, 0;
	or.b32  	%r1380, %r1379, 2146435072;
	selp.b32 	%r1381, %r1380, %r1379, %p1038;
	mov.b32 	%r1382, 0;
	mov.b64 	%fd3327, {%r1382, %r1381};
$L__BB2_439:
	add.f64 	%fd2511, %fd689, 0d4000000000000000;
	{
	.reg .b32 %temp; 
	mov.b64 	{%temp, %r1383}, %fd2511;
	}
	and.b32  	%r1384, %r1383, 2146435072;
	setp.ne.s32 	%p1039, %r1384, 2146435072;
	@%p1039 bra 	$L__BB2_444;
	setp.num.f64 	%p1040, %fd689, %fd689;
	@%p1040 bra 	$L__BB2_442;
	mov.f64 	%fd2512, 0d4000000000000000;
	add.rn.f64 	%fd3327, %fd689, %fd2512;
	bra.uni 	$L__BB2_444;
$L__BB2_442:
	setp.neu.f64 	%p1041, %fd690, 0d7FF0000000000000;
	@%p1041 bra 	$L__BB2_444;
	setp.lt.s32 	%p1042, %r74, 0;
	setp.eq.s32 	%p1043, %r55, 1062207488;
	setp.lt.s32 	%p1044, %r1093, 0;
	selp.b32 	%r1386, 0, 2146435072, %p1044;
	and.b32  	%r1387, %r1093, 2147483647;
	setp.ne.s32 	%p1045, %r1387, 1071644672;
	or.b32  	%r1388, %r1386, -2147483648;
	selp.b32 	%r1389, %r1388, %r1386, %p1045;
	selp.b32 	%r1390, %r1389, %r1386, %p1043;
	selp.b32 	%r1391, %r1390, %r1386, %p1042;
	mov.b32 	%r1392, 0;
	mov.b64 	%fd3327, {%r1392, %r1391};
$L__BB2_444:
	setp.eq.s32 	%p1046, %r55, 1062207488;
	setp.eq.f64 	%p1047, %fd689, 0d3FF0000000000000;
	selp.f64 	%fd2513, 0d3FF0000000000000, %fd3327, %p1047;
	div.rn.f64 	%fd697, %fd628, %fd2513;
	add.f64 	%fd698, %fd660, 0d3EB0C6F7A0B5ED8D;
	{
	.reg .b32 %temp; 
	mov.b64 	{%temp, %r75}, %fd698;
	}
	abs.f64 	%fd699, %fd698;
	{ // callseq 156, 0
	.param .b64 param0;
	st.param.f64 	[param0], %fd699;
	.param .b64 param1;
	st.param.f64 	[param1], 0d4000000000000000;
	.param .b64 retval0;
	call.uni (retval0), 
	__internal_accurate_pow, 
	(
	param0, 
	param1
	);
	ld.param.f64 	%fd2514, [retval0];
	} // callseq 156
	setp.lt.s32 	%p1048, %r75, 0;
	neg.f64 	%fd2516, %fd2514;
	selp.f64 	%fd2517, %fd2516, %fd2514, %p1046;
	selp.f64 	%fd3329, %fd2517, %fd2514, %p1048;
	setp.neu.f64 	%p1049, %fd698, 0d0000000000000000;
	@%p1049 bra 	$L__BB2_446;
	setp.eq.s32 	%p1050, %r55, 1062207488;
	selp.b32 	%r1394, %r75, 0, %p1050;
	setp.lt.s32 	%p1051, %r1093, 0;
	or.b32  	%r1395, %r1394, 2146435072;
	selp.b32 	%r1396, %r1395, %r1394, %p1051;
	mov.b32 	%r1397, 0;
	mov.b64 	%fd3329, {%r1397, %r1396};
$L__BB2_446:
	add.f64 	%fd2518, %fd698, 0d4000000000000000;
	{
	.reg .b32 %temp; 
	mov.b64 	{%temp, %r1398}, %fd2518;
	}
	and.b32  	%r1399, %r1398, 2146435072;
	setp.ne.s32 	%p1052, %r1399, 2146435072;
	@%p1052 bra 	$L__BB2_451;
	setp.num.f64 	%p1053, %fd698, %fd698;
	@%p1053 bra 	$L__BB2_449;
	mov.f64 	%fd2519, 0d4000000000000000;
	add.rn.f64 	%fd3329, %fd698, %fd2519;
	bra.uni 	$L__BB2_451;
$L__BB2_449:
	setp.neu.f64 	%p1054, %fd699, 0d7FF0000000000000;
	@%p1054 bra 	$L__BB2_451;
	setp.lt.s32 	%p1055, %r75, 0;
	setp.eq.s32 	%p1056, %r55, 1062207488;
	setp.lt.s32 	%p1057, %r1093, 0;
	selp.b32 	%r1401, 0, 2146435072, %p1057;
	and.b32  	%r1402, %r1093, 2147483647;
	setp.ne.s32 	%p1058, %r1402, 1071644672;
	or.b32  	%r1403, %r1401, -2147483648;
	selp.b32 	%r1404, %r1403, %r1401, %p1058;
	selp.b32 	%r1405, %r1404, %r1401, %p1056;
	selp.b32 	%r1406, %r1405, %r1401, %p1055;
	mov.b32 	%r1407, 0;
	mov.b64 	%fd3329, {%r1407, %r1406};
$L__BB2_451:
	setp.eq.s32 	%p1059, %r55, 1062207488;
	setp.eq.f64 	%p1060, %fd698, 0d3FF0000000000000;
	selp.f64 	%fd2520, 0d3FF0000000000000, %fd3329, %p1060;
	div.rn.f64 	%fd706, %fd629, %fd2520;
	add.f64 	%fd707, %fd688, 0d3EB0C6F7A0B5ED8D;
	{
	.reg .b32 %temp; 
	mov.b64 	{%temp, %r76}, %fd707;
	}
	abs.f64 	%fd708, %fd707;
	{ // callseq 157, 0
	.param .b64 param0;
	st.param.f64 	[param0], %fd708;
	.param .b64 param1;
	st.param.f64 	[param1], 0d4000000000000000;
	.param .b64 retval0;
	call.uni (retval0), 
	__internal_accurate_pow, 
	(
	param0, 
	param1
	);
	ld.param.f64 	%fd2521, [retval0];
	} // callseq 157
	setp.lt.s32 	%p1061, %r76, 0;
	neg.f64 	%fd2523, %fd2521;
	selp.f64 	%fd2524, %fd2523, %fd2521, %p1059;
	selp.f64 	%fd3331, %fd2524, %fd2521, %p1061;
	setp.neu.f64 	%p1062, %fd707, 0d0000000000000000;
	@%p1062 bra 	$L__BB2_453;
	setp.eq.s32 	%p1063, %r55, 1062207488;
	selp.b32 	%r1409, %r76, 0, %p1063;
	setp.lt.s32 	%p1064, %r1093, 0;
	or.b32  	%r1410, %r1409, 2146435072;
	selp.b32 	%r1411, %r1410, %r1409, %p1064;
	mov.b32 	%r1412, 0;
	mov.b64 	%fd3331, {%r1412, %r1411};
$L__BB2_453:
	add.f64 	%fd2525, %fd707, 0d4000000000000000;
	{
	.reg .b32 %temp; 
	mov.b64 	{%temp, %r1413}, %fd2525;
	}
	and.b32  	%r1414, %r1413, 2146435072;
	setp.ne.s32 	%p1065, %r1414, 2146435072;
	@%p1065 bra 	$L__BB2_458;
	setp.num.f64 	%p1066, %fd707, %fd707;
	@%p1066 bra 	$L__BB2_456;
	mov.f64 	%fd2526, 0d4000000000000000;
	add.rn.f64 	%fd3331, %fd707, %fd2526;
	bra.uni 	$L__BB2_458;
$L__BB2_456:
	setp.neu.f64 	%p1067, %fd708, 0d7FF0000000000000;
	@%p1067 bra 	$L__BB2_458;
	setp.lt.s32 	%p1068, %r76, 0;
	setp.eq.s32 	%p1069, %r55, 1062207488;
	setp.lt.s32 	%p1070, %r1093, 0;
	selp.b32 	%r1416, 0, 2146435072, %p1070;
	and.b32  	%r1417, %r1093, 2147483647;
	setp.ne.s32 	%p1071, %r1417, 1071644672;
	or.b32  	%r1418, %r1416, -2147483648;
	selp.b32 	%r1419, %r1418, %r1416, %p1071;
	selp.b32 	%r1420, %r1419, %r1416, %p1069;
	selp.b32 	%r1421, %r1420, %r1416, %p1068;
	mov.b32 	%r1422, 0;
	mov.b64 	%fd3331, {%r1422, %r1421};
$L__BB2_458:
	setp.eq.f64 	%p1072, %fd707, 0d3FF0000000000000;
	selp.f64 	%fd2527, 0d3FF0000000000000, %fd3331, %p1072;
	div.rn.f64 	%fd2528, %fd630, %fd2527;
	add.f64 	%fd2529, %fd697, %fd706;
	add.f64 	%fd2530, %fd2529, %fd2528;
	div.rn.f64 	%fd2531, %fd697, %fd2530;
	div.rn.f64 	%fd2532, %fd706, %fd2530;
	div.rn.f64 	%fd2533, %fd2528, %fd2530;
	mul.f64 	%fd2534, %fd497, %fd2532;
	fma.rn.f64 	%fd2535, %fd493, %fd2531, %fd2534;
	fma.rn.f64 	%fd3369, %fd627, %fd2533, %fd2535;
	bra.uni 	$L__BB2_586;
$L__BB2_459:
	ld.param.f64 	%fd3168, [_Z7re_stepPdPKdPKbS1_S1_S1_S1_S1_S1_S1_iiidddi_param_14];
	sub.f64 	%fd2027, %fd3287, %fd453;
	div.rn.f64 	%fd716, %fd2027, %fd3168;
	sub.f64 	%fd2028, %fd3286, %fd3287;
	div.rn.f64 	%fd717, %fd2028, %fd3168;
	sub.f64 	%fd2029, %fd7, %fd3286;
	div.rn.f64 	%fd718, %fd2029, %fd3168;
	sub.f64 	%fd2030, %fd3280, %fd7;
	div.rn.f64 	%fd719, %fd2030, %fd3168;
	sub.f64 	%fd2031, %fd3281, %fd3280;
	div.rn.f64 	%fd720, %fd2031, %fd3168;
	sub.f64 	%fd2032, %fd458, %fd3281;
	div.rn.f64 	%fd721, %fd2032, %fd3168;
	mul.f64 	%fd2033, %fd717, 0dBFF2AAAAAAAAAAAB;
	fma.rn.f64 	%fd2034, %fd716, 0d3FD5555555555555, %fd2033;
	fma.rn.f64 	%fd722, %fd718, 0d3FFD555555555555, %fd2034;
	mul.f64 	%fd723, %fd717, 0d3FC5555555555555;
	mul.f64 	%fd724, %fd718, 0d3FEAAAAAAAAAAAAB;
	sub.f64 	%fd2035, %fd724, %fd723;
	mul.f64 	%fd725, %fd719, 0d3FD5555555555555;
	add.f64 	%fd726, %fd2035, %fd725;
	mul.f64 	%fd727, %fd718, 0d3FD5555555555555;
	mul.f64 	%fd728, %fd719, 0d3FEAAAAAAAAAAAAB;
	add.f64 	%fd729, %fd727, %fd728;
	add.f64 	%fd2036, %fd717, %fd717;
	sub.f64 	%fd2037, %fd716, %fd2036;
	add.f64 	%fd730, %fd718, %fd2037;
	{
	.reg .b32 %temp; 
	mov.b64 	{%temp, %r77}, %fd730;
	}
	mov.f64 	%fd2038, 0d4000000000000000;
	{
	.reg .b32 %temp; 
	mov.b64 	{%temp, %r823}, %fd2038;
	}
	and.b32  	%r79, %r823, 2146435072;
	setp.eq.s32 	%p551, %r79, 1062207488;
	abs.f64 	%fd731, %fd730;
	{ // callseq 118, 0
	.param .b64 param0;
	st.param.f64 	[param0], %fd731;
	.param .b64 param1;
	st.param.f64 	[param1], 0d4000000000000000;
	.param .b64 retval0;
	call.uni (retval0), 
	__internal_accurate_pow, 
	(
	param0, 
	param1
	);
	ld.param.f64 	%fd2039, [retval0];
	} // callseq 118
	setp.lt.s32 	%p552, %r77, 0;
	neg.f64 	%fd2041, %fd2039;
	selp.f64 	%fd2042, %fd2041, %fd2039, %p551;
	selp.f64 	%fd3333, %fd2042, %fd2039, %p552;
	setp.neu.f64 	%p553, %fd730, 0d0000000000000000;
	@%p553 bra 	$L__BB2_461;
	setp.eq.s32 	%p554, %r79, 1062207488;
	selp.b32 	%r824, %r77, 0, %p554;
	setp.lt.s32 	%p555, %r823, 0;
	or.b32  	%r825, %r824, 2146435072;
	selp.b32 	%r826, %r825, %r824, %p555;
	mov.b32 	%r827, 0;
	mov.b64 	%fd3333, {%r827, %r826};
$L__BB2_461:
	add.f64 	%fd2043, %fd730, 0d4000000000000000;
	{
	.reg .b32 %temp; 
	mov.b64 	{%temp, %r828}, %fd2043;
	}
	and.b32  	%r829, %r828, 2146435072;
	setp.ne.s32 	%p556, %r829, 2146435072;
	@%p556 bra 	$L__BB2_466;
	setp.num.f64 	%p557, %fd730, %fd730;
	@%p557 bra 	$L__BB2_464;
	mov.f64 	%fd2044, 0d4000000000000000;
	add.rn.f64 	%fd3333, %fd730, %fd2044;
	bra.uni 	$L__BB2_466;
$L__BB2_464:
	setp.neu.f64 	%p558, %fd731, 0d7FF0000000000000;
	@%p558 bra 	$L__BB2_466;
	setp.lt.s32 	%p559, %r77, 0;
	setp.eq.s32 	%p560, %r79, 1062207488;
	setp.lt.s32 	%p561, %r823, 0;
	selp.b32 	%r831, 0, 2146435072, %p561;
	and.b32  	%r832, %r823, 2147483647;
	setp.ne.s32 	%p562, %r832, 1071644672;
	or.b32  	%r833, %r831, -2147483648;
	selp.b32 	%r834, %r833, %r831, %p562;
	selp.b32 	%r835, %r834, %r831, %p560;
	selp.b32 	%r836, %r835, %r831, %p559;
	mov.b32 	%r837, 0;
	mov.b64 	%fd3333, {%r837, %r836};
$L__BB2_466:
	setp.eq.s32 	%p563, %r79, 1062207488;
	setp.eq.f64 	%p564, %fd730, 0d3FF0000000000000;
	mul.f64 	%fd2045, %fd3333, 0d3FF1555555555555;
	selp.f64 	%fd738, 0d3FF1555555555555, %fd2045, %p564;
	fma.rn.f64 	%fd2046, %fd717, 0dC010000000000000, %fd716;
	mul.f64 	%fd739, %fd718, 0d4008000000000000;
	add.f64 	%fd740, %fd739, %fd2046;
	{
	.reg .b32 %temp; 
	mov.b64 	{%temp, %r80}, %fd740;
	}
	abs.f64 	%fd741, %fd740;
	{ // callseq 119, 0
	.param .b64 param0;
	st.param.f64 	[param0], %fd741;
	.param .b64 param1;
	st.param.f64 	[param1], 0d4000000000000000;
	.param .b64 retval0;
	call.uni (retval0), 
	__internal_accurate_pow, 
	(
	param0, 
	param1
	);
	ld.param.f64 	%fd2047, [retval0];
	} // callseq 119
	setp.lt.s32 	%p565, %r80, 0;
	neg.f64 	%fd2049, %fd2047;
	selp.f64 	%fd2050, %fd2049, %fd2047, %p563;
	selp.f64 	%fd3335, %fd2050, %fd2047, %p565;
	setp.neu.f64 	%p566, %fd740, 0d0000000000000000;
	@%p566 bra 	$L__BB2_468;
	setp.eq.s32 	%p567, %r79, 1062207488;
	selp.b32 	%r839, %r80, 0, %p567;
	setp.lt.s32 	%p568, %r823, 0;
	or.b32  	%r840, %r839, 2146435072;
	selp.b32 	%r841, %r840, %r839, %p568;
	mov.b32 	%r842, 0;
	mov.b64 	%fd3335, {%r842, %r841};
$L__BB2_468:
	add.f64 	%fd2051, %fd740, 0d4000000000000000;
	{
	.reg .b32 %temp; 
	mov.b64 	{%temp, %r843}, %fd2051;
	}
	and.b32  	%r844, %r843, 2146435072;
	setp.ne.s32 	%p569, %r844, 2146435072;
	@%p569 bra 	$L__BB2_473;
	setp.num.f64 	%p570, %fd740, %fd740;
	@%p570 bra 	$L__BB2_471;
	mov.f64 	%fd2052, 0d4000000000000000;
	add.rn.f64 	%fd3335, %fd740, %fd2052;
	bra.uni 	$L__BB2_473;
$L__BB2_471:
	setp.neu.f64 	%p571, %fd741, 0d7FF0000000000000;
	@%p571 bra 	$L__BB2_473;
	setp.lt.s32 	%p572, %r80, 0;
	setp.eq.s32 	%p573, %r79, 1062207488;
	setp.lt.s32 	%p574, %r823, 0;
	selp.b32 	%r846, 0, 2146435072, %p574;
	and.b32  	%r847, %r823, 2147483647;
	setp.ne.s32 	%p575, %r847, 1071644672;
	or.b32  	%r848, %r846, -2147483648;
	selp.b32 	%r849, %r848, %r846, %p575;
	selp.b32 	%r850, %r849, %r846, %p573;
	selp.b32 	%r851, %r850, %r846, %p572;
	mov.b32 	%r852, 0;
	mov.b64 	%fd3335, {%r852, %r851};
$L__BB2_473:
	setp.eq.s32 	%p576, %r79, 1062207488;
	setp.eq.f64 	%p577, %fd740, 0d3FF0000000000000;
	mul.f64 	%fd2053, %fd3335, 0d3FD0000000000000;
	selp.f64 	%fd2054, 0d3FD0000000000000, %fd2053, %p577;
	add.f64 	%fd748, %fd738, %fd2054;
	add.f64 	%fd749, %fd718, %fd718;
	sub.f64 	%fd2055, %fd717, %fd749;
	add.f64 	%fd750, %fd719, %fd2055;
	{
	.reg .b32 %temp; 
	mov.b64 	{%temp, %r81}, %fd750;
	}
	abs.f64 	%fd751, %fd750;
	{ // callseq 120, 0
	.param .b64 param0;
	st.param.f64 	[param0], %fd751;
	.param .b64 param1;
	st.param.f64 	[param1], 0d4000000000000000;
	.param .b64 retval0;
	call.uni (retval0), 
	__internal_accurate_pow, 
	(
	param0, 
	param1
	);
	ld.param.f64 	%fd2056, [retval0];
	} // callseq 120
	setp.lt.s32 	%p578, %r81, 0;
	neg.f64 	%fd2058, %fd2056;
	selp.f64 	%fd2059, %fd2058, %fd2056, %p576;
	selp.f64 	%fd3337, %fd2059, %fd2056, %p578;
	setp.neu.f64 	%p579, %fd750, 0d0000000000000000;
	@%p579 bra 	$L__BB2_475;
	selp.b32 	%r854, %r81, 0, %p576;
	setp.lt.s32 	%p581, %r823, 0;
	or.b32  	%r855, %r854, 2146435072;
	selp.b32 	%r856, %r855, %r854, %p581;
	mov.b32 	%r857, 0;
	mov.b64 	%fd3337, {%r857, %r856};
$L__BB2_475:
	add.f64 	%fd2060, %fd750, 0d4000000000000000;
	{
	.reg .b32 %temp; 
	mov.b64 	{%temp, %r858}, %fd2060;
	}
	and.b32  	%r859, %r858, 2146435072;
	setp.ne.s32 	%p582, %r859, 2146435072;
	@%p582 bra 	$L__BB2_480;
	setp.num.f64 	%p583, %fd750, %fd750;
	@%p583 bra 	$L__BB2_478;
	mov.f64 	%fd2061, 0d4000000000000000;
	add.rn.f64 	%fd3337, %fd750, %fd2061;
	bra.uni 	$L__BB2_480;
$L__BB2_478:
	setp.neu.f64 	%p584, %fd751, 0d7FF0000000000000;
	@%p584 bra 	$L__BB2_480;
	setp.lt.s32 	%p585, %r81, 0;
	setp.eq.s32 	%p586, %r79, 1062207488;
	setp.lt.s32 	%p587, %r823, 0;
	selp.b32 	%r861, 0, 2146435072, %p587;
	and.b32  	%r862, %r823, 2147483647;
	setp.ne.s32 	%p588, %r862, 1071644672;
	or.b32  	%r863, %r861, -2147483648;
	selp.b32 	%r864, %r863, %r861, %p588;
	selp.b32 	%r865, %r864, %r861, %p586;
	selp.b32 	%r866, %r865, %r861, %p585;
	mov.b32 	%r867, 0;
	mov.b64 	%fd3337, {%r867, %r866};
$L__BB2_480:
	setp.eq.s32 	%p589, %r79, 1062207488;
	setp.eq.f64 	%p590, %fd750, 0d3FF0000000000000;
	mul.f64 	%fd2062, %fd3337, 0d3FF1555555555555;
	selp.f64 	%fd758, 0d3FF1555555555555, %fd2062, %p590;
	sub.f64 	%fd759, %fd717, %fd719;
	{
	.reg .b32 %temp; 
	mov.b64 	{%temp, %r82}, %fd759;
	}
	abs.f64 	%fd760, %fd759;
	{ // callseq 121, 0
	.param .b64 param0;
	st.param.f64 	[param0], %fd760;
	.param .b64 param1;
	st.param.f64 	[param1], 0d4000000000000000;
	.param .b64 retval0;
	call.uni (retval0), 
	__internal_accurate_pow, 
	(
	param0, 
	param1
	);
	ld.param.f64 	%fd2063, [retval0];
	} // callseq 121
	setp.lt.s32 	%p591, %r82, 0;
	neg.f64 	%fd2065, %fd2063;
	selp.f64 	%fd2066, %fd2065, %fd2063, %p589;
	selp.f64 	%fd3339, %fd2066, %fd2063, %p591;
	setp.neu.f64 	%p592, %fd759, 0d0000000000000000;
	@%p592 bra 	$L__BB2_482;
	selp.b32 	%r869, %r82, 0, %p589;
	setp.lt.s32 	%p594, %r823, 0;
	or.b32  	%r870, %r869, 2146435072;
	selp.b32 	%r871, %r870, %r869, %p594;
	mov.b32 	%r872, 0;
	mov.b64 	%fd3339, {%r872, %r871};
$L__BB2_482:
	add.f64 	%fd2067, %fd759, 0d4000000000000000;
	{
	.reg .b32 %temp; 
	mov.b64 	{%temp, %r873}, %fd2067;
	}
	and.b32  	%r874, %r873, 2146435072;
	setp.ne.s32 	%p595, %r874, 2146435072;
	@%p595 bra 	$L__BB2_487;
	setp.num.f64 	%p596, %fd759, %fd759;
	@%p596 bra 	$L__BB2_485;
	mov.f64 	%fd2068, 0d4000000000000000;
	add.rn.f64 	%fd3339, %fd759, %fd2068;
	bra.uni 	$L__BB2_487;
$L__BB2_485:
	setp.neu.f64 	%p597, %fd760, 0d7FF0000000000000;
	@%p597 bra 	$L__BB2_487;
	setp.lt.s32 	%p600, %r823, 0;
	selp.b32 	%r876, 0, 2146435072, %p600;
	and.b32  	%r877, %r823, 2147483647;
	setp.ne.s32 	%p601, %r877, 1071644672;
	or.b32  	%r878, %r876, -2147483648;
	selp.b32 	%r879, %r878, %r876, %p601;
	selp.b32 	%r880, %r879, %r876, %p589;
	selp.b32 	%r881, %r880, %r876, %p591;
	mov.b32 	%r882, 0;
	mov.b64 	%fd3339, {%r882, %r881};
$L__BB2_487:
	setp.eq.f64 	%p603, %fd759, 0d3FF0000000000000;
	mul.f64 	%fd2069, %fd3339, 0d3FD0000000000000;
	selp.f64 	%fd2070, 0d3FD0000000000000, %fd2069, %p603;
	add.f64 	%fd767, %fd758, %fd2070;
	add.f64 	%fd768, %fd719, %fd719;
	sub.f64 	%fd2071, %fd718, %fd768;
	add.f64 	%fd769, %fd720, %fd2071;
	{
	.reg .b32 %temp; 
	mov.b64 	{%temp, %r83}, %fd769;
	}
	abs.f64 	%fd770, %fd769;
	{ // callseq 122, 0
	.param .b64 param0;
	st.param.f64 	[param0], %fd770;
	.param .b64 param1;
	st.param.f64 	[param1], 0d4000000000000000;
	.param .b64 retval0;
	call.uni (retval0), 
	__internal_accurate_pow, 
	(
	param0, 
	param1
	);
	ld.param.f64 	%fd2072, [retval0];
	} // callseq 122
	setp.lt.s32 	%p604, %r83, 0;
	neg.f64 	%fd2074, %fd2072;
	selp.f64 	%fd2075, %fd2074, %fd2072, %p589;
	selp.f64 	%fd3341, %fd2075, %fd2072, %p604;
	setp.neu.f64 	%p605, %fd769, 0d0000000000000000;
	@%p605 bra 	$L__BB2_489;
	selp.b32 	%r884, %r83, 0, %p589;
	setp.lt.s32 	%p607, %r823, 0;
	or.b32  	%r885, %r884, 2146435072;
	selp.b32 	%r886, %r885, %r884, %p607;
	mov.b32 	%r887, 0;
	mov.b64 	%fd3341, {%r887, %r886};
$L__BB2_489:
	add.f64 	%fd2076, %fd769, 0d4000000000000000;
	{
	.reg .b32 %temp; 
	mov.b64 	{%temp, %r888}, %fd2076;
	}
	and.b32  	%r889, %r888, 2146435072;
	setp.ne.s32 	%p608, %r889, 2146435072;
	@%p608 bra 	$L__BB2_494;
	setp.num.f64 	%p609, %fd769, %fd769;
	@%p609 bra 	$L__BB2_492;
	mov.f64 	%fd2077, 0d4000000000000000;
	add.rn.f64 	%fd3341, %fd769, %fd2077;
	bra.uni 	$L__BB2_494;
$L__BB2_492:
	setp.neu.f64 	%p610, %fd770, 0d7FF0000000000000;
	@%p610 bra 	$L__BB2_494;
	setp.lt.s32 	%p613, %r823, 0;
	selp.b32 	%r891, 0, 2146435072, %p613;
	and.b32  	%r892, %r823, 2147483647;
	setp.ne.s32 	%p614, %r892, 1071644672;
	or.b32  	%r893, %r891, -2147483648;
	selp.b32 	%r894, %r893, %r891, %p614;
	selp.b32 	%r895, %r894, %r891, %p589;
	selp.b32 	%r896, %r895, %r891, %p604;
	mov.b32 	%r897, 0;
	mov.b64 	%fd3341, {%r897, %r896};
$L__BB2_494:
	setp.eq.f64 	%p616, %fd769, 0d3FF0000000000000;
	mul.f64 	%fd2078, %fd3341, 0d3FF1555555555555;
	selp.f64 	%fd777, 0d3FF1555555555555, %fd2078, %p616;
	fma.rn.f64 	%fd2079, %fd719, 0dC010000000000000, %fd739;
	add.f64 	%fd778, %fd720, %fd2079;
	{
	.reg .b32 %temp; 
	mov.b64 	{%temp, %r84}, %fd778;
	}
	abs.f64 	%fd779, %fd778;
	{ // callseq 123, 0
	.param .b64 param0;
	st.param.f64 	[param0], %fd779;
	.param .b64 param1;
	st.param.f64 	[param1], 0d4000000000000000;
	.param .b64 retval0;
	call.uni (retval0), 
	__internal_accurate_pow, 
	(
	param0, 
	param1
	);
	ld.param.f64 	%fd2080, [retval0];
	} // callseq 123
	setp.lt.s32 	%p617, %r84, 0;
	neg.f64 	%fd2082, %fd2080;
	selp.f64 	%fd2083, %fd2082, %fd2080, %p589;
	selp.f64 	%fd3343, %fd2083, %fd2080, %p617;
	setp.neu.f64 	%p618, %fd778, 0d0000000000000000;
	@%p618 bra 	$L__BB2_496;
	selp.b32 	%r899, %r84, 0, %p589;
	setp.lt.s32 	%p620, %r823, 0;
	or.b32  	%r900, %r899, 2146435072;
	selp.b32 	%r901, %r900, %r899, %p620;
	mov.b32 	%r902, 0;
	mov.b64 	%fd3343, {%r902, %r901};
$L__BB2_496:
	add.f64 	%fd2084, %fd778, 0d4000000000000000;
	{
	.reg .b32 %temp; 
	mov.b64 	{%temp, %r903}, %fd2084;
	}
	and.b32  	%r904, %r903, 2146435072;
	setp.ne.s32 	%p621, %r904, 2146435072;
	@%p621 bra 	$L__BB2_501;
	setp.num.f64 	%p622, %fd778, %fd778;
	@%p622 bra 	$L__BB2_499;
	mov.f64 	%fd2085, 0d4000000000000000;
	add.rn.f64 	%fd3343, %fd778, %fd2085;
	bra.uni 	$L__BB2_501;
$L__BB2_499:
	setp.neu.f64 	%p623, %fd779, 0d7FF0000000000000;
	@%p623 bra 	$L__BB2_501;
	setp.lt.s32 	%p626, %r823, 0;
	selp.b32 	%r906, 0, 2146435072, %p626;
	and.b32  	%r907, %r823, 2147483647;
	setp.ne.s32 	%p627, %r907, 1071644672;
	or.b32  	%r908, %r906, -2147483648;
	selp.b32 	%r909, %r908, %r906, %p627;
	selp.b32 	%r910, %r909, %r906, %p589;
	selp.b32 	%r911, %r910, %r906, %p617;
	mov.b32 	%r912, 0;
	mov.b64 	%fd3343, {%r912, %r911};
$L__BB2_501:
	setp.eq.f64 	%p629, %fd778, 0d3FF0000000000000;
	mul.f64 	%fd2086, %fd3343, 0d3FD0000000000000;
	selp.f64 	%fd2087, 0d3FD0000000000000, %fd2086, %p629;
	add.f64 	%fd786, %fd777, %fd2087;
	add.f64 	%fd787, %fd748, 0d3EB0C6F7A0B5ED8D;
	{
	.reg .b32 %temp; 
	mov.b64 	{%temp, %r85}, %fd787;
	}
	abs.f64 	%fd788, %fd787;
	{ // callseq 124, 0
	.param .b64 param0;
	st.param.f64 	[param0], %fd788;
	.param .b64 param1;
	st.param.f64 	[param1], 0d4000000000000000;
	.param .b64 retval0;
	call.uni (retval0), 
	__internal_accurate_pow, 
	(
	param0, 
	param1
	);
	ld.param.f64 	%fd2088, [retval0];
	} // callseq 124
	setp.lt.s32 	%p630, %r85, 0;
	neg.f64 	%fd2090, %fd2088;
	selp.f64 	%fd2091, %fd2090, %fd2088, %p589;
	selp.f64 	%fd3345, %fd2091, %fd2088, %p630;
	setp.neu.f64 	%p631, %fd787, 0d0000000000000000;
	@%p631 bra 	$L__BB2_503;
	selp.b32 	%r914, %r85, 0, %p589;
	setp.lt.s32 	%p633, %r823, 0;
	or.b32  	%r915, %r914, 2146435072;
	selp.b32 	%r916, %r915, %r914, %p633;
	mov.b32 	%r917, 0;
	mov.b64 	%fd3345, {%r917, %r916};
$L__BB2_503:
	add.f64 	%fd2092, %fd787, 0d4000000000000000;
	{
	.reg .b32 %temp; 
	mov.b64 	{%temp, %r918}, %fd2092;
	}
	and.b32  	%r919, %r918, 2146435072;
	setp.ne.s32 	%p634, %r919, 2146435072;
	@%p634 bra 	$L__BB2_508;
	setp.num.f64 	%p635, %fd787, %fd787;
	@%p635 bra 	$L__BB2_506;
	mov.f64 	%fd2093, 0d4000000000000000;
	add.rn.f64 	%fd3345, %fd787, %fd2093;
	bra.uni 	$L__BB2_508;
$L__BB2_506:
	setp.neu.f64 	%p636, %fd788, 0d7FF0000000000000;
	@%p636 bra 	$L__BB2_508;
	setp.lt.s32 	%p639, %r823, 0;
	selp.b32 	%r921, 0, 2146435072, %p639;
	and.b32  	%r922, %r823, 2147483647;
	setp.ne.s32 	%p640, %r922, 1071644672;
	or.b32  	%r923, %r921, -2147483648;
	selp.b32 	%r924, %r923, %r921, %p640;
	selp.b32 	%r925, %r924, %r921, %p589;
	selp.b32 	%r926, %r925, %r921, %p630;
	mov.b32 	%r927, 0;
	mov.b64 	%fd3345, {%r927, %r926};
$L__BB2_508:
	setp.eq.f64 	%p642, %fd787, 0d3FF0000000000000;
	mov.f64 	%fd2094, 0d3FB999999999999A;
	div.rn.f64 	%fd2095, %fd2094, %fd3345;
	selp.f64 	%fd795, 0d3FB999999999999A, %fd2095, %p642;
	add.f64 	%fd796, %fd767, 0d3EB0C6F7A0B5ED8D;
	{
	.reg .b32 %temp; 
	mov.b64 	{%temp, %r86}, %fd796;
	}
	abs.f64 	%fd797, %fd796;
	{ // callseq 125, 0
	.param .b64 param0;
	st.param.f64 	[param0], %fd797;
	.param .b64 param1;
	st.param.f64 	[param1], 0d4000000000000000;
	.param .b64 retval0;
	call.uni (retval0), 
	__internal_accurate_pow, 
	(
	param0, 
	param1
	);
	ld.param.f64 	%fd2096, [retval0];
	} // callseq 125
	setp.lt.s32 	%p643, %r86, 0;
	neg.f64 	%fd2098, %fd2096;
	selp.f64 	%fd2099, %fd2098, %fd2096, %p589;
	selp.f64 	%fd3347, %fd2099, %fd2096, %p643;
	setp.neu.f64 	%p644, %fd796, 0d0000000000000000;
	@%p644 bra 	$L__BB2_510;
	selp.b32 	%r929, %r86, 0, %p589;
	setp.lt.s32 	%p646, %r823, 0;
	or.b32  	%r930, %r929, 2146435072;
	selp.b32 	%r931, %r930, %r929, %p646;
	mov.b32 	%r932, 0;
	mov.b64 	%fd3347, {%r932, %r931};
$L__BB2_510:
	add.f64 	%fd2100, %fd796, 0d4000000000000000;
	{
	.reg .b32 %temp; 
	mov.b64 	{%temp, %r933}, %fd2100;
	}
	and.b32  	%r934, %r933, 2146435072;
	setp.ne.s32 	%p647, %r934, 2146435072;
	@%p647 bra 	$L__BB2_515;
	setp.num.f64 	%p648, %fd796, %fd796;
	@%p648 bra 	$L__BB2_513;
	mov.f64 	%fd2101, 0d4000000000000000;
	add.rn.f64 	%fd3347, %fd796, %fd2101;
	bra.uni 	$L__BB2_515;
$L__BB2_513:
	setp.neu.f64 	%p649, %fd797, 0d7FF0000000000000;
	@%p649 bra 	$L__BB2_515;
	setp.lt.s32 	%p652, %r823, 0;
	selp.b32 	%r936, 0, 2146435072, %p652;
	and.b32  	%r937, %r823, 2147483647;
	setp.ne.s32 	%p653, %r937, 1071644672;
	or.b32  	%r938, %r936, -2147483648;
	selp.b32 	%r939, %r938, %r936, %p653;
	selp.b32 	%r940, %r939, %r936, %p589;
	selp.b32 	%r941, %r940, %r936, %p643;
	mov.b32 	%r942, 0;
	mov.b64 	%fd3347, {%r942, %r941};
$L__BB2_515:
	setp.eq.f64 	%p655, %fd796, 0d3FF0000000000000;
	mov.f64 	%fd2102, 0d3FE3333333333333;
	div.rn.f64 	%fd2103, %fd2102, %fd3347;
	selp.f64 	%fd804, 0d3FE3333333333333, %fd2103, %p655;
	add.f64 	%fd805, %fd786, 0d3EB0C6F7A0B5ED8D;
	{
	.reg .b32 %temp; 
	mov.b64 	{%temp, %r87}, %fd805;
	}
	abs.f64 	%fd806, %fd805;
	{ // callseq 126, 0
	.param .b64 param0;
	st.param.f64 	[param0], %fd806;
	.param .b64 param1;
	st.param.f64 	[param1], 0d4000000000000000;
	.param .b64 retval0;
	call.uni (retval0), 
	__internal_accurate_pow, 
	(
	param0, 
	param1
	);
	ld.param.f64 	%fd2104, [retval0];
	} // callseq 126
	setp.lt.s32 	%p656, %r87, 0;
	neg.f64 	%fd2106, %fd2104;
	selp.f64 	%fd2107, %fd2106, %fd2104, %p589;
	selp.f64 	%fd3349, %fd2107, %fd2104, %p656;
	setp.neu.f64 	%p657, %fd805, 0d0000000000000000;
	@%p657 bra 	$L__BB2_517;
	selp.b32 	%r944, %r87, 0, %p589;
	setp.lt.s32 	%p659, %r823, 0;
	or.b32  	%r945, %r944, 2146435072;
	selp.b32 	%r946, %r945, %r944, %p659;
	mov.b32 	%r947, 0;
	mov.b64 	%fd3349, {%r947, %r946};
$L__BB2_517:
	add.f64 	%fd2108, %fd805, 0d4000000000000000;
	{
	.reg .b32 %temp; 
	mov.b64 	{%temp, %r948}, %fd2108;
	}
	and.b32  	%r949, %r948, 2146435072;
	setp.ne.s32 	%p660, %r949, 2146435072;
	@%p660 bra 	$L__BB2_522;
	setp.num.f64 	%p661, %fd805, %fd805;
	@%p661 bra 	$L__BB2_520;
	mov.f64 	%fd2109, 0d4000000000000000;
	add.rn.f64 	%fd3349, %fd805, %fd2109;
	bra.uni 	$L__BB2_522;
$L__BB2_520:
	setp.neu.f64 	%p662, %fd806, 0d7FF0000000000000;
	@%p662 bra 	$L__BB2_522;
	setp.lt.s32 	%p665, %r823, 0;
	selp.b32 	%r951, 0, 2146435072, %p665;
	and.b32  	%r952, %r823, 2147483647;
	setp.ne.s32 	%p666, %r952, 1071644672;
	or.b32  	%r953, %r951, -2147483648;
	selp.b32 	%r954, %r953, %r951, %p666;
	selp.b32 	%r955, %r954, %r951, %p589;
	selp.b32 	%r956, %r955, %r951, %p656;
	mov.b32 	%r957, 0;
	mov.b64 	%fd3349, {%r957, %r956};
$L__BB2_522:
	mul.f64 	%fd2110, %fd720, 0d3FC5555555555555;
	setp.eq.f64 	%p668, %fd805, 0d3FF0000000000000;
	mov.f64 	%fd2111, 0d3FD3333333333333;
	div.rn.f64 	%fd2112, %fd2111, %fd3349;
	selp.f64 	%fd2113, 0d3FD3333333333333, %fd2112, %p668;
	add.f64 	%fd2114, %fd795, %fd804;
	add.f64 	%fd2115, %fd2114, %fd2113;
	div.rn.f64 	%fd2116, %fd795, %fd2115;
	div.rn.f64 	%fd2117, %fd804, %fd2115;
	div.rn.f64 	%fd2118, %fd2113, %fd2115;
	mul.f64 	%fd2119, %fd726, %fd2117;
	fma.rn.f64 	%fd2120, %fd722, %fd2116, %fd2119;
	sub.f64 	%fd2121, %fd729, %fd2110;
	fma.rn.f64 	%fd3369, %fd2121, %fd2118, %fd2120;
	mul.f64 	%fd2122, %fd720, 0dBFF2AAAAAAAAAAAB;
	fma.rn.f64 	%fd2123, %fd721, 0d3FD5555555555555, %fd2122;
	fma.rn.f64 	%fd814, %fd719, 0d3FFD555555555555, %fd2123;
	sub.f64 	%fd2124, %fd728, %fd2110;
	add.f64 	%fd815, %fd727, %fd2124;
	add.f64 	%fd2125, %fd724, %fd725;
	sub.f64 	%fd816, %fd2125, %fd723;
	add.f64 	%fd2126, %fd720, %fd720;
	sub.f64 	%fd2127, %fd721, %fd2126;
	add.f64 	%fd817, %fd719, %fd2127;
	{
	.reg .b32 %temp; 
	mov.b64 	{%temp, %r88}, %fd817;
	}
	abs.f64 	%fd818, %fd817;
	{ // callseq 127, 0
	.param .b64 param0;
	st.param.f64 	[param0], %fd818;
	.param .b64 param1;
	st.param.f64 	[param1], 0d4000000000000000;
	.param .b64 retval0;
	call.uni (retval0), 
	__internal_accurate_pow, 
	(
	param0, 
	param1
	);
	ld.param.f64 	%fd2128, [retval0];
	} // callseq 127
	setp.lt.s32 	%p669, %r88, 0;
	neg.f64 	%fd2130, %fd2128;
	selp.f64 	%fd2131, %fd2130, %fd2128, %p589;
	selp.f64 	%fd3351, %fd2131, %fd2128, %p669;
	setp.neu.f64 	%p670, %fd817, 0d0000000000000000;
	@%p670 bra 	$L__BB2_524;
	setp.eq.s32 	%p671, %r79, 1062207488;
	selp.b32 	%r959, %r88, 0, %p671;
	setp.lt.s32 	%p672, %r823, 0;
	or.b32  	%r960, %r959, 2146435072;
	selp.b32 	%r961, %r960, %r959, %p672;
	mov.b32 	%r962, 0;
	mov.b64 	%fd3351, {%r962, %r961};
$L__BB2_524:
	add.f64 	%fd2132, %fd817, 0d4000000000000000;
	{
	.reg .b32 %temp; 
	mov.b64 	{%temp, %r963}, %fd2132;
	}
	and.b32  	%r964, %r963, 2146435072;
	setp.ne.s32 	%p673, %r964, 2146435072;
	@%p673 bra 	$L__BB2_529;
	setp.num.f64 	%p674, %fd817, %fd817;
	@%p674 bra 	$L__BB2_527;
	mov.f64 	%fd2133, 0d4000000000000000;
	add.rn.f64 	%fd3351, %fd817, %fd2133;
	bra.uni 	$L__BB2_529;
$L__BB2_527:
	setp.neu.f64 	%p675, %fd818, 0d7FF0000000000000;
	@%p675 bra 	$L__BB2_529;
	setp.lt.s32 	%p676, %r88, 0;
	setp.eq.s32 	%p677, %r79, 1062207488;
	setp.lt.s32 	%p678, %r823, 0;
	selp.b32 	%r966, 0, 2146435072, %p678;
	and.b32  	%r967, %r823, 2147483647;
	setp.ne.s32 	%p679, %r967, 1071644672;
	or.b32  	%r968, %r966, -2147483648;
	selp.b32 	%r969, %r968, %r966, %p679;
	selp.b32 	%r970, %r969, %r966, %p677;
	selp.b32 	%r971, %r970, %r966, %p676;
	mov.b32 	%r972, 0;
	mov.b64 	%fd3351, {%r972, %r971};
$L__BB2_529:
	setp.eq.s32 	%p680, %r79, 1062207488;
	setp.eq.f64 	%p681, %fd817, 0d3FF0000000000000;
	mul.f64 	%fd2134, %fd3351, 0d3FF1555555555555;
	selp.f64 	%fd825, 0d3FF1555555555555, %fd2134, %p681;
	fma.rn.f64 	%fd2135, %fd720, 0dC010000000000000, %fd721;
	mul.f64 	%fd826, %fd719, 0d4008000000000000;
	add.f64 	%fd827, %fd826, %fd2135;
	{
	.reg .b32 %temp; 
	mov.b64 	{%temp, %r89}, %fd827;
	}
	abs.f64 	%fd828, %fd827;
	{ // callseq 128, 0
	.param .b64 param0;
	st.param.f64 	[param0], %fd828;
	.param .b64 param1;
	st.param.f64 	[param1], 0d4000000000000000;
	.param .b64 retval0;
	call.uni (retval0), 
	__internal_accurate_pow, 
	(
	param0, 
	param1
	);
	ld.param.f64 	%fd2136, [retval0];
	} // callseq 128
	setp.lt.s32 	%p682, %r89, 0;
	neg.f64 	%fd2138, %fd2136;
	selp.f64 	%fd2139, %fd2138, %fd2136, %p680;
	selp.f64 	%fd3353, %fd2139, %fd2136, %p682;
	setp.neu.f64 	%p683, %fd827, 0d0000000000000000;
	@%p683 bra 	$L__BB2_531;
	setp.eq.s32 	%p684, %r79, 1062207488;
	selp.b32 	%r974, %r89, 0, %p684;
	setp.lt.s32 	%p685, %r823, 0;
	or.b32  	%r975, %r974, 2146435072;
	selp.b32 	%r976, %r975, %r974, %p685;
	mov.b32 	%r977, 0;
	mov.b64 	%fd3353, {%r977, %r976};
$L__BB2_531:
	add.f64 	%fd2140, %fd827, 0d4000000000000000;
	{
	.reg .b32 %temp; 
	mov.b64 	{%temp, %r978}, %fd2140;
	}
	and.b32  	%r979, %r978, 2146435072;
	setp.ne.s32 	%p686, %r979, 2146435072;
	@%p686 bra 	$L__BB2_536;
	setp.num.f64 	%p687, %fd827, %fd827;
	@%p687 bra 	$L__BB2_534;
	mov.f64 	%fd2141, 0d4000000000000000;
	add.rn.f64 	%fd3353, %fd827, %fd2141;
	bra.uni 	$L__BB2_536;
$L__BB2_534:
	setp.neu.f64 	%p688, %fd828, 0d7FF0000000000000;
	@%p688 bra 	$L__BB2_536;
	setp.lt.s32 	%p689, %r89, 0;
	setp.eq.s32 	%p690, %r79, 1062207488;
	setp.lt.s32 	%p691, %r823, 0;
	selp.b32 	%r981, 0, 2146435072, %p691;
	and.b32  	%r982, %r823, 2147483647;
	setp.ne.s32 	%p692, %r982, 1071644672;
	or.b32  	%r983, %r981, -2147483648;
	selp.b32 	%r984, %r983, %r981, %p692;
	selp.b32 	%r985, %r984, %r981, %p690;
	selp.b32 	%r986, %r985, %r981, %p689;
	mov.b32 	%r987, 0;
	mov.b64 	%fd3353, {%r987, %r986};
$L__BB2_536:
	setp.eq.s32 	%p693, %r79, 1062207488;
	setp.eq.f64 	%p694, %fd827, 0d3FF0000000000000;
	mul.f64 	%fd2142, %fd3353, 0d3FD0000000000000;
	selp.f64 	%fd2143, 0d3FD0000000000000, %fd2142, %p694;
	add.f64 	%fd835, %fd825, %fd2143;
	sub.f64 	%fd2144, %fd720, %fd768;
	add.f64 	%fd836, %fd718, %fd2144;
	{
	.reg .b32 %temp; 
	mov.b64 	{%temp, %r90}, %fd836;
	}
	abs.f64 	%fd837, %fd836;
	{ // callseq 129, 0
	.param .b64 param0;
	st.param.f64 	[param0], %fd837;
	.param .b64 param1;
	st.param.f64 	[param1], 0d4000000000000000;
	.param .b64 retval0;
	call.uni (retval0), 
	__internal_accurate_pow, 
	(
	param0, 
	param1
	);
	ld.param.f64 	%fd2145, [retval0];
	} // callseq 129
	setp.lt.s32 	%p695, %r90, 0;
	neg.f64 	%fd2147, %fd2145;
	selp.f64 	%fd2148, %fd2147, %fd2145, %p693;
	selp.f64 	%fd3355, %fd2148, %fd2145, %p695;
	setp.neu.f64 	%p696, %fd836, 0d0000000000000000;
	@%p696 bra 	$L__BB2_538;
	setp.eq.s32 	%p697, %r79, 1062207488;
	selp.b32 	%r989, %r90, 0, %p697;
	setp.lt.s32 	%p698, %r823, 0;
	or.b32  	%r990, %r989, 2146435072;
	selp.b32 	%r991, %r990, %r989, %p698;
	mov.b32 	%r992, 0;
	mov.b64 	%fd3355, {%r992, %r991};
$L__BB2_538:
	add.f64 	%fd2149, %fd836, 0d4000000000000000;
	{
	.reg .b32 %temp; 
	mov.b64 	{%temp, %r993}, %fd2149;
	}
	and.b32  	%r994, %r993, 2146435072;
	setp.ne.s32 	%p699, %r994, 2146435072;
	@%p699 bra 	$L__BB2_543;
	setp.num.f64 	%p700, %fd836, %fd836;
	@%p700 bra 	$L__BB2_541;
	mov.f64 	%fd2150, 0d4000000000000000;
	add.rn.f64 	%fd3355, %fd836, %fd2150;
	bra.uni 	$L__BB2_543;
$L__BB2_541:
	setp.neu.f64 	%p701, %fd837, 0d7FF0000000000000;
	@%p701 bra 	$L__BB2_543;
	setp.lt.s32 	%p702, %r90, 0;
	setp.eq.s32 	%p703, %r79, 1062207488;
	setp.lt.s32 	%p704, %r823, 0;
	selp.b32 	%r996, 0, 2146435072, %p704;
	and.b32  	%r997, %r823, 2147483647;
	setp.ne.s32 	%p705, %r997, 1071644672;
	or.b32  	%r998, %r996, -2147483648;
	selp.b32 	%r999, %r998, %r996, %p705;
	selp.b32 	%r1000, %r999, %r996, %p703;
	selp.b32 	%r1001, %r1000, %r996, %p702;
	mov.b32 	%r1002, 0;
	mov.b64 	%fd3355, {%r1002, %r1001};
$L__BB2_543:
	setp.eq.s32 	%p706, %r79, 1062207488;
	setp.eq.f64 	%p707, %fd836, 0d3FF0000000000000;
	mul.f64 	%fd2151, %fd3355, 0d3FF1555555555555;
	selp.f64 	%fd844, 0d3FF1555555555555, %fd2151, %p707;
	sub.f64 	%fd845, %fd720, %fd718;
	{
	.reg .b32 %temp; 
	mov.b64 	{%temp, %r91}, %fd845;
	}
	abs.f64 	%fd846, %fd845;
	{ // callseq 130, 0
	.param .b64 param0;
	st.param.f64 	[param0], %fd846;
	.param .b64 param1;
	st.param.f64 	[param1], 0d4000000000000000;
	.param .b64 retval0;
	call.uni (retval0), 
	__internal_accurate_pow, 
	(
	param0, 
	param1
	);
	ld.param.f64 	%fd2152, [retval0];
	} // callseq 130
	setp.lt.s32 	%p708, %r91, 0;
	neg.f64 	%fd2154, %fd2152;
	selp.f64 	%fd2155, %fd2154, %fd2152, %p706;
	selp.f64 	%fd3357, %fd2155, %fd2152, %p708;
	setp.neu.f64 	%p709, %fd845, 0d0000000000000000;
	@%p709 bra 	$L__BB2_545;
	setp.eq.s32 	%p710, %r79, 1062207488;
	selp.b32 	%r1004, %r91, 0, %p710;
	setp.lt.s32 	%p711, %r823, 0;
	or.b32  	%r1005, %r1004, 2146435072;
	selp.b32 	%r1006, %r1005, %r1004, %p711;
	mov.b32 	%r1007, 0;
	mov.b64 	%fd3357, {%r1007, %r1006};
$L__BB2_545:
	add.f64 	%fd2156, %fd845, 0d4000000000000000;
	{
	.reg .b32 %temp; 
	mov.b64 	{%temp, %r1008}, %fd2156;
	}
	and.b32  	%r1009, %r1008, 2146435072;
	setp.ne.s32 	%p712, %r1009, 2146435072;
	@%p712 bra 	$L__BB2_550;
	setp.num.f64 	%p713, %fd845, %fd845;
	@%p713 bra 	$L__BB2_548;
	mov.f64 	%fd2157, 0d4000000000000000;
	add.rn.f64 	%fd3357, %fd845, %fd2157;
	bra.uni 	$L__BB2_550;
$L__BB2_548:
	setp.neu.f64 	%p714, %fd846, 0d7FF0000000000000;
	@%p714 bra 	$L__BB2_550;
	setp.lt.s32 	%p715, %r91, 0;
	setp.eq.s32 	%p716, %r79, 1062207488;
	setp.lt.s32 	%p717, %r823, 0;
	selp.b32 	%r1011, 0, 2146435072, %p717;
	and.b32  	%r1012, %r823, 2147483647;
	setp.ne.s32 	%p718, %r1012, 1071644672;
	or.b32  	%r1013, %r1011, -2147483648;
	selp.b32 	%r1014, %r1013, %r1011, %p718;
	selp.b32 	%r1015, %r1014, %r1011, %p716;
	selp.b32 	%r1016, %r1015, %r1011, %p715;
	mov.b32 	%r1017, 0;
	mov.b64 	%fd3357, {%r1017, %r1016};
$L__BB2_550:
	setp.eq.s32 	%p719, %r79, 1062207488;
	setp.eq.f64 	%p720, %fd845, 0d3FF0000000000000;
	mul.f64 	%fd2158, %fd3357, 0d3FD0000000000000;
	selp.f64 	%fd2159, 0d3FD0000000000000, %fd2158, %p720;
	add.f64 	%fd853, %fd844, %fd2159;
	sub.f64 	%fd2160, %fd719, %fd749;
	add.f64 	%fd854, %fd717, %fd2160;
	{
	.reg .b32 %temp; 
	mov.b64 	{%temp, %r92}, %fd854;
	}
	abs.f64 	%fd855, %fd854;
	{ // callseq 131, 0
	.param .b64 param0;
	st.param.f64 	[param0], %fd855;
	.param .b64 param1;
	st.param.f64 	[param1], 0d4000000000000000;
	.param .b64 retval0;
	call.uni (retval0), 
	__internal_accurate_pow, 
	(
	param0, 
	param1
	);
	ld.param.f64 	%fd2161, [retval0];
	} // callseq 131
	setp.lt.s32 	%p721, %r92, 0;
	neg.f64 	%fd2163, %fd2161;
	selp.f64 	%fd2164, %fd2163, %fd2161, %p719;
	selp.f64 	%fd3359, %fd2164, %fd2161, %p721;
	setp.neu.f64 	%p722, %fd854, 0d0000000000000000;
	@%p722 bra 	$L__BB2_552;
	setp.eq.s32 	%p723, %r79, 1062207488;
	selp.b32 	%r1019, %r92, 0, %p723;
	setp.lt.s32 	%p724, %r823, 0;
	or.b32  	%r1020, %r1019, 2146435072;
	selp.b32 	%r1021, %r1020, %r1019, %p724;
	mov.b32 	%r1022, 0;
	mov.b64 	%fd3359, {%r1022, %r1021};
$L__BB2_552:
	add.f64 	%fd2165, %fd854, 0d4000000000000000;
	{
	.reg .b32 %temp; 
	mov.b64 	{%temp, %r1023}, %fd2165;
	}
	and.b32  	%r1024, %r1023, 2146435072;
	setp.ne.s32 	%p725, %r1024, 2146435072;
	@%p725 bra 	$L__BB2_557;
	setp.num.f64 	%p726, %fd854, %fd854;
	@%p726 bra 	$L__BB2_555;
	mov.f64 	%fd2166, 0d4000000000000000;
	add.rn.f64 	%fd3359, %fd854, %fd2166;
	bra.uni 	$L__BB2_557;
$L__BB2_555:
	setp.neu.f64 	%p727, %fd855, 0d7FF0000000000000;
	@%p727 bra 	$L__BB2_557;
	setp.lt.s32 	%p728, %r92, 0;
	setp.eq.s32 	%p729, %r79, 1062207488;
	setp.lt.s32 	%p730, %r823, 0;
	selp.b32 	%r1026, 0, 2146435072, %p730;
	and.b32  	%r1027, %r823, 2147483647;
	setp.ne.s32 	%p731, %r1027, 1071644672;
	or.b32  	%r1028, %r1026, -2147483648;
	selp.b32 	%r1029, %r1028, %r1026, %p731;
	selp.b32 	%r1030, %r1029, %r1026, %p729;
	selp.b32 	%r1031, %r1030, %r1026, %p728;
	mov.b32 	%r1032, 0;
	mov.b64 	%fd3359, {%r1032, %r1031};
$L__BB2_557:
	setp.eq.s32 	%p732, %r79, 1062207488;
	setp.eq.f64 	%p733, %fd854, 0d3FF0000000000000;
	mul.f64 	%fd2167, %fd3359, 0d3FF1555555555555;
	selp.f64 	%fd862, 0d3FF1555555555555, %fd2167, %p733;
	fma.rn.f64 	%fd2168, %fd718, 0dC010000000000000, %fd826;
	add.f64 	%fd863, %fd717, %fd2168;
	{
	.reg .b32 %temp; 
	mov.b64 	{%temp, %r93}, %fd863;
	}
	abs.f64 	%fd864, %fd863;
	{ // callseq 132, 0
	.param .b64 param0;
	st.param.f64 	[param0], %fd864;
	.param .b64 param1;
	st.param.f64 	[param1], 0d4000000000000000;
	.param .b64 retval0;
	call.uni (retval0), 
	__internal_accurate_pow, 
	(
	param0, 
	param1
	);
	ld.param.f64 	%fd2169, [retval0];
	} // callseq 132
	setp.lt.s32 	%p734, %r93, 0;
	neg.f64 	%fd2171, %fd2169;
	selp.f64 	%fd2172, %fd2171, %fd2169, %p732;
	selp.f64 	%fd3361, %fd2172, %fd2169, %p734;
	setp.neu.f64 	%p735, %fd863, 0d0000000000000000;
	@%p735 bra 	$L__BB2_559;
	setp.eq.s32 	%p736, %r79, 1062207488;
	selp.b32 	%r1034, %r93, 0, %p736;
	setp.lt.s32 	%p737, %r823, 0;
	or.b32  	%r1035, %r1034, 2146435072;
	selp.b32 	%r1036, %r1035, %r1034, %p737;
	mov.b32 	%r1037, 0;
	mov.b64 	%fd3361, {%r1037, %r1036};
$L__BB2_559:
	add.f64 	%fd2173, %fd863, 0d4000000000000000;
	{
	.reg .b32 %temp; 
	mov.b64 	{%temp, %r1038}, %fd2173;
	}
	and.b32  	%r1039, %r1038, 2146435072;
	setp.ne.s32 	%p738, %r1039, 2146435072;
	@%p738 bra 	$L__BB2_564;
	setp.num.f64 	%p739, %fd863, %fd863;
	@%p739 bra 	$L__BB2_562;
	mov.f64 	%fd2174, 0d4000000000000000;
	add.rn.f64 	%fd3361, %fd863, %fd2174;
	bra.uni 	$L__BB2_564;
$L__BB2_562:
	setp.neu.f64 	%p740, %fd864, 0d7FF0000000000000;
	@%p740 bra 	$L__BB2_564;
	setp.lt.s32 	%p741, %r93, 0;
	setp.eq.s32 	%p742, %r79, 1062207488;
	setp.lt.s32 	%p743, %r823, 0;
	selp.b32 	%r1041, 0, 2146435072, %p743;
	and.b32  	%r1042, %r823, 2147483647;
	setp.ne.s32 	%p744, %r1042, 1071644672;
	or.b32  	%r1043, %r1041, -2147483648;
	selp.b32 	%r1044, %r1043, %r1041, %p744;
	selp.b32 	%r1045, %r1044, %r1041, %p742;
	selp.b32 	%r1046, %r1045, %r1041, %p741;
	mov.b32 	%r1047, 0;
	mov.b64 	%fd3361, {%r1047, %r1046};
$L__BB2_564:
	setp.eq.s32 	%p745, %r79, 1062207488;
	setp.eq.f64 	%p746, %fd863, 0d3FF0000000000000;
	mul.f64 	%fd2175, %fd3361, 0d3FD0000000000000;
	selp.f64 	%fd2176, 0d3FD0000000000000, %fd2175, %p746;
	add.f64 	%fd871, %fd862, %fd2176;
	add.f64 	%fd872, %fd835, 0d3EB0C6F7A0B5ED8D;
	{
	.reg .b32 %temp; 
	mov.b64 	{%temp, %r94}, %fd872;
	}
	abs.f64 	%fd873, %fd872;
	{ // callseq 133, 0
	.param .b64 param0;
	st.param.f64 	[param0], %fd873;
	.param .b64 param1;
	st.param.f64 	[param1], 0d4000000000000000;
	.param .b64 retval0;
	call.uni (retval0), 
	__internal_accurate_pow, 
	(
	param0, 
	param1
	);
	ld.param.f64 	%fd2177, [retval0];
	} // callseq 133
	setp.lt.s32 	%p747, %r94, 0;
	neg.f64 	%fd2179, %fd2177;
	selp.f64 	%fd2180, %fd2179, %fd2177, %p745;
	selp.f64 	%fd3363, %fd2180, %fd2177, %p747;
	setp.neu.f64 	%p748, %fd872, 0d0000000000000000;
	@%p748 bra 	$L__BB2_566;
	setp.eq.s32 	%p749, %r79, 1062207488;
	selp.b32 	%r1049, %r94, 0, %p749;
	setp.lt.s32 	%p750, %r823, 0;
	or.b32  	%r1050, %r1049, 2146435072;
	selp.b32 	%r1051, %r1050, %r1049, %p750;
	mov.b32 	%r1052, 0;
	mov.b64 	%fd3363, {%r1052, %r1051};
$L__BB2_566:
	add.f64 	%fd2181, %fd872, 0d4000000000000000;
	{
	.reg .b32 %temp; 
	mov.b64 	{%temp, %r1053}, %fd2181;
	}
	and.b32  	%r1054, %r1053, 2146435072;
	setp.ne.s32 	%p751, %r1054, 2146435072;
	@%p751 bra 	$L__BB2_571;
	setp.num.f64 	%p752, %fd872, %fd872;
	@%p752 bra 	$L__BB2_569;
	mov.f64 	%fd2182, 0d4000000000000000;
	add.rn.f64 	%fd3363, %fd872, %fd2182;
	bra.uni 	$L__BB2_571;
$L__BB2_569:
	setp.neu.f64 	%p753, %fd873, 0d7FF0000000000000;
	@%p753 bra 	$L__BB2_571;
	setp.lt.s32 	%p754, %r94, 0;
	setp.eq.s32 	%p755, %r79, 1062207488;
	setp.lt.s32 	%p756, %r823, 0;
	selp.b32 	%r1056, 0, 2146435072, %p756;
	and.b32  	%r1057, %r823, 2147483647;
	setp.ne.s32 	%p757, %r1057, 1071644672;
	or.b32  	%r1058, %r1056, -2147483648;
	selp.b32 	%r1059, %r1058, %r1056, %p757;
	selp.b32 	%r1060, %r1059, %r1056, %p755;
	selp.b32 	%r1061, %r1060, %r1056, %p754;
	mov.b32 	%r1062, 0;
	mov.b64 	%fd3363, {%r1062, %r1061};
$L__BB2_571:
	setp.eq.s32 	%p758, %r79, 1062207488;
	setp.eq.f64 	%p759, %fd872, 0d3FF0000000000000;
	mov.f64 	%fd2183, 0d3FB999999999999A;
	div.rn.f64 	%fd2184, %fd2183, %fd3363;
	selp.f64 	%fd880, 0d3FB999999999999A, %fd2184, %p759;
	add.f64 	%fd881, %fd853, 0d3EB0C6F7A0B5ED8D;
	{
	.reg .b32 %temp; 
	mov.b64 	{%temp, %r95}, %fd881;
	}
	abs.f64 	%fd882, %fd881;
	{ // callseq 134, 0
	.param .b64 param0;
	st.param.f64 	[param0], %fd882;
	.param .b64 param1;
	st.param.f64 	[param1], 0d4000000000000000;
	.param .b64 retval0;
	call.uni (retval0), 
	__internal_accurate_pow, 
	(
	param0, 
	param1
	);
	ld.param.f64 	%fd2185, [retval0];
	} // callseq 134
	setp.lt.s32 	%p760, %r95, 0;
	neg.f64 	%fd2187, %fd2185;
	selp.f64 	%fd2188, %fd2187, %fd2185, %p758;
	selp.f64 	%fd3365, %fd2188, %fd2185, %p760;
	setp.neu.f64 	%p761, %fd881, 0d0000000000000000;
	@%p761 bra 	$L__BB2_573;
	setp.eq.s32 	%p762, %r79, 1062207488;
	selp.b32 	%r1064, %r95, 0, %p762;
	setp.lt.s32 	%p763, %r823, 0;
	or.b32  	%r1065, %r1064, 2146435072;
	selp.b32 	%r1066, %r1065, %r1064, %p763;
	mov.b32 	%r1067, 0;
	mov.b64 	%fd3365, {%r1067, %r1066};
$L__BB2_573:
	add.f64 	%fd2189, %fd881, 0d4000000000000000;
	{
	.reg .b32 %temp; 
	mov.b64 	{%temp, %r1068}, %fd2189;
	}
	and.b32  	%r1069, %r1068, 2146435072;
	setp.ne.s32 	%p764, %r1069, 2146435072;
	@%p764 bra 	$L__BB2_578;
	setp.num.f64 	%p765, %fd881, %fd881;
	@%p765 bra 	$L__BB2_576;
	mov.f64 	%fd2190, 0d4000000000000000;
	add.rn.f64 	%fd3365, %fd881, %fd2190;
	bra.uni 	$L__BB2_578;
$L__BB2_576:
	setp.neu.f64 	%p766, %fd882, 0d7FF0000000000000;
	@%p766 bra 	$L__BB2_578;
	setp.lt.s32 	%p767, %r95, 0;
	setp.eq.s32 	%p768, %r79, 1062207488;
	setp.lt.s32 	%p769, %r823, 0;
	selp.b32 	%r1071, 0, 2146435072, %p769;
	and.b32  	%r1072, %r823, 2147483647;
	setp.ne.s32 	%p770, %r1072, 1071644672;
	or.b32  	%r1073, %r1071, -2147483648;
	selp.b32 	%r1074, %r1073, %r1071, %p770;
	selp.b32 	%r1075, %r1074, %r1071, %p768;
	selp.b32 	%r1076, %r1075, %r1071, %p767;
	mov.b32 	%r1077, 0;
	mov.b64 	%fd3365, {%r1077, %r1076};
$L__BB2_578:
	setp.eq.s32 	%p771, %r79, 1062207488;
	setp.eq.f64 	%p772, %fd881, 0d3FF0000000000000;
	mov.f64 	%fd2191, 0d3FE3333333333333;
	div.rn.f64 	%fd2192, %fd2191, %fd3365;
	selp.f64 	%fd889, 0d3FE3333333333333, %fd2192, %p772;
	add.f64 	%fd890, %fd871, 0d3EB0C6F7A0B5ED8D;
	{
	.reg .b32 %temp; 
	mov.b64 	{%temp, %r96}, %fd890;
	}
	abs.f64 	%fd891, %fd890;
	{ // callseq 135, 0
	.param .b64 param0;
	st.param.f64 	[param0], %fd891;
	.param .b64 param1;
	st.param.f64 	[param1], 0d4000000000000000;
	.param .b64 retval0;
	call.uni (retval0), 
	__internal_accurate_pow, 
	(
	param0, 
	param1
	);
	ld.param.f64 	%fd2193, [retval0];
	} // callseq 135
	setp.lt.s32 	%p773, %r96, 0;
	neg.f64 	%fd2195, %fd2193;
	selp.f64 	%fd2196, %fd2195, %fd2193, %p771;
	selp.f64 	%fd3367, %fd2196, %fd2193, %p773;
	setp.neu.f64 	%p774, %fd890, 0d0000000000000000;
	@%p774 bra 	$L__BB2_580;
	setp.eq.s32 	%p775, %r79, 1062207488;
	selp.b32 	%r1079, %r96, 0, %p775;
	setp.lt.s32 	%p776, %r823, 0;
	or.b32  	%r1080, %r1079, 2146435072;
	selp.b32 	%r1081, %r1080, %r1079, %p776;
	mov.b32 	%r1082, 0;
	mov.b64 	%fd3367, {%r1082, %r1081};
$L__BB2_580:
	add.f64 	%fd2197, %fd890, 0d4000000000000000;
	{
	.reg .b32 %temp; 
	mov.b64 	{%temp, %r1083}, %fd2197;
	}
	and.b32  	%r1084, %r1083, 2146435072;
	setp.ne.s32 	%p777, %r1084, 2146435072;
	@%p777 bra 	$L__BB2_585;
	setp.num.f64 	%p778, %fd890, %fd890;
	@%p778 bra 	$L__BB2_583;
	mov.f64 	%fd2198, 0d4000000000000000;
	add.rn.f64 	%fd3367, %fd890, %fd2198;
	bra.uni 	$L__BB2_585;
$L__BB2_583:
	setp.neu.f64 	%p779, %fd891, 0d7FF0000000000000;
	@%p779 bra 	$L__BB2_585;
	setp.lt.s32 	%p780, %r96, 0;
	setp.eq.s32 	%p781, %r79, 1062207488;
	setp.lt.s32 	%p782, %r823, 0;
	selp.b32 	%r1086, 0, 2146435072, %p782;
	and.b32  	%r1087, %r823, 2147483647;
	setp.ne.s32 	%p783, %r1087, 1071644672;
	or.b32  	%r1088, %r1086, -2147483648;
	selp.b32 	%r1089, %r1088, %r1086, %p783;
	selp.b32 	%r1090, %r1089, %r1086, %p781;
	selp.b32 	%r1091, %r1090, %r1086, %p780;
	mov.b32 	%r1092, 0;
	mov.b64 	%fd3367, {%r1092, %r1091};
$L__BB2_585:
	setp.eq.f64 	%p784, %fd890, 0d3FF0000000000000;
	mov.f64 	%fd2199, 0d3FD3333333333333;
	div.rn.f64 	%fd2200, %fd2199, %fd3367;
	selp.f64 	%fd2201, 0d3FD3333333333333, %fd2200, %p784;
	add.f64 	%fd2202, %fd880, %fd889;
	add.f64 	%fd2203, %fd2202, %fd2201;
	div.rn.f64 	%fd2204, %fd880, %fd2203;
	div.rn.f64 	%fd2205, %fd889, %fd2203;
	div.rn.f64 	%fd2206, %fd2201, %fd2203;
	mul.f64 	%fd2207, %fd815, %fd2205;
	fma.rn.f64 	%fd2208, %fd814, %fd2204, %fd2207;
	fma.rn.f64 	%fd3368, %fd816, %fd2206, %fd2208;
$L__BB2_586:
	ld.param.u32 	%r2237, [_Z7re_stepPdPKdPKbS1_S1_S1_S1_S1_S1_S1_iiidddi_param_12];
	ld.param.u32 	%r2235, [_Z7re_stepPdPKdPKbS1_S1_S1_S1_S1_S1_S1_iiidddi_param_10];
	ld.param.u64 	%rd98, [_Z7re_stepPdPKdPKbS1_S1_S1_S1_S1_S1_S1_iiidddi_param_9];
	ld.param.u64 	%rd96, [_Z7re_stepPdPKdPKbS1_S1_S1_S1_S1_S1_S1_iiidddi_param_8];
	ld.param.u64 	%rd92, [_Z7re_stepPdPKdPKbS1_S1_S1_S1_S1_S1_S1_iiidddi_param_1];
	mov.u32 	%r1423, %ctaid.z;
	mov.u32 	%r1424, %ntid.z;
	mov.u32 	%r1425, %tid.z;
	mad.lo.s32 	%r1426, %r1423, %r1424, %r1425;
	add.s32 	%r1427, %r1426, 1;
	cvt.rn.f64.u32 	%fd2536, %r1427;
	max.f64 	%fd2537, %fd2536, 0d0000000000000000;
	add.s32 	%r1428, %r2237, -1;
	cvt.rn.f64.u32 	%fd2538, %r1428;
	setp.gt.f64 	%p1073, %fd2537, %fd2538;
	selp.f64 	%fd2539, %fd2538, %fd2537, %p1073;
	cvt.rzi.s32.f64 	%r1429, %fd2539;
	mad.lo.s32 	%r1430, %r1429, %r160, %r5;
	mad.lo.s32 	%r1431, %r1430, %r2235, %r4;
	add.s32 	%r1432, %r1426, 2;
	cvt.rn.f64.u32 	%fd2540, %r1432;
	max.f64 	%fd2541, %fd2540, 0d0000000000000000;
	setp.gt.f64 	%p1074, %fd2541, %fd2538;
	selp.f64 	%fd2542, %fd2538, %fd2541, %p1074;
	cvt.rzi.s32.f64 	%r1433, %fd2542;
	mad.lo.s32 	%r1434, %r1433, %r160, %r5;
	mad.lo.s32 	%r1435, %r1434, %r2235, %r4;
	add.s32 	%r1436, %r1426, 3;
	cvt.rn.f64.u32 	%fd2543, %r1436;
	max.f64 	%fd2544, %fd2543, 0d0000000000000000;
	setp.gt.f64 	%p1075, %fd2544, %fd2538;
	selp.f64 	%fd2545, %fd2538, %fd2544, %p1075;
	cvt.rzi.s32.f64 	%r1437, %fd2545;
	mad.lo.s32 	%r1438, %r1437, %r160, %r5;
	mad.lo.s32 	%r1439, %r1438, %r2235, %r4;
	add.s32 	%r1440, %r1426, -1;
	cvt.rn.f64.s32 	%fd2546, %r1440;
	max.f64 	%fd2547, %fd2546, 0d0000000000000000;
	setp.gt.f64 	%p1076, %fd2547, %fd2538;
	selp.f64 	%fd2548, %fd2538, %fd2547, %p1076;
	cvt.rzi.s32.f64 	%r1441, %fd2548;
	mad.lo.s32 	%r1442, %r1441, %r160, %r5;
	mad.lo.s32 	%r1443, %r1442, %r2235, %r4;
	add.s32 	%r1444, %r1426, -2;
	cvt.rn.f64.s32 	%fd2549, %r1444;
	max.f64 	%fd2550, %fd2549, 0d0000000000000000;
	setp.gt.f64 	%p1077, %fd2550, %fd2538;
	selp.f64 	%fd2551, %fd2538, %fd2550, %p1077;
	cvt.rzi.s32.f64 	%r1445, %fd2551;
	mad.lo.s32 	%r1446, %r1445, %r160, %r5;
	mad.lo.s32 	%r1447, %r1446, %r2235, %r4;
	add.s32 	%r1448, %r1426, -3;
	cvt.rn.f64.s32 	%fd2552, %r1448;
	max.f64 	%fd2553, %fd2552, 0d0000000000000000;
	setp.gt.f64 	%p1078, %fd2553, %fd2538;
	selp.f64 	%fd2554, %fd2538, %fd2553, %p1078;
	cvt.rzi.s32.f64 	%r1449, %fd2554;
	mad.lo.s32 	%r1450, %r1449, %r160, %r5;
	mad.lo.s32 	%r1451, %r1450, %r2235, %r4;
	cvta.to.global.u64 	%rd60, %rd92;
	mul.wide.s32 	%rd61, %r1451, 8;
	add.s64 	%rd62, %rd60, %rd61;
	ld.global.f64 	%fd901, [%rd62];
	mul.wide.s32 	%rd63, %r1447, 8;
	add.s64 	%rd64, %rd60, %rd63;
	ld.global.f64 	%fd3381, [%rd64];
	mul.wide.s32 	%rd65, %r1443, 8;
	add.s64 	%rd66, %rd60, %rd65;
	ld.global.f64 	%fd3380, [%rd66];
	mul.wide.s32 	%rd67, %r1431, 8;
	add.s64 	%rd68, %rd60, %rd67;
	ld.global.f64 	%fd3374, [%rd68];
	mul.wide.s32 	%rd69, %r1435, 8;
	add.s64 	%rd70, %rd60, %rd69;
	ld.global.f64 	%fd3375, [%rd70];
	mul.wide.s32 	%rd71, %r1439, 8;
	add.s64 	%rd72, %rd60, %rd71;
	ld.global.f64 	%fd906, [%rd72];
	cvta.to.global.u64 	%rd73, %rd96;
	mul.wide.s32 	%rd74, %r8, 8;
	add.s64 	%rd75, %rd73, %rd74;
	ld.global.f64 	%fd3371, [%rd75];
	cvta.to.global.u64 	%rd76, %rd98;
	add.s64 	%rd77, %rd76, %rd74;
	ld.global.f64 	%fd908, [%rd77];
	mul.f64 	%fd2555, %fd7, %fd3380;
	mul.f64 	%fd2556, %fd7, %fd3374;
	min.f64 	%fd2558, %fd2555, %fd2556;
	setp.geu.f64 	%p1079, %fd2558, 0d0000000000000000;
	@%p1079 bra 	$L__BB2_748;
	ld.param.f64 	%fd3176, [_Z7re_stepPdPKdPKbS1_S1_S1_S1_S1_S1_S1_iiidddi_param_15];
	setp.geu.f64 	%p1314, %fd3371, %fd3176;
	@%p1314 bra 	$L__BB2_589;
	ld.param.f64 	%fd3370, [_Z7re_stepPdPKdPKbS1_S1_S1_S1_S1_S1_S1_iiidddi_param_15];
	add.f64 	%fd3372, %fd3370, %fd3370;
	mov.f64 	%fd3373, 0d0000000000000000;
	bra.uni 	$L__BB2_590;
$L__BB2_589:
	ld.param.f64 	%fd3371, [_Z7re_stepPdPKdPKbS1_S1_S1_S1_S1_S1_S1_iiidddi_param_15];
	add.f64 	%fd3370, %fd3371, %fd3371;
	mul.f64 	%fd3372, %fd3371, 0d4008000000000000;
	mov.f64 	%fd3373, %fd3374;
	mov.f64 	%fd3374, %fd3375;
	mov.f64 	%fd3375, %fd906;
$L__BB2_590:
	ld.param.f64 	%fd3179, [_Z7re_stepPdPKdPKbS1_S1_S1_S1_S1_S1_S1_iiidddi_param_15];
	setp.geu.f64 	%p1315, %fd908, %fd3179;
	@%p1315 bra 	$L__BB2_592;
	ld.param.f64 	%fd3181, [_Z7re_stepPdPKdPKbS1_S1_S1_S1_S1_S1_S1_iiidddi_param_15];
	neg.f64 	%fd3376, %fd908;
	neg.f64 	%fd3377, %fd3181;
	mul.f64 	%fd3378, %fd3181, 0dC000000000000000;
	mov.f64 	%fd3379, 0d0000000000000000;
	bra.uni 	$L__BB2_593;
$L__BB2_592:
	ld.param.f64 	%fd3180, [_Z7re_stepPdPKdPKbS1_S1_S1_S1_S1_S1_S1_iiidddi_param_15];
	neg.f64 	%fd3376, %fd3180;
	mul.f64 	%fd3377, %fd3180, 0dC000000000000000;
	mul.f64 	%fd3378, %fd3180, 0dC008000000000000;
	mov.f64 	%fd3379, %fd3380;
	mov.f64 	%fd3380, %fd3381;
	mov.f64 	%fd3381, %fd901;
$L__BB2_593:
	sub.f64 	%fd2743, %fd3375, %fd3374;
	sub.f64 	%fd2744, %fd3372, %fd3370;
	div.rn.f64 	%fd2745, %fd2743, %fd2744;
	sub.f64 	%fd2746, %fd3374, %fd3373;
	sub.f64 	%fd2747, %fd3370, %fd3371;
	div.rn.f64 	%fd2748, %fd2746, %fd2747;
	sub.f64 	%fd2749, %fd3373, %fd7;
	div.rn.f64 	%fd2750, %fd2749, %fd3371;
	sub.f64 	%fd2751, %fd7, %fd3379;
	mov.f64 	%fd2752, 0d0000000000000000;
	sub.f64 	%fd930, %fd2752, %fd3376;
	div.rn.f64 	%fd931, %fd2751, %fd930;
	sub.f64 	%fd2753, %fd3379, %fd3380;
	sub.f64 	%fd2754, %fd3376, %fd3377;
	div.rn.f64 	%fd932, %fd2753, %fd2754;
	sub.f64 	%fd933, %fd3380, %fd3381;
	sub.f64 	%fd934, %fd2750, %fd2748;
	div.rn.f64 	%fd2755, %fd3371, %fd3370;
	add.f64 	%fd2756, %fd2755, 0d3FF0000000000000;
	div.rn.f64 	%fd935, %fd3371, %fd3372;
	add.f64 	%fd2757, %fd2756, %fd935;
	fma.rn.f64 	%fd2758, %fd2757, %fd934, %fd2748;
	sub.f64 	%fd936, %fd2745, %fd2748;
	mul.f64 	%fd2759, %fd935, %fd936;
	sub.f64 	%fd937, %fd3372, %fd3371;
	div.rn.f64 	%fd2760, %fd3370, %fd937;
	fma.rn.f64 	%fd938, %fd2760, %fd2759, %fd2758;
	sub.f64 	%fd939, %fd931, %fd2750;
	sub.f64 	%fd2761, %fd3370, %fd3376;
	div.rn.f64 	%fd940, %fd3371, %fd2761;
	mul.f64 	%fd2762, %fd940, %fd939;
	sub.f64 	%fd2763, %fd3371, %fd3376;
	div.rn.f64 	%fd2764, %fd3370, %fd2763;
	fma.rn.f64 	%fd2765, %fd2764, %fd2762, %fd2750;
	sub.f64 	%fd941, %fd2748, %fd2750;
	mul.f64 	%fd2766, %fd941, %fd940;
	div.rn.f64 	%fd2767, %fd930, %fd3370;
	mul.f64 	%fd2768, %fd2767, %fd2766;
	sub.f64 	%fd942, %fd2765, %fd2768;
	sub.f64 	%fd943, %fd2750, %fd931;
	sub.f64 	%fd2769, %fd3371, %fd3377;
	div.rn.f64 	%fd944, %fd930, %fd2769;
	mul.f64 	%fd2770, %fd944, %fd943;
	sub.f64 	%fd2771, %fd2752, %fd3377;
	div.rn.f64 	%fd2772, %fd2771, %fd2763;
	fma.rn.f64 	%fd2773, %fd2772, %fd2770, %fd931;
	sub.f64 	%fd2774, %fd932, %fd931;
	mul.f64 	%fd2775, %fd944, %fd2774;
	div.rn.f64 	%fd2776, %fd3371, %fd2771;
	mul.f64 	%fd2777, %fd2776, %fd2775;
	sub.f64 	%fd945, %fd2773, %fd2777;
	{
	.reg .b32 %temp; 
	mov.b64 	{%temp, %r97}, %fd935;
	}
	mov.f64 	%fd2778, 0d4000000000000000;
	{
	.reg .b32 %temp; 
	mov.b64 	{%temp, %r1722}, %fd2778;
	}
	and.b32  	%r99, %r1722, 2146435072;
	setp.eq.s32 	%p1316, %r99, 1062207488;
	abs.f64 	%fd946, %fd935;
	{ // callseq 176, 0
	.param .b64 param0;
	st.param.f64 	[param0], %fd946;
	.param .b64 param1;
	st.param.f64 	[param1], 0d4000000000000000;
	.param .b64 retval0;
	call.uni (retval0), 
	__internal_accurate_pow, 
	(
	param0, 
	param1
	);
	ld.param.f64 	%fd2779, [retval0];
	} // callseq 176
	setp.lt.s32 	%p1317, %r97, 0;
	neg.f64 	%fd2781, %fd2779;
	selp.f64 	%fd2782, %fd2781, %fd2779, %p1316;
	selp.f64 	%fd3383, %fd2782, %fd2779, %p1317;
	setp.neu.f64 	%p1318, %fd935, 0d0000000000000000;
	@%p1318 bra 	$L__BB2_595;
	selp.b32 	%r1723, %r97, 0, %p1316;
	setp.lt.s32 	%p1320, %r1722, 0;
	or.b32  	%r1724, %r1723, 2146435072;
	selp.b32 	%r1725, %r1724, %r1723, %p1320;
	mov.b32 	%r1726, 0;
	mov.b64 	%fd3383, {%r1726, %r1725};
$L__BB2_595:
	add.f64 	%fd2783, %fd935, 0d4000000000000000;
	{
	.reg .b32 %temp; 
	mov.b64 	{%temp, %r1727}, %fd2783;
	}
	and.b32  	%r1728, %r1727, 2146435072;
	setp.ne.s32 	%p1321, %r1728, 2146435072;
	@%p1321 bra 	$L__BB2_600;
	setp.num.f64 	%p1322, %fd935, %fd935;
	@%p1322 bra 	$L__BB2_598;
	mov.f64 	%fd2784, 0d4000000000000000;
	add.rn.f64 	%fd3383, %fd935, %fd2784;
	bra.uni 	$L__BB2_600;
$L__BB2_598:
	setp.neu.f64 	%p1323, %fd946, 0d7FF0000000000000;
	@%p1323 bra 	$L__BB2_600;
	setp.lt.s32 	%p1326, %r1722, 0;
	selp.b32 	%r1730, 0, 2146435072, %p1326;
	and.b32  	%r1731, %r1722, 2147483647;
	setp.ne.s32 	%p1327, %r1731, 1071644672;
	or.b32  	%r1732, %r1730, -2147483648;
	selp.b32 	%r1733, %r1732, %r1730, %p1327;
	selp.b32 	%r1734, %r1733, %r1730, %p1316;
	selp.b32 	%r1735, %r1734, %r1730, %p1317;
	mov.b32 	%r1736, 0;
	mov.b64 	%fd3383, {%r1736, %r1735};
$L__BB2_600:
	setp.eq.f64 	%p1329, %fd935, 0d3FF0000000000000;
	mul.f64 	%fd2785, %fd3383, 0d4010000000000000;
	selp.f64 	%fd953, 0d4010000000000000, %fd2785, %p1329;
	div.rn.f64 	%fd954, %fd936, %fd937;
	{
	.reg .b32 %temp; 
	mov.b64 	{%temp, %r100}, %fd954;
	}
	abs.f64 	%fd955, %fd954;
	{ // callseq 177, 0
	.param .b64 param0;
	st.param.f64 	[param0], %fd955;
	.param .b64 param1;
	st.param.f64 	[param1], 0d4000000000000000;
	.param .b64 retval0;
	call.uni (retval0), 
	__internal_accurate_pow, 
	(
	param0, 
	param1
	);
	ld.param.f64 	%fd2786, [retval0];
	} // callseq 177
	setp.lt.s32 	%p1330, %r100, 0;
	neg.f64 	%fd2788, %fd2786;
	selp.f64 	%fd2789, %fd2788, %fd2786, %p1316;
	selp.f64 	%fd3385, %fd2789, %fd2786, %p1330;
	setp.neu.f64 	%p1331, %fd954, 0d0000000000000000;
	@%p1331 bra 	$L__BB2_602;
	selp.b32 	%r1738, %r100, 0, %p1316;
	setp.lt.s32 	%p1333, %r1722, 0;
	or.b32  	%r1739, %r1738, 2146435072;
	selp.b32 	%r1740, %r1739, %r1738, %p1333;
	mov.b32 	%r1741, 0;
	mov.b64 	%fd3385, {%r1741, %r1740};
$L__BB2_602:
	add.f64 	%fd2790, %fd954, 0d4000000000000000;
	{
	.reg .b32 %temp; 
	mov.b64 	{%temp, %r1742}, %fd2790;
	}
	and.b32  	%r1743, %r1742, 2146435072;
	setp.ne.s32 	%p1334, %r1743, 2146435072;
	@%p1334 bra 	$L__BB2_607;
	setp.num.f64 	%p1335, %fd954, %fd954;
	@%p1335 bra 	$L__BB2_605;
	mov.f64 	%fd2791, 0d4000000000000000;
	add.rn.f64 	%fd3385, %fd954, %fd2791;
	bra.uni 	$L__BB2_607;
$L__BB2_605:
	setp.neu.f64 	%p1336, %fd955, 0d7FF0000000000000;
	@%p1336 bra 	$L__BB2_607;
	setp.lt.s32 	%p1339, %r1722, 0;
	selp.b32 	%r1745, 0, 2146435072, %p1339;
	and.b32  	%r1746, %r1722, 2147483647;
	setp.ne.s32 	%p1340, %r1746, 1071644672;
	or.b32  	%r1747, %r1745, -2147483648;
	selp.b32 	%r1748, %r1747, %r1745, %p1340;
	selp.b32 	%r1749, %r1748, %r1745, %p1316;
	selp.b32 	%r1750, %r1749, %r1745, %p1330;
	mov.b32 	%r1751, 0;
	mov.b64 	%fd3385, {%r1751, %r1750};
$L__BB2_607:
	setp.eq.f64 	%p1342, %fd954, 0d3FF0000000000000;
	selp.f64 	%fd962, 0d3FF0000000000000, %fd3385, %p1342;
	{
	.reg .b32 %temp; 
	mov.b64 	{%temp, %r101}, %fd3371;
	}
	abs.f64 	%fd963, %fd3371;
	{ // callseq 178, 0
	.param .b64 param0;
	st.param.f64 	[param0], %fd963;
	.param .b64 param1;
	st.param.f64 	[param1], 0d4000000000000000;
	.param .b64 retval0;
	call.uni (retval0), 
	__internal_accurate_pow, 
	(
	param0, 
	param1
	);
	ld.param.f64 	%fd2792, [retval0];
	} // callseq 178
	setp.lt.s32 	%p1343, %r101, 0;
	neg.f64 	%fd2794, %fd2792;
	selp.f64 	%fd2795, %fd2794, %fd2792, %p1316;
	selp.f64 	%fd3387, %fd2795, %fd2792, %p1343;
	setp.neu.f64 	%p1344, %fd3371, 0d0000000000000000;
	@%p1344 bra 	$L__BB2_609;
	selp.b32 	%r1753, %r101, 0, %p1316;
	setp.lt.s32 	%p1346, %r1722, 0;
	or.b32  	%r1754, %r1753, 2146435072;
	selp.b32 	%r1755, %r1754, %r1753, %p1346;
	mov.b32 	%r1756, 0;
	mov.b64 	%fd3387, {%r1756, %r1755};
$L__BB2_609:
	add.f64 	%fd2796, %fd3371, 0d4000000000000000;
	{
	.reg .b32 %temp; 
	mov.b64 	{%temp, %r1757}, %fd2796;
	}
	and.b32  	%r1758, %r1757, 2146435072;
	setp.ne.s32 	%p1347, %r1758, 2146435072;
	@%p1347 bra 	$L__BB2_614;
	setp.num.f64 	%p1348, %fd3371, %fd3371;
	@%p1348 bra 	$L__BB2_612;
	mov.f64 	%fd2797, 0d4000000000000000;
	add.rn.f64 	%fd3387, %fd3371, %fd2797;
	bra.uni 	$L__BB2_614;
$L__BB2_612:
	setp.neu.f64 	%p1349, %fd963, 0d7FF0000000000000;
	@%p1349 bra 	$L__BB2_614;
	setp.lt.s32 	%p1352, %r1722, 0;
	selp.b32 	%r1760, 0, 2146435072, %p1352;
	and.b32  	%r1761, %r1722, 2147483647;
	setp.ne.s32 	%p1353, %r1761, 1071644672;
	or.b32  	%r1762, %r1760, -2147483648;
	selp.b32 	%r1763, %r1762, %r1760, %p1353;
	selp.b32 	%r1764, %r1763, %r1760, %p1316;
	selp.b32 	%r1765, %r1764, %r1760, %p1343;
	mov.b32 	%r1766, 0;
	mov.b64 	%fd3387, {%r1766, %r1765};
$L__BB2_614:
	setp.eq.f64 	%p1355, %fd3371, 0d3FF0000000000000;
	selp.f64 	%fd2798, 0d3FF0000000000000, %fd3387, %p1355;
	mul.f64 	%fd970, %fd2798, 0d4024000000000000;
	sub.f64 	%fd2799, %fd3370, %fd3371;
	fma.rn.f64 	%fd971, %fd3370, %fd2799, %fd970;
	mul.f64 	%fd2800, %fd934, %fd936;
	mul.f64 	%fd2801, %fd3370, %fd937;
	div.rn.f64 	%fd2802, %fd2800, %fd2801;
	mul.f64 	%fd972, %fd2798, 0d4034000000000000;
	add.f64 	%fd2803, %fd3370, %fd3370;
	fma.rn.f64 	%fd2804, %fd2803, %fd2799, %fd972;
	sub.f64 	%fd2805, %fd2803, %fd3371;
	fma.rn.f64 	%fd2806, %fd3372, %fd2805, %fd2804;
	mul.f64 	%fd2807, %fd2802, %fd2806;
	fma.rn.f64 	%fd973, %fd962, %fd971, %fd2807;
	div.rn.f64 	%fd974, %fd934, %fd3370;
	{
	.reg .b32 %temp; 
	mov.b64 	{%temp, %r102}, %fd974;
	}
	abs.f64 	%fd975, %fd974;
	{ // callseq 179, 0
	.param .b64 param0;
	st.param.f64 	[param0], %fd975;
	.param .b64 param1;
	st.param.f64 	[param1], 0d4000000000000000;
	.param .b64 retval0;
	call.uni (retval0), 
	__internal_accurate_pow, 
	(
	param0, 
	param1
	);
	ld.param.f64 	%fd2808, [retval0];
	} // callseq 179
	setp.lt.s32 	%p1356, %r102, 0;
	neg.f64 	%fd2810, %fd2808;
	selp.f64 	%fd2811, %fd2810, %fd2808, %p1316;
	selp.f64 	%fd3389, %fd2811, %fd2808, %p1356;
	setp.neu.f64 	%p1357, %fd974, 0d0000000000000000;
	@%p1357 bra 	$L__BB2_616;
	selp.b32 	%r1768, %r102, 0, %p1316;
	setp.lt.s32 	%p1359, %r1722, 0;
	or.b32  	%r1769, %r1768, 2146435072;
	selp.b32 	%r1770, %r1769, %r1768, %p1359;
	mov.b32 	%r1771, 0;
	mov.b64 	%fd3389, {%r1771, %r1770};
$L__BB2_616:
	add.f64 	%fd2812, %fd974, 0d4000000000000000;
	{
	.reg .b32 %temp; 
	mov.b64 	{%temp, %r1772}, %fd2812;
	}
	and.b32  	%r1773, %r1772, 2146435072;
	setp.ne.s32 	%p1360, %r1773, 2146435072;
	@%p1360 bra 	$L__BB2_621;
	setp.num.f64 	%p1361, %fd974, %fd974;
	@%p1361 bra 	$L__BB2_619;
	mov.f64 	%fd2813, 0d4000000000000000;
	add.rn.f64 	%fd3389, %fd974, %fd2813;
	bra.uni 	$L__BB2_621;
$L__BB2_619:
	setp.neu.f64 	%p1362, %fd975, 0d7FF0000000000000;
	@%p1362 bra 	$L__BB2_621;
	setp.lt.s32 	%p1365, %r1722, 0;
	selp.b32 	%r1775, 0, 2146435072, %p1365;
	and.b32  	%r1776, %r1722, 2147483647;
	setp.ne.s32 	%p1366, %r1776, 1071644672;
	or.b32  	%r1777, %r1775, -2147483648;
	selp.b32 	%r1778, %r1777, %r1775, %p1366;
	selp.b32 	%r1779, %r1778, %r1775, %p1316;
	selp.b32 	%r1780, %r1779, %r1775, %p1356;
	mov.b32 	%r1781, 0;
	mov.b64 	%fd3389, {%r1781, %r1780};
$L__BB2_621:
	setp.eq.f64 	%p1368, %fd974, 0d3FF0000000000000;
	selp.f64 	%fd2814, 0d3FF0000000000000, %fd3389, %p1368;
	add.f64 	%fd2815, %fd3370, %fd3372;
	sub.f64 	%fd2816, %fd2815, %fd3371;
	fma.rn.f64 	%fd2817, %fd2815, %fd2816, %fd970;
	fma.rn.f64 	%fd2818, %fd2817, %fd2814, %fd973;
	mul.f64 	%fd982, %fd953, %fd2818;
	{
	.reg .b32 %temp; 
	mov.b64 	{%temp, %r103}, %fd940;
	}
	abs.f64 	%fd983, %fd940;
	{ // callseq 180, 0
	.param .b64 param0;
	st.param.f64 	[param0], %fd983;
	.param .b64 param1;
	st.param.f64 	[param1], 0d4000000000000000;
	.param .b64 retval0;
	call.uni (retval0), 
	__internal_accurate_pow, 
	(
	param0, 
	param1
	);
	ld.param.f64 	%fd2819, [retval0];
	} // callseq 180
	setp.lt.s32 	%p1369, %r103, 0;
	neg.f64 	%fd2821, %fd2819;
	selp.f64 	%fd2822, %fd2821, %fd2819, %p1316;
	selp.f64 	%fd3391, %fd2822, %fd2819, %p1369;
	setp.neu.f64 	%p1370, %fd940, 0d0000000000000000;
	@%p1370 bra 	$L__BB2_623;
	selp.b32 	%r1783, %r103, 0, %p1316;
	setp.lt.s32 	%p1372, %r1722, 0;
	or.b32  	%r1784, %r1783, 2146435072;
	selp.b32 	%r1785, %r1784, %r1783, %p1372;
	mov.b32 	%r1786, 0;
	mov.b64 	%fd3391, {%r1786, %r1785};
$L__BB2_623:
	add.f64 	%fd2823, %fd940, 0d4000000000000000;
	{
	.reg .b32 %temp; 
	mov.b64 	{%temp, %r1787}, %fd2823;
	}
	and.b32  	%r1788, %r1787, 2146435072;
	setp.ne.s32 	%p1373, %r1788, 2146435072;
	@%p1373 bra 	$L__BB2_628;
	setp.num.f64 	%p1374, %fd940, %fd940;
	@%p1374 bra 	$L__BB2_626;
	mov.f64 	%fd2824, 0d4000000000000000;
	add.rn.f64 	%fd3391, %fd940, %fd2824;
	bra.uni 	$L__BB2_628;
$L__BB2_626:
	setp.neu.f64 	%p1375, %fd983, 0d7FF0000000000000;
	@%p1375 bra 	$L__BB2_628;
	setp.lt.s32 	%p1378, %r1722, 0;
	selp.b32 	%r1790, 0, 2146435072, %p1378;
	and.b32  	%r1791, %r1722, 2147483647;
	setp.ne.s32 	%p1379, %r1791, 1071644672;
	or.b32  	%r1792, %r1790, -2147483648;
	selp.b32 	%r1793, %r1792, %r1790, %p1379;
	selp.b32 	%r1794, %r1793, %r1790, %p1316;
	selp.b32 	%r1795, %r1794, %r1790, %p1369;
	mov.b32 	%r1796, 0;
	mov.b64 	%fd3391, {%r1796, %r1795};
$L__BB2_628:
	setp.eq.f64 	%p1381, %fd940, 0d3FF0000000000000;
	mul.f64 	%fd2825, %fd3391, 0d4010000000000000;
	selp.f64 	%fd990, 0d4010000000000000, %fd2825, %p1381;
	sub.f64 	%fd991, %fd3371, %fd3376;
	div.rn.f64 	%fd992, %fd939, %fd991;
	{
	.reg .b32 %temp; 
	mov.b64 	{%temp, %r104}, %fd992;
	}
	abs.f64 	%fd993, %fd992;
	{ // callseq 181, 0
	.param .b64 param0;
	st.param.f64 	[param0], %fd993;
	.param .b64 param1;
	st.param.f64 	[param1], 0d4000000000000000;
	.param .b64 retval0;
	call.uni (retval0), 
	__internal_accurate_pow, 
	(
	param0, 
	param1
	);
	ld.param.f64 	%fd2826, [retval0];
	} // callseq 181
	setp.lt.s32 	%p1382, %r104, 0;
	neg.f64 	%fd2828, %fd2826;
	selp.f64 	%fd2829, %fd2828, %fd2826, %p1316;
	selp.f64 	%fd3393, %fd2829, %fd2826, %p1382;
	setp.neu.f64 	%p1383, %fd992, 0d0000000000000000;
	@%p1383 bra 	$L__BB2_630;
	selp.b32 	%r1798, %r104, 0, %p1316;
	setp.lt.s32 	%p1385, %r1722, 0;
	or.b32  	%r1799, %r1798, 2146435072;
	selp.b32 	%r1800, %r1799, %r1798, %p1385;
	mov.b32 	%r1801, 0;
	mov.b64 	%fd3393, {%r1801, %r1800};
$L__BB2_630:
	add.f64 	%fd2830, %fd992, 0d4000000000000000;
	{
	.reg .b32 %temp; 
	mov.b64 	{%temp, %r1802}, %fd2830;
	}
	and.b32  	%r1803, %r1802, 2146435072;
	setp.ne.s32 	%p1386, %r1803, 2146435072;
	@%p1386 bra 	$L__BB2_635;
	setp.num.f64 	%p1387, %fd992, %fd992;
	@%p1387 bra 	$L__BB2_633;
	mov.f64 	%fd2831, 0d4000000000000000;
	add.rn.f64 	%fd3393, %fd992, %fd2831;
	bra.uni 	$L__BB2_635;
$L__BB2_633:
	setp.neu.f64 	%p1388, %fd993, 0d7FF0000000000000;
	@%p1388 bra 	$L__BB2_635;
	setp.lt.s32 	%p1391, %r1722, 0;
	selp.b32 	%r1805, 0, 2146435072, %p1391;
	and.b32  	%r1806, %r1722, 2147483647;
	setp.ne.s32 	%p1392, %r1806, 1071644672;
	or.b32  	%r1807, %r1805, -2147483648;
	selp.b32 	%r1808, %r1807, %r1805, %p1392;
	selp.b32 	%r1809, %r1808, %r1805, %p1316;
	selp.b32 	%r1810, %r1809, %r1805, %p1382;
	mov.b32 	%r1811, 0;
	mov.b64 	%fd3393, {%r1811, %r1810};
$L__BB2_635:
	setp.eq.f64 	%p1394, %fd992, 0d3FF0000000000000;
	selp.f64 	%fd1000, 0d3FF0000000000000, %fd3393, %p1394;
	mul.f64 	%fd2832, %fd971, %fd1000;
	mul.f64 	%fd2833, %fd941, %fd939;
	mul.f64 	%fd2834, %fd3370, %fd991;
	div.rn.f64 	%fd1001, %fd2833, %fd2834;
	sub.f64 	%fd2835, %fd3370, %fd3371;
	mul.f64 	%fd2836, %fd2835, %fd930;
	sub.f64 	%fd2837, %fd972, %fd2836;
	sub.f64 	%fd2838, %fd2837, %fd2834;
	fma.rn.f64 	%fd1002, %fd1001, %fd2838, %fd2832;
	div.rn.f64 	%fd1003, %fd941, %fd3370;
	{
	.reg .b32 %temp; 
	mov.b64 	{%temp, %r105}, %fd1003;
	}
	abs.f64 	%fd1004, %fd1003;
	{ // callseq 182, 0
	.param .b64 param0;
	st.param.f64 	[param0], %fd1004;
	.param .b64 param1;
	st.param.f64 	[param1], 0d4000000000000000;
	.param .b64 retval0;
	call.uni (retval0), 
	__internal_accurate_pow, 
	(
	param0, 
	param1
	);
	ld.param.f64 	%fd2839, [retval0];
	} // callseq 182
	setp.lt.s32 	%p1395, %r105, 0;
	neg.f64 	%fd2841, %fd2839;
	selp.f64 	%fd2842, %fd2841, %fd2839, %p1316;
	selp.f64 	%fd3395, %fd2842, %fd2839, %p1395;
	setp.neu.f64 	%p1396, %fd1003, 0d0000000000000000;
	@%p1396 bra 	$L__BB2_637;
	selp.b32 	%r1813, %r105, 0, %p1316;
	setp.lt.s32 	%p1398, %r1722, 0;
	or.b32  	%r1814, %r1813, 2146435072;
	selp.b32 	%r1815, %r1814, %r1813, %p1398;
	mov.b32 	%r1816, 0;
	mov.b64 	%fd3395, {%r1816, %r1815};
$L__BB2_637:
	add.f64 	%fd2843, %fd1003, 0d4000000000000000;
	{
	.reg .b32 %temp; 
	mov.b64 	{%temp, %r1817}, %fd2843;
	}
	and.b32  	%r1818, %r1817, 2146435072;
	setp.ne.s32 	%p1399, %r1818, 2146435072;
	@%p1399 bra 	$L__BB2_642;
	setp.num.f64 	%p1400, %fd1003, %fd1003;
	@%p1400 bra 	$L__BB2_640;
	mov.f64 	%fd2844, 0d4000000000000000;
	add.rn.f64 	%fd3395, %fd1003, %fd2844;
	bra.uni 	$L__BB2_642;
$L__BB2_640:
	setp.neu.f64 	%p1401, %fd1004, 0d7FF0000000000000;
	@%p1401 bra 	$L__BB2_642;
	setp.lt.s32 	%p1404, %r1722, 0;
	selp.b32 	%r1820, 0, 2146435072, %p1404;
	and.b32  	%r1821, %r1722, 2147483647;
	setp.ne.s32 	%p1405, %r1821, 1071644672;
	or.b32  	%r1822, %r1820, -2147483648;
	selp.b32 	%r1823, %r1822, %r1820, %p1405;
	selp.b32 	%r1824, %r1823, %r1820, %p1316;
	selp.b32 	%r1825, %r1824, %r1820, %p1395;
	mov.b32 	%r1826, 0;
	mov.b64 	%fd3395, {%r1826, %r1825};
$L__BB2_642:
	setp.eq.f64 	%p1407, %fd1003, 0d3FF0000000000000;
	selp.f64 	%fd1011, 0d3FF0000000000000, %fd3395, %p1407;
	sub.f64 	%fd2845, %fd3371, %fd3376;
	fma.rn.f64 	%fd2846, %fd930, %fd2845, %fd970;
	fma.rn.f64 	%fd2847, %fd2846, %fd1011, %fd1002;
	mul.f64 	%fd1012, %fd990, %fd2847;
	sub.f64 	%fd2848, %fd3371, %fd3377;
	div.rn.f64 	%fd1013, %fd3371, %fd2848;
	{
	.reg .b32 %temp; 
	mov.b64 	{%temp, %r106}, %fd1013;
	}
	abs.f64 	%fd1014, %fd1013;
	{ // callseq 183, 0
	.param .b64 param0;
	st.param.f64 	[param0], %fd1014;
	.param .b64 param1;
	st.param.f64 	[param1], 0d4000000000000000;
	.param .b64 retval0;
	call.uni (retval0), 
	__internal_accurate_pow, 
	(
	param0, 
	param1
	);
	ld.param.f64 	%fd2849, [retval0];
	} // callseq 183
	setp.lt.s32 	%p1408, %r106, 0;
	neg.f64 	%fd2851, %fd2849;
	selp.f64 	%fd2852, %fd2851, %fd2849, %p1316;
	selp.f64 	%fd3397, %fd2852, %fd2849, %p1408;
	setp.neu.f64 	%p1409, %fd1013, 0d0000000000000000;
	@%p1409 bra 	$L__BB2_644;
	selp.b32 	%r1828, %r106, 0, %p1316;
	setp.lt.s32 	%p1411, %r1722, 0;
	or.b32  	%r1829, %r1828, 2146435072;
	selp.b32 	%r1830, %r1829, %r1828, %p1411;
	mov.b32 	%r1831, 0;
	mov.b64 	%fd3397, {%r1831, %r1830};
$L__BB2_644:
	add.f64 	%fd2853, %fd1013, 0d4000000000000000;
	{
	.reg .b32 %temp; 
	mov.b64 	{%temp, %r1832}, %fd2853;
	}
	and.b32  	%r1833, %r1832, 2146435072;
	setp.ne.s32 	%p1412, %r1833, 2146435072;
	@%p1412 bra 	$L__BB2_649;
	setp.num.f64 	%p1413, %fd1013, %fd1013;
	@%p1413 bra 	$L__BB2_647;
	mov.f64 	%fd2854, 0d4000000000000000;
	add.rn.f64 	%fd3397, %fd1013, %fd2854;
	bra.uni 	$L__BB2_649;
$L__BB2_647:
	setp.neu.f64 	%p1414, %fd1014, 0d7FF0000000000000;
	@%p1414 bra 	$L__BB2_649;
	setp.lt.s32 	%p1417, %r1722, 0;
	selp.b32 	%r1835, 0, 2146435072, %p1417;
	and.b32  	%r1836, %r1722, 2147483647;
	setp.ne.s32 	%p1418, %r1836, 1071644672;
	or.b32  	%r1837, %r1835, -2147483648;
	selp.b32 	%r1838, %r1837, %r1835, %p1418;
	selp.b32 	%r1839, %r1838, %r1835, %p1316;
	selp.b32 	%r1840, %r1839, %r1835, %p1408;
	mov.b32 	%r1841, 0;
	mov.b64 	%fd3397, {%r1841, %r1840};
$L__BB2_649:
	setp.eq.f64 	%p1420, %fd1013, 0d3FF0000000000000;
	mul.f64 	%fd2855, %fd3397, 0d4010000000000000;
	selp.f64 	%fd1021, 0d4010000000000000, %fd2855, %p1420;
	sub.f64 	%fd2856, %fd932, %fd931;
	mov.f64 	%fd2857, 0d0000000000000000;
	sub.f64 	%fd2858, %fd2857, %fd3377;
	div.rn.f64 	%fd1022, %fd2856, %fd2858;
	{
	.reg .b32 %temp; 
	mov.b64 	{%temp, %r107}, %fd1022;
	}
	abs.f64 	%fd1023, %fd1022;
	{ // callseq 184, 0
	.param .b64 param0;
	st.param.f64 	[param0], %fd1023;
	.param .b64 param1;
	st.param.f64 	[param1], 0d4000000000000000;
	.param .b64 retval0;
	call.uni (retval0), 
	__internal_accurate_pow, 
	(
	param0, 
	param1
	);
	ld.param.f64 	%fd2859, [retval0];
	} // callseq 184
	setp.lt.s32 	%p1421, %r107, 0;
	neg.f64 	%fd2861, %fd2859;
	selp.f64 	%fd2862, %fd2861, %fd2859, %p1316;
	selp.f64 	%fd3399, %fd2862, %fd2859, %p1421;
	setp.neu.f64 	%p1422, %fd1022, 0d0000000000000000;
	@%p1422 bra 	$L__BB2_651;
	selp.b32 	%r1843, %r107, 0, %p1316;
	setp.lt.s32 	%p1424, %r1722, 0;
	or.b32  	%r1844, %r1843, 2146435072;
	selp.b32 	%r1845, %r1844, %r1843, %p1424;
	mov.b32 	%r1846, 0;
	mov.b64 	%fd3399, {%r1846, %r1845};
$L__BB2_651:
	add.f64 	%fd2863, %fd1022, 0d4000000000000000;
	{
	.reg .b32 %temp; 
	mov.b64 	{%temp, %r1847}, %fd2863;
	}
	and.b32  	%r1848, %r1847, 2146435072;
	setp.ne.s32 	%p1425, %r1848, 2146435072;
	@%p1425 bra 	$L__BB2_656;
	setp.num.f64 	%p1426, %fd1022, %fd1022;
	@%p1426 bra 	$L__BB2_654;
	mov.f64 	%fd2864, 0d4000000000000000;
	add.rn.f64 	%fd3399, %fd1022, %fd2864;
	bra.uni 	$L__BB2_656;
$L__BB2_654:
	setp.neu.f64 	%p1427, %fd1023, 0d7FF0000000000000;
	@%p1427 bra 	$L__BB2_656;
	setp.lt.s32 	%p1430, %r1722, 0;
	selp.b32 	%r1850, 0, 2146435072, %p1430;
	and.b32  	%r1851, %r1722, 2147483647;
	setp.ne.s32 	%p1431, %r1851, 1071644672;
	or.b32  	%r1852, %r1850, -2147483648;
	selp.b32 	%r1853, %r1852, %r1850, %p1431;
	selp.b32 	%r1854, %r1853, %r1850, %p1316;
	selp.b32 	%r1855, %r1854, %r1850, %p1421;
	mov.b32 	%r1856, 0;
	mov.b64 	%fd3399, {%r1856, %r1855};
$L__BB2_656:
	setp.eq.f64 	%p1433, %fd1022, 0d3FF0000000000000;
	selp.f64 	%fd1030, 0d3FF0000000000000, %fd3399, %p1433;
	sub.f64 	%fd2865, %fd3371, %fd3376;
	fma.rn.f64 	%fd2866, %fd930, %fd2865, %fd970;
	mul.f64 	%fd2867, %fd2866, %fd1030;
	sub.f64 	%fd2868, %fd932, %fd931;
	mul.f64 	%fd2869, %fd943, %fd2868;
	mov.f64 	%fd2870, 0d0000000000000000;
	sub.f64 	%fd2871, %fd2870, %fd3377;
	mul.f64 	%fd2872, %fd2865, %fd2871;
	div.rn.f64 	%fd1031, %fd2869, %fd2872;
	sub.f64 	%fd2873, %fd3371, %fd3370;
	add.f64 	%fd2874, %fd2873, %fd2873;
	fma.rn.f64 	%fd2875, %fd2874, %fd930, %fd972;
	add.f64 	%fd2876, %fd3371, 0d0000000000000000;
	add.f64 	%fd2877, %fd3376, %fd3376;
	sub.f64 	%fd2878, %fd2876, %fd2877;
	sub.f64 	%fd2879, %fd3371, %fd3377;
	fma.rn.f64 	%fd2880, %fd2879, %fd2878, %fd2875;
	fma.rn.f64 	%fd1032, %fd1031, %fd2880, %fd2867;
	div.rn.f64 	%fd1033, %fd943, %fd2865;
	{
	.reg .b32 %temp; 
	mov.b64 	{%temp, %r108}, %fd1033;
	}
	abs.f64 	%fd1034, %fd1033;
	{ // callseq 185, 0
	.param .b64 param0;
	st.param.f64 	[param0], %fd1034;
	.param .b64 param1;
	st.param.f64 	[param1], 0d4000000000000000;
	.param .b64 retval0;
	call.uni (retval0), 
	__internal_accurate_pow, 
	(
	param0, 
	param1
	);
	ld.param.f64 	%fd2881, [retval0];
	} // callseq 185
	setp.lt.s32 	%p1434, %r108, 0;
	neg.f64 	%fd2883, %fd2881;
	selp.f64 	%fd2884, %fd2883, %fd2881, %p1316;
	selp.f64 	%fd3401, %fd2884, %fd2881, %p1434;
	setp.neu.f64 	%p1435, %fd1033, 0d0000000000000000;
	@%p1435 bra 	$L__BB2_658;
	selp.b32 	%r1858, %r108, 0, %p1316;
	setp.lt.s32 	%p1437, %r1722, 0;
	or.b32  	%r1859, %r1858, 2146435072;
	selp.b32 	%r1860, %r1859, %r1858, %p1437;
	mov.b32 	%r1861, 0;
	mov.b64 	%fd3401, {%r1861, %r1860};
$L__BB2_658:
	add.f64 	%fd2885, %fd1033, 0d4000000000000000;
	{
	.reg .b32 %temp; 
	mov.b64 	{%temp, %r1862}, %fd2885;
	}
	and.b32  	%r1863, %r1862, 2146435072;
	setp.ne.s32 	%p1438, %r1863, 2146435072;
	@%p1438 bra 	$L__BB2_663;
	setp.num.f64 	%p1439, %fd1033, %fd1033;
	@%p1439 bra 	$L__BB2_661;
	mov.f64 	%fd2886, 0d4000000000000000;
	add.rn.f64 	%fd3401, %fd1033, %fd2886;
	bra.uni 	$L__BB2_663;
$L__BB2_661:
	setp.neu.f64 	%p1440, %fd1034, 0d7FF0000000000000;
	@%p1440 bra 	$L__BB2_663;
	setp.lt.s32 	%p1443, %r1722, 0;
	selp.b32 	%r1865, 0, 2146435072, %p1443;
	and.b32  	%r1866, %r1722, 2147483647;
	setp.ne.s32 	%p1444, %r1866, 1071644672;
	or.b32  	%r1867, %r1865, -2147483648;
	selp.b32 	%r1868, %r1867, %r1865, %p1444;
	selp.b32 	%r1869, %r1868, %r1865, %p1316;
	selp.b32 	%r1870, %r1869, %r1865, %p1434;
	mov.b32 	%r1871, 0;
	mov.b64 	%fd3401, {%r1871, %r1870};
$L__BB2_663:
	setp.eq.f64 	%p1446, %fd1033, 0d3FF0000000000000;
	selp.f64 	%fd1041, 0d3FF0000000000000, %fd3401, %p1446;
	add.f64 	%fd2887, %fd3371, %fd3371;
	sub.f64 	%fd2888, %fd2887, %fd3377;
	sub.f64 	%fd2889, %fd2888, %fd3376;
	add.f64 	%fd2890, %fd3371, 0d0000000000000000;
	sub.f64 	%fd2891, %fd2890, %fd3376;
	sub.f64 	%fd2892, %fd2891, %fd3377;
	fma.rn.f64 	%fd2893, %fd2892, %fd2889, %fd970;
	fma.rn.f64 	%fd2894, %fd2893, %fd1041, %fd1032;
	mul.f64 	%fd1042, %fd1021, %fd2894;
	add.f64 	%fd1043, %fd982, 0d3EB0C6F7A0B5ED8D;
	{
	.reg .b32 %temp; 
	mov.b64 	{%temp, %r109}, %fd1043;
	}
	abs.f64 	%fd1044, %fd1043;
	{ // callseq 186, 0
	.param .b64 param0;
	st.param.f64 	[param0], %fd1044;
	.param .b64 param1;
	st.param.f64 	[param1], 0d4000000000000000;
	.param .b64 retval0;
	call.uni (retval0), 
	__internal_accurate_pow, 
	(
	param0, 
	param1
	);
	ld.param.f64 	%fd2895, [retval0];
	} // callseq 186
	setp.lt.s32 	%p1447, %r109, 0;
	neg.f64 	%fd2897, %fd2895;
	selp.f64 	%fd2898, %fd2897, %fd2895, %p1316;
	selp.f64 	%fd3403, %fd2898, %fd2895, %p1447;
	setp.neu.f64 	%p1448, %fd1043, 0d0000000000000000;
	@%p1448 bra 	$L__BB2_665;
	selp.b32 	%r1873, %r109, 0, %p1316;
	setp.lt.s32 	%p1450, %r1722, 0;
	or.b32  	%r1874, %r1873, 2146435072;
	selp.b32 	%r1875, %r1874, %r1873, %p1450;
	mov.b32 	%r1876, 0;
	mov.b64 	%fd3403, {%r1876, %r1875};
$L__BB2_665:
	add.f64 	%fd2899, %fd1043, 0d4000000000000000;
	{
	.reg .b32 %temp; 
	mov.b64 	{%temp, %r1877}, %fd2899;
	}
	and.b32  	%r1878, %r1877, 2146435072;
	setp.ne.s32 	%p1451, %r1878, 2146435072;
	@%p1451 bra 	$L__BB2_670;
	setp.num.f64 	%p1452, %fd1043, %fd1043;
	@%p1452 bra 	$L__BB2_668;
	mov.f64 	%fd2900, 0d4000000000000000;
	add.rn.f64 	%fd3403, %fd1043, %fd2900;
	bra.uni 	$L__BB2_670;
$L__BB2_668:
	setp.neu.f64 	%p1453, %fd1044, 0d7FF0000000000000;
	@%p1453 bra 	$L__BB2_670;
	setp.lt.s32 	%p1456, %r1722, 0;
	selp.b32 	%r1880, 0, 2146435072, %p1456;
	and.b32  	%r1881, %r1722, 2147483647;
	setp.ne.s32 	%p1457, %r1881, 1071644672;
	or.b32  	%r1882, %r1880, -2147483648;
	selp.b32 	%r1883, %r1882, %r1880, %p1457;
	selp.b32 	%r1884, %r1883, %r1880, %p1316;
	selp.b32 	%r1885, %r1884, %r1880, %p1447;
	mov.b32 	%r1886, 0;
	mov.b64 	%fd3403, {%r1886, %r1885};
$L__BB2_670:
	setp.eq.f64 	%p1459, %fd1043, 0d3FF0000000000000;
	selp.f64 	%fd2901, 0d3FF0000000000000, %fd3403, %p1459;
	sub.f64 	%fd2902, %fd3372, %fd3376;
	mov.f64 	%fd2903, 0d0000000000000000;
	sub.f64 	%fd1051, %fd2903, %fd3377;
	div.rn.f64 	%fd2904, %fd1051, %fd2902;
	sub.f64 	%fd2905, %fd3372, %fd3377;
	div.rn.f64 	%fd2906, %fd930, %fd2905;
	mul.f64 	%fd2907, %fd2906, %fd2904;
	div.rn.f64 	%fd1052, %fd2907, %fd2901;
	add.f64 	%fd1053, %fd1012, 0d3EB0C6F7A0B5ED8D;
	{
	.reg .b32 %temp; 
	mov.b64 	{%temp, %r110}, %fd1053;
	}
	abs.f64 	%fd1054, %fd1053;
	{ // callseq 187, 0
	.param .b64 param0;
	st.param.f64 	[param0], %fd1054;
	.param .b64 param1;
	st.param.f64 	[param1], 0d4000000000000000;
	.param .b64 retval0;
	call.uni (retval0), 
	__internal_accurate_pow, 
	(
	param0, 
	param1
	);
	ld.param.f64 	%fd2908, [retval0];
	} // callseq 187
	setp.lt.s32 	%p1460, %r110, 0;
	neg.f64 	%fd2910, %fd2908;
	selp.f64 	%fd2911, %fd2910, %fd2908, %p1316;
	selp.f64 	%fd3405, %fd2911, %fd2908, %p1460;
	setp.neu.f64 	%p1461, %fd1053, 0d0000000000000000;
	@%p1461 bra 	$L__BB2_672;
	selp.b32 	%r1888, %r110, 0, %p1316;
	setp.lt.s32 	%p1463, %r1722, 0;
	or.b32  	%r1889, %r1888, 2146435072;
	selp.b32 	%r1890, %r1889, %r1888, %p1463;
	mov.b32 	%r1891, 0;
	mov.b64 	%fd3405, {%r1891, %r1890};
$L__BB2_672:
	add.f64 	%fd2912, %fd1053, 0d4000000000000000;
	{
	.reg .b32 %temp; 
	mov.b64 	{%temp, %r1892}, %fd2912;
	}
	and.b32  	%r1893, %r1892, 2146435072;
	setp.ne.s32 	%p1464, %r1893, 2146435072;
	@%p1464 bra 	$L__BB2_677;
	setp.num.f64 	%p1465, %fd1053, %fd1053;
	@%p1465 bra 	$L__BB2_675;
	mov.f64 	%fd2913, 0d4000000000000000;
	add.rn.f64 	%fd3405, %fd1053, %fd2913;
	bra.uni 	$L__BB2_677;
$L__BB2_675:
	setp.neu.f64 	%p1466, %fd1054, 0d7FF0000000000000;
	@%p1466 bra 	$L__BB2_677;
	setp.lt.s32 	%p1469, %r1722, 0;
	selp.b32 	%r1895, 0, 2146435072, %p1469;
	and.b32  	%r1896, %r1722, 2147483647;
	setp.ne.s32 	%p1470, %r1896, 1071644672;
	or.b32  	%r1897, %r1895, -2147483648;
	selp.b32 	%r1898, %r1897, %r1895, %p1470;
	selp.b32 	%r1899, %r1898, %r1895, %p1316;
	selp.b32 	%r1900, %r1899, %r1895, %p1460;
	mov.b32 	%r1901, 0;
	mov.b64 	%fd3405, {%r1901, %r1900};
$L__BB2_677:
	setp.eq.f64 	%p1472, %fd1053, 0d3FF0000000000000;
	selp.f64 	%fd2914, 0d3FF0000000000000, %fd3405, %p1472;
	sub.f64 	%fd2915, %fd3370, %fd3377;
	sub.f64 	%fd2916, %fd3372, %fd3376;
	div.rn.f64 	%fd2917, %fd2916, %fd2915;
	add.f64 	%fd2918, %fd2917, 0d3FF0000000000000;
	div.rn.f64 	%fd2919, %fd3372, %fd2916;
	sub.f64 	%fd2920, %fd3372, %fd3377;
	div.rn.f64 	%fd2921, %fd1051, %fd2920;
	mul.f64 	%fd2922, %fd2919, %fd2921;
	mul.f64 	%fd2923, %fd2922, %fd2918;
	div.rn.f64 	%fd1061, %fd2923, %fd2914;
	add.f64 	%fd1062, %fd1042, 0d3EB0C6F7A0B5ED8D;
	{
	.reg .b32 %temp; 
	mov.b64 	{%temp, %r111}, %fd1062;
	}
	abs.f64 	%fd1063, %fd1062;
	{ // callseq 188, 0
	.param .b64 param0;
	st.param.f64 	[param0], %fd1063;
	.param .b64 param1;
	st.param.f64 	[param1], 0d4000000000000000;
	.param .b64 retval0;
	call.uni (retval0), 
	__internal_accurate_pow, 
	(
	param0, 
	param1
	);
	ld.param.f64 	%fd2924, [retval0];
	} // callseq 188
	setp.lt.s32 	%p1473, %r111, 0;
	neg.f64 	%fd2926, %fd2924;
	selp.f64 	%fd2927, %fd2926, %fd2924, %p1316;
	selp.f64 	%fd3407, %fd2927, %fd2924, %p1473;
	setp.neu.f64 	%p1474, %fd1062, 0d0000000000000000;
	@%p1474 bra 	$L__BB2_679;
	selp.b32 	%r1903, %r111, 0, %p1316;
	setp.lt.s32 	%p1476, %r1722, 0;
	or.b32  	%r1904, %r1903, 2146435072;
	selp.b32 	%r1905, %r1904, %r1903, %p1476;
	mov.b32 	%r1906, 0;
	mov.b64 	%fd3407, {%r1906, %r1905};
$L__BB2_679:
	add.f64 	%fd2928, %fd1062, 0d4000000000000000;
	{
	.reg .b32 %temp; 
	mov.b64 	{%temp, %r1907}, %fd2928;
	}
	and.b32  	%r1908, %r1907, 2146435072;
	setp.ne.s32 	%p1477, %r1908, 2146435072;
	@%p1477 bra 	$L__BB2_684;
	setp.num.f64 	%p1478, %fd1062, %fd1062;
	@%p1478 bra 	$L__BB2_682;
	mov.f64 	%fd2929, 0d4000000000000000;
	add.rn.f64 	%fd3407, %fd1062, %fd2929;
	bra.uni 	$L__BB2_684;
$L__BB2_682:
	setp.neu.f64 	%p1479, %fd1063, 0d7FF0000000000000;
	@%p1479 bra 	$L__BB2_684;
	setp.lt.s32 	%p1482, %r1722, 0;
	selp.b32 	%r1910, 0, 2146435072, %p1482;
	and.b32  	%r1911, %r1722, 2147483647;
	setp.ne.s32 	%p1483, %r1911, 1071644672;
	or.b32  	%r1912, %r1910, -2147483648;
	selp.b32 	%r1913, %r1912, %r1910, %p1483;
	selp.b32 	%r1914, %r1913, %r1910, %p1316;
	selp.b32 	%r1915, %r1914, %r1910, %p1473;
	mov.b32 	%r1916, 0;
	mov.b64 	%fd3407, {%r1916, %r1915};
$L__BB2_684:
	setp.eq.f64 	%p1485, %fd1062, 0d3FF0000000000000;
	selp.f64 	%fd2930, 0d3FF0000000000000, %fd3407, %p1485;
	sub.f64 	%fd2931, %fd3370, %fd3377;
	div.rn.f64 	%fd2932, %fd3372, %fd2931;
	sub.f64 	%fd2933, %fd3372, %fd3377;
	div.rn.f64 	%fd2934, %fd3370, %fd2933;
	mul.f64 	%fd2935, %fd2934, %fd2932;
	div.rn.f64 	%fd2936, %fd2935, %fd2930;
	add.f64 	%fd2937, %fd1052, %fd1061;
	add.f64 	%fd2938, %fd2937, %fd2936;
	div.rn.f64 	%fd2939, %fd1052, %fd2938;
	div.rn.f64 	%fd2940, %fd1061, %fd2938;
	div.rn.f64 	%fd2941, %fd2936, %fd2938;
	mul.f64 	%fd2942, %fd942, %fd2940;
	fma.rn.f64 	%fd2943, %fd938, %fd2939, %fd2942;
	fma.rn.f64 	%fd3462, %fd945, %fd2941, %fd2943;
	sub.f64 	%fd2944, %fd3377, %fd3378;
	div.rn.f64 	%fd2945, %fd933, %fd2944;
	sub.f64 	%fd1071, %fd2945, %fd932;
	sub.f64 	%fd1072, %fd3376, %fd3378;
	div.rn.f64 	%fd2946, %fd930, %fd1072;
	mul.f64 	%fd2947, %fd2946, %fd1071;
	mov.f64 	%fd2948, 0d0000000000000000;
	sub.f64 	%fd2949, %fd2948, %fd3378;
	div.rn.f64 	%fd2950, %fd1051, %fd2949;
	fma.rn.f64 	%fd2951, %fd2950, %fd2947, %fd932;
	sub.f64 	%fd1073, %fd931, %fd932;
	div.rn.f64 	%fd2952, %fd930, %fd1051;
	add.f64 	%fd2953, %fd2952, 0d3FF0000000000000;
	div.rn.f64 	%fd1074, %fd930, %fd2949;
	add.f64 	%fd2954, %fd2953, %fd1074;
	fma.rn.f64 	%fd1075, %fd2954, %fd1073, %fd2951;
	sub.f64 	%fd2955, %fd3370, %fd3378;
	div.rn.f64 	%fd2956, %fd2949, %fd2955;
	div.rn.f64 	%fd2957, %fd1051, %fd2931;
	mul.f64 	%fd1076, %fd2957, %fd2956;
	div.rn.f64 	%fd2958, %fd3370, %fd2931;
	mul.f64 	%fd2959, %fd2958, %fd2956;
	sub.f64 	%fd2960, %fd3371, %fd3378;
	div.rn.f64 	%fd2961, %fd2931, %fd2960;
	add.f64 	%fd2962, %fd2961, 0d3FF0000000000000;
	mul.f64 	%fd1077, %fd2959, %fd2962;
	div.rn.f64 	%fd2963, %fd3371, %fd2955;
	div.rn.f64 	%fd2964, %fd3370, %fd2960;
	mul.f64 	%fd1078, %fd2963, %fd2964;
	sub.f64 	%fd2965, %fd3370, %fd3376;
	div.rn.f64 	%fd1079, %fd930, %fd2965;
	{
	.reg .b32 %temp; 
	mov.b64 	{%temp, %r112}, %fd1079;
	}
	abs.f64 	%fd1080, %fd1079;
	{ // callseq 189, 0
	.param .b64 param0;
	st.param.f64 	[param0], %fd1080;
	.param .b64 param1;
	st.param.f64 	[param1], 0d4000000000000000;
	.param .b64 retval0;
	call.uni (retval0), 
	__internal_accurate_pow, 
	(
	param0, 
	param1
	);
	ld.param.f64 	%fd2966, [retval0];
	} // callseq 189
	setp.lt.s32 	%p1486, %r112, 0;
	neg.f64 	%fd2968, %fd2966;
	selp.f64 	%fd2969, %fd2968, %fd2966, %p1316;
	selp.f64 	%fd3409, %fd2969, %fd2966, %p1486;
	setp.neu.f64 	%p1487, %fd1079, 0d0000000000000000;
	@%p1487 bra 	$L__BB2_686;
	selp.b32 	%r1918, %r112, 0, %p1316;
	setp.lt.s32 	%p1489, %r1722, 0;
	or.b32  	%r1919, %r1918, 2146435072;
	selp.b32 	%r1920, %r1919, %r1918, %p1489;
	mov.b32 	%r1921, 0;
	mov.b64 	%fd3409, {%r1921, %r1920};
$L__BB2_686:
	add.f64 	%fd2970, %fd1079, 0d4000000000000000;
	{
	.reg .b32 %temp; 
	mov.b64 	{%temp, %r1922}, %fd2970;
	}
	and.b32  	%r1923, %r1922, 2146435072;
	setp.ne.s32 	%p1490, %r1923, 2146435072;
	@%p1490 bra 	$L__BB2_691;
	setp.num.f64 	%p1491, %fd1079, %fd1079;
	@%p1491 bra 	$L__BB2_689;
	mov.f64 	%fd2971, 0d4000000000000000;
	add.rn.f64 	%fd3409, %fd1079, %fd2971;
	bra.uni 	$L__BB2_691;
$L__BB2_689:
	setp.neu.f64 	%p1492, %fd1080, 0d7FF0000000000000;
	@%p1492 bra 	$L__BB2_691;
	setp.lt.s32 	%p1495, %r1722, 0;
	selp.b32 	%r1925, 0, 2146435072, %p1495;
	and.b32  	%r1926, %r1722, 2147483647;
	setp.ne.s32 	%p1496, %r1926, 1071644672;
	or.b32  	%r1927, %r1925, -2147483648;
	selp.b32 	%r1928, %r1927, %r1925, %p1496;
	selp.b32 	%r1929, %r1928, %r1925, %p1316;
	selp.b32 	%r1930, %r1929, %r1925, %p1486;
	mov.b32 	%r1931, 0;
	mov.b64 	%fd3409, {%r1931, %r1930};
$L__BB2_691:
	setp.eq.f64 	%p1498, %fd1079, 0d3FF0000000000000;
	mul.f64 	%fd2972, %fd3409, 0d4010000000000000;
	selp.f64 	%fd1087, 0d4010000000000000, %fd2972, %p1498;
	{
	.reg .b32 %temp; 
	mov.b64 	{%temp, %r113}, %fd930;
	}
	abs.f64 	%fd1088, %fd930;
	{ // callseq 190, 0
	.param .b64 param0;
	st.param.f64 	[param0], %fd1088;
	.param .b64 param1;
	st.param.f64 	[param1], 0d4000000000000000;
	.param .b64 retval0;
	call.uni (retval0), 
	__internal_accurate_pow, 
	(
	param0, 
	param1
	);
	ld.param.f64 	%fd2973, [retval0];
	} // callseq 190
	setp.lt.s32 	%p1499, %r113, 0;
	neg.f64 	%fd2975, %fd2973;
	selp.f64 	%fd2976, %fd2975, %fd2973, %p1316;
	selp.f64 	%fd3411, %fd2976, %fd2973, %p1499;
	setp.neu.f64 	%p1500, %fd930, 0d0000000000000000;
	@%p1500 bra 	$L__BB2_693;
	selp.b32 	%r1933, %r113, 0, %p1316;
	setp.lt.s32 	%p1502, %r1722, 0;
	or.b32  	%r1934, %r1933, 2146435072;
	selp.b32 	%r1935, %r1934, %r1933, %p1502;
	mov.b32 	%r1936, 0;
	mov.b64 	%fd3411, {%r1936, %r1935};
$L__BB2_693:
	add.f64 	%fd2977, %fd930, 0d4000000000000000;
	{
	.reg .b32 %temp; 
	mov.b64 	{%temp, %r1937}, %fd2977;
	}
	and.b32  	%r1938, %r1937, 2146435072;
	setp.ne.s32 	%p1503, %r1938, 2146435072;
	@%p1503 bra 	$L__BB2_698;
	setp.num.f64 	%p1504, %fd930, %fd930;
	@%p1504 bra 	$L__BB2_696;
	mov.f64 	%fd2978, 0d4000000000000000;
	add.rn.f64 	%fd3411, %fd930, %fd2978;
	bra.uni 	$L__BB2_698;
$L__BB2_696:
	setp.neu.f64 	%p1505, %fd1088, 0d7FF0000000000000;
	@%p1505 bra 	$L__BB2_698;
	setp.lt.s32 	%p1508, %r1722, 0;
	selp.b32 	%r1940, 0, 2146435072, %p1508;
	and.b32  	%r1941, %r1722, 2147483647;
	setp.ne.s32 	%p1509, %r1941, 1071644672;
	or.b32  	%r1942, %r1940, -2147483648;
	selp.b32 	%r1943, %r1942, %r1940, %p1509;
	selp.b32 	%r1944, %r1943, %r1940, %p1316;
	selp.b32 	%r1945, %r1944, %r1940, %p1499;
	mov.b32 	%r1946, 0;
	mov.b64 	%fd3411, {%r1946, %r1945};
$L__BB2_698:
	setp.eq.f64 	%p1511, %fd930, 0d3FF0000000000000;
	selp.f64 	%fd2979, 0d3FF0000000000000, %fd3411, %p1511;
	mul.f64 	%fd1095, %fd2979, 0d4024000000000000;
	sub.f64 	%fd2980, %fd3371, %fd3376;
	fma.rn.f64 	%fd1096, %fd3371, %fd2980, %fd1095;
	mul.f64 	%fd1097, %fd2979, 0d4034000000000000;
	add.f64 	%fd2981, %fd2980, %fd2980;
	fma.rn.f64 	%fd2982, %fd3371, %fd2981, %fd1097;
	add.f64 	%fd2983, %fd3371, %fd3371;
	sub.f64 	%fd2984, %fd2983, %fd3376;
	sub.f64 	%fd2985, %fd3370, %fd3376;
	fma.rn.f64 	%fd2986, %fd2985, %fd2984, %fd2982;
	mul.f64 	%fd2987, %fd1001, %fd2986;
	fma.rn.f64 	%fd2988, %fd1011, %fd1096, %fd2987;
	add.f64 	%fd2989, %fd3370, %fd3371;
	add.f64 	%fd2990, %fd3376, %fd3376;
	sub.f64 	%fd2991, %fd2989, %fd2990;
	sub.f64 	%fd2992, %fd2989, %fd3376;
	fma.rn.f64 	%fd2993, %fd2992, %fd2991, %fd1095;
	fma.rn.f64 	%fd2994, %fd1000, %fd2993, %fd2988;
	mul.f64 	%fd1098, %fd1087, %fd2994;
	{
	.reg .b32 %temp; 
	mov.b64 	{%temp, %r114}, %fd944;
	}
	abs.f64 	%fd1099, %fd944;
	{ // callseq 191, 0
	.param .b64 param0;
	st.param.f64 	[param0], %fd1099;
	.param .b64 param1;
	st.param.f64 	[param1], 0d4000000000000000;
	.param .b64 retval0;
	call.uni (retval0), 
	__internal_accurate_pow, 
	(
	param0, 
	param1
	);
	ld.param.f64 	%fd2995, [retval0];
	} // callseq 191
	setp.lt.s32 	%p1512, %r114, 0;
	neg.f64 	%fd2997, %fd2995;
	selp.f64 	%fd2998, %fd2997, %fd2995, %p1316;
	selp.f64 	%fd3413, %fd2998, %fd2995, %p1512;
	setp.neu.f64 	%p1513, %fd944, 0d0000000000000000;
	@%p1513 bra 	$L__BB2_700;
	selp.b32 	%r1948, %r114, 0, %p1316;
	setp.lt.s32 	%p1515, %r1722, 0;
	or.b32  	%r1949, %r1948, 2146435072;
	selp.b32 	%r1950, %r1949, %r1948, %p1515;
	mov.b32 	%r1951, 0;
	mov.b64 	%fd3413, {%r1951, %r1950};
$L__BB2_700:
	add.f64 	%fd2999, %fd944, 0d4000000000000000;
	{
	.reg .b32 %temp; 
	mov.b64 	{%temp, %r1952}, %fd2999;
	}
	and.b32  	%r1953, %r1952, 2146435072;
	setp.ne.s32 	%p1516, %r1953, 2146435072;
	@%p1516 bra 	$L__BB2_705;
	setp.num.f64 	%p1517, %fd944, %fd944;
	@%p1517 bra 	$L__BB2_703;
	mov.f64 	%fd3000, 0d4000000000000000;
	add.rn.f64 	%fd3413, %fd944, %fd3000;
	bra.uni 	$L__BB2_705;
$L__BB2_703:
	setp.neu.f64 	%p1518, %fd1099, 0d7FF0000000000000;
	@%p1518 bra 	$L__BB2_705;
	setp.lt.s32 	%p1521, %r1722, 0;
	selp.b32 	%r1955, 0, 2146435072, %p1521;
	and.b32  	%r1956, %r1722, 2147483647;
	setp.ne.s32 	%p1522, %r1956, 1071644672;
	or.b32  	%r1957, %r1955, -2147483648;
	selp.b32 	%r1958, %r1957, %r1955, %p1522;
	selp.b32 	%r1959, %r1958, %r1955, %p1316;
	selp.b32 	%r1960, %r1959, %r1955, %p1512;
	mov.b32 	%r1961, 0;
	mov.b64 	%fd3413, {%r1961, %r1960};
$L__BB2_705:
	setp.eq.f64 	%p1524, %fd944, 0d3FF0000000000000;
	mul.f64 	%fd3001, %fd3413, 0d4010000000000000;
	selp.f64 	%fd3002, 0d4010000000000000, %fd3001, %p1524;
	sub.f64 	%fd1106, %fd3376, %fd3377;
	mul.f64 	%fd3003, %fd3371, %fd1106;
	sub.f64 	%fd3004, %fd1097, %fd3003;
	sub.f64 	%fd3005, %fd3371, %fd3376;
	mov.f64 	%fd3006, 0d0000000000000000;
	sub.f64 	%fd1107, %fd3006, %fd3377;
	mul.f64 	%fd3007, %fd3005, %fd1107;
	sub.f64 	%fd3008, %fd3004, %fd3007;
	mul.f64 	%fd3009, %fd1031, %fd3008;
	fma.rn.f64 	%fd3010, %fd1030, %fd1096, %fd3009;
	fma.rn.f64 	%fd1108, %fd1106, %fd1107, %fd1095;
	fma.rn.f64 	%fd3011, %fd1041, %fd1108, %fd3010;
	mul.f64 	%fd1109, %fd3011, %fd3002;
	{
	.reg .b32 %temp; 
	mov.b64 	{%temp, %r115}, %fd1074;
	}
	abs.f64 	%fd1110, %fd1074;
	{ // callseq 192, 0
	.param .b64 param0;
	st.param.f64 	[param0], %fd1110;
	.param .b64 param1;
	st.param.f64 	[param1], 0d4000000000000000;
	.param .b64 retval0;
	call.uni (retval0), 
	__internal_accurate_pow, 
	(
	param0, 
	param1
	);
	ld.param.f64 	%fd3012, [retval0];
	} // callseq 192
	setp.lt.s32 	%p1525, %r115, 0;
	neg.f64 	%fd3014, %fd3012;
	selp.f64 	%fd3015, %fd3014, %fd3012, %p1316;
	selp.f64 	%fd3415, %fd3015, %fd3012, %p1525;
	setp.neu.f64 	%p1526, %fd1074, 0d0000000000000000;
	@%p1526 bra 	$L__BB2_707;
	selp.b32 	%r1963, %r115, 0, %p1316;
	setp.lt.s32 	%p1528, %r1722, 0;
	or.b32  	%r1964, %r1963, 2146435072;
	selp.b32 	%r1965, %r1964, %r1963, %p1528;
	mov.b32 	%r1966, 0;
	mov.b64 	%fd3415, {%r1966, %r1965};
$L__BB2_707:
	add.f64 	%fd3016, %fd1074, 0d4000000000000000;
	{
	.reg .b32 %temp; 
	mov.b64 	{%temp, %r1967}, %fd3016;
	}
	and.b32  	%r1968, %r1967, 2146435072;
	setp.ne.s32 	%p1529, %r1968, 2146435072;
	@%p1529 bra 	$L__BB2_712;
	setp.num.f64 	%p1530, %fd1074, %fd1074;
	@%p1530 bra 	$L__BB2_710;
	mov.f64 	%fd3017, 0d4000000000000000;
	add.rn.f64 	%fd3415, %fd1074, %fd3017;
	bra.uni 	$L__BB2_712;
$L__BB2_710:
	setp.neu.f64 	%p1531, %fd1110, 0d7FF0000000000000;
	@%p1531 bra 	$L__BB2_712;
	setp.lt.s32 	%p1534, %r1722, 0;
	selp.b32 	%r1970, 0, 2146435072, %p1534;
	and.b32  	%r1971, %r1722, 2147483647;
	setp.ne.s32 	%p1535, %r1971, 1071644672;
	or.b32  	%r1972, %r1970, -2147483648;
	selp.b32 	%r1973, %r1972, %r1970, %p1535;
	selp.b32 	%r1974, %r1973, %r1970, %p1316;
	selp.b32 	%r1975, %r1974, %r1970, %p1525;
	mov.b32 	%r1976, 0;
	mov.b64 	%fd3415, {%r1976, %r1975};
$L__BB2_712:
	setp.eq.f64 	%p1537, %fd1074, 0d3FF0000000000000;
	mul.f64 	%fd3018, %fd3415, 0d4010000000000000;
	selp.f64 	%fd1117, 0d4010000000000000, %fd3018, %p1537;
	div.rn.f64 	%fd1118, %fd1071, %fd1072;
	{
	.reg .b32 %temp; 
	mov.b64 	{%temp, %r116}, %fd1118;
	}
	abs.f64 	%fd1119, %fd1118;
	{ // callseq 193, 0
	.param .b64 param0;
	st.param.f64 	[param0], %fd1119;
	.param .b64 param1;
	st.param.f64 	[param1], 0d4000000000000000;
	.param .b64 retval0;
	call.uni (retval0), 
	__internal_accurate_pow, 
	(
	param0, 
	param1
	);
	ld.param.f64 	%fd3019, [retval0];
	} // callseq 193
	setp.lt.s32 	%p1538, %r116, 0;
	neg.f64 	%fd3021, %fd3019;
	selp.f64 	%fd3022, %fd3021, %fd3019, %p1316;
	selp.f64 	%fd3417, %fd3022, %fd3019, %p1538;
	setp.neu.f64 	%p1539, %fd1118, 0d0000000000000000;
	@%p1539 bra 	$L__BB2_714;
	selp.b32 	%r1978, %r116, 0, %p1316;
	setp.lt.s32 	%p1541, %r1722, 0;
	or.b32  	%r1979, %r1978, 2146435072;
	selp.b32 	%r1980, %r1979, %r1978, %p1541;
	mov.b32 	%r1981, 0;
	mov.b64 	%fd3417, {%r1981, %r1980};
$L__BB2_714:
	add.f64 	%fd3023, %fd1118, 0d4000000000000000;
	{
	.reg .b32 %temp; 
	mov.b64 	{%temp, %r1982}, %fd3023;
	}
	and.b32  	%r1983, %r1982, 2146435072;
	setp.ne.s32 	%p1542, %r1983, 2146435072;
	@%p1542 bra 	$L__BB2_719;
	setp.num.f64 	%p1543, %fd1118, %fd1118;
	@%p1543 bra 	$L__BB2_717;
	mov.f64 	%fd3024, 0d4000000000000000;
	add.rn.f64 	%fd3417, %fd1118, %fd3024;
	bra.uni 	$L__BB2_719;
$L__BB2_717:
	setp.neu.f64 	%p1544, %fd1119, 0d7FF0000000000000;
	@%p1544 bra 	$L__BB2_719;
	setp.lt.s32 	%p1547, %r1722, 0;
	selp.b32 	%r1985, 0, 2146435072, %p1547;
	and.b32  	%r1986, %r1722, 2147483647;
	setp.ne.s32 	%p1548, %r1986, 1071644672;
	or.b32  	%r1987, %r1985, -2147483648;
	selp.b32 	%r1988, %r1987, %r1985, %p1548;
	selp.b32 	%r1989, %r1988, %r1985, %p1316;
	selp.b32 	%r1990, %r1989, %r1985, %p1538;
	mov.b32 	%r1991, 0;
	mov.b64 	%fd3417, {%r1991, %r1990};
$L__BB2_719:
	setp.eq.f64 	%p1550, %fd1118, 0d3FF0000000000000;
	selp.f64 	%fd3025, 0d3FF0000000000000, %fd3417, %p1550;
	mul.f64 	%fd3026, %fd1108, %fd3025;
	mul.f64 	%fd3027, %fd1073, %fd1071;
	mul.f64 	%fd3028, %fd1107, %fd1072;
	div.rn.f64 	%fd3029, %fd3027, %fd3028;
	mov.f64 	%fd3030, 0d0000000000000000;
	sub.f64 	%fd3031, %fd3030, %fd3371;
	add.f64 	%fd3032, %fd3031, %fd3031;
	fma.rn.f64 	%fd3033, %fd3032, %fd1106, %fd1097;
	add.f64 	%fd1126, %fd3376, 0d0000000000000000;
	add.f64 	%fd3034, %fd3377, %fd3377;
	sub.f64 	%fd3035, %fd1126, %fd3034;
	sub.f64 	%fd1127, %fd3030, %fd3378;
	fma.rn.f64 	%fd3036, %fd1127, %fd3035, %fd3033;
	fma.rn.f64 	%fd1128, %fd3029, %fd3036, %fd3026;
	div.rn.f64 	%fd1129, %fd1073, %fd1107;
	{
	.reg .b32 %temp; 
	mov.b64 	{%temp, %r117}, %fd1129;
	}
	abs.f64 	%fd1130, %fd1129;
	{ // callseq 194, 0
	.param .b64 param0;
	st.param.f64 	[param0], %fd1130;
	.param .b64 param1;
	st.param.f64 	[param1], 0d4000000000000000;
	.param .b64 retval0;
	call.uni (retval0), 
	__internal_accurate_pow, 
	(
	param0, 
	param1
	);
	ld.param.f64 	%fd3037, [retval0];
	} // callseq 194
	setp.lt.s32 	%p1551, %r117, 0;
	neg.f64 	%fd3039, %fd3037;
	selp.f64 	%fd3040, %fd3039, %fd3037, %p1316;
	selp.f64 	%fd3419, %fd3040, %fd3037, %p1551;
	setp.neu.f64 	%p1552, %fd1129, 0d0000000000000000;
	@%p1552 bra 	$L__BB2_721;
	selp.b32 	%r1993, %r117, 0, %p1316;
	setp.lt.s32 	%p1554, %r1722, 0;
	or.b32  	%r1994, %r1993, 2146435072;
	selp.b32 	%r1995, %r1994, %r1993, %p1554;
	mov.b32 	%r1996, 0;
	mov.b64 	%fd3419, {%r1996, %r1995};
$L__BB2_721:
	add.f64 	%fd3041, %fd1129, 0d4000000000000000;
	{
	.reg .b32 %temp; 
	mov.b64 	{%temp, %r1997}, %fd3041;
	}
	and.b32  	%r1998, %r1997, 2146435072;
	setp.ne.s32 	%p1555, %r1998, 2146435072;
	@%p1555 bra 	$L__BB2_726;
	setp.num.f64 	%p1556, %fd1129, %fd1129;
	@%p1556 bra 	$L__BB2_724;
	mov.f64 	%fd3042, 0d4000000000000000;
	add.rn.f64 	%fd3419, %fd1129, %fd3042;
	bra.uni 	$L__BB2_726;
$L__BB2_724:
	setp.neu.f64 	%p1557, %fd1130, 0d7FF0000000000000;
	@%p1557 bra 	$L__BB2_726;
	setp.lt.s32 	%p1558, %r117, 0;
	setp.eq.s32 	%p1559, %r99, 1062207488;
	setp.lt.s32 	%p1560, %r1722, 0;
	selp.b32 	%r2000, 0, 2146435072, %p1560;
	and.b32  	%r2001, %r1722, 2147483647;
	setp.ne.s32 	%p1561, %r2001, 1071644672;
	or.b32  	%r2002, %r2000, -2147483648;
	selp.b32 	%r2003, %r2002, %r2000, %p1561;
	selp.b32 	%r2004, %r2003, %r2000, %p1559;
	selp.b32 	%r2005, %r2004, %r2000, %p1558;
	mov.b32 	%r2006, 0;
	mov.b64 	%fd3419, {%r2006, %r2005};
$L__BB2_726:
	setp.eq.s32 	%p1562, %r99, 1062207488;
	setp.eq.f64 	%p1563, %fd1129, 0d3FF0000000000000;
	selp.f64 	%fd3043, 0d3FF0000000000000, %fd3419, %p1563;
	sub.f64 	%fd3044, %fd1127, %fd3377;
	sub.f64 	%fd3045, %fd1126, %fd3377;
	sub.f64 	%fd3046, %fd3045, %fd3378;
	fma.rn.f64 	%fd3047, %fd3046, %fd3044, %fd1095;
	fma.rn.f64 	%fd3048, %fd3047, %fd3043, %fd1128;
	mul.f64 	%fd1137, %fd1117, %fd3048;
	add.f64 	%fd1138, %fd1098, 0d3EB0C6F7A0B5ED8D;
	{
	.reg .b32 %temp; 
	mov.b64 	{%temp, %r118}, %fd1138;
	}
	abs.f64 	%fd1139, %fd1138;
	{ // callseq 195, 0
	.param .b64 param0;
	st.param.f64 	[param0], %fd1139;
	.param .b64 param1;
	st.param.f64 	[param1], 0d4000000000000000;
	.param .b64 retval0;
	call.uni (retval0), 
	__internal_accurate_pow, 
	(
	param0, 
	param1
	);
	ld.param.f64 	%fd3049, [retval0];
	} // callseq 195
	setp.lt.s32 	%p1564, %r118, 0;
	neg.f64 	%fd3051, %fd3049;
	selp.f64 	%fd3052, %fd3051, %fd3049, %p1562;
	selp.f64 	%fd3421, %fd3052, %fd3049, %p1564;
	setp.neu.f64 	%p1565, %fd1138, 0d0000000000000000;
	@%p1565 bra 	$L__BB2_728;
	setp.eq.s32 	%p1566, %r99, 1062207488;
	selp.b32 	%r2008, %r118, 0, %p1566;
	setp.lt.s32 	%p1567, %r1722, 0;
	or.b32  	%r2009, %r2008, 2146435072;
	selp.b32 	%r2010, %r2009, %r2008, %p1567;
	mov.b32 	%r2011, 0;
	mov.b64 	%fd3421, {%r2011, %r2010};
$L__BB2_728:
	add.f64 	%fd3053, %fd1138, 0d4000000000000000;
	{
	.reg .b32 %temp; 
	mov.b64 	{%temp, %r2012}, %fd3053;
	}
	and.b32  	%r2013, %r2012, 2146435072;
	setp.ne.s32 	%p1568, %r2013, 2146435072;
	@%p1568 bra 	$L__BB2_733;
	setp.num.f64 	%p1569, %fd1138, %fd1138;
	@%p1569 bra 	$L__BB2_731;
	mov.f64 	%fd3054, 0d4000000000000000;
	add.rn.f64 	%fd3421, %fd1138, %fd3054;
	bra.uni 	$L__BB2_733;
$L__BB2_731:
	setp.neu.f64 	%p1570, %fd1139, 0d7FF0000000000000;
	@%p1570 bra 	$L__BB2_733;
	setp.lt.s32 	%p1571, %r118, 0;
	setp.eq.s32 	%p1572, %r99, 1062207488;
	setp.lt.s32 	%p1573, %r1722, 0;
	selp.b32 	%r2015, 0, 2146435072, %p1573;
	and.b32  	%r2016, %r1722, 2147483647;
	setp.ne.s32 	%p1574, %r2016, 1071644672;
	or.b32  	%r2017, %r2015, -2147483648;
	selp.b32 	%r2018, %r2017, %r2015, %p1574;
	selp.b32 	%r2019, %r2018, %r2015, %p1572;
	selp.b32 	%r2020, %r2019, %r2015, %p1571;
	mov.b32 	%r2021, 0;
	mov.b64 	%fd3421, {%r2021, %r2020};
$L__BB2_733:
	setp.eq.s32 	%p1575, %r99, 1062207488;
	setp.eq.f64 	%p1576, %fd1138, 0d3FF0000000000000;
	selp.f64 	%fd3055, 0d3FF0000000000000, %fd3421, %p1576;
	div.rn.f64 	%fd1146, %fd1076, %fd3055;
	add.f64 	%fd1147, %fd1109, 0d3EB0C6F7A0B5ED8D;
	{
	.reg .b32 %temp; 
	mov.b64 	{%temp, %r119}, %fd1147;
	}
	abs.f64 	%fd1148, %fd1147;
	{ // callseq 196, 0
	.param .b64 param0;
	st.param.f64 	[param0], %fd1148;
	.param .b64 param1;
	st.param.f64 	[param1], 0d4000000000000000;
	.param .b64 retval0;
	call.uni (retval0), 
	__internal_accurate_pow, 
	(
	param0, 
	param1
	);
	ld.param.f64 	%fd3056, [retval0];
	} // callseq 196
	setp.lt.s32 	%p1577, %r119, 0;
	neg.f64 	%fd3058, %fd3056;
	selp.f64 	%fd3059, %fd3058, %fd3056, %p1575;
	selp.f64 	%fd3423, %fd3059, %fd3056, %p1577;
	setp.neu.f64 	%p1578, %fd1147, 0d0000000000000000;
	@%p1578 bra 	$L__BB2_735;
	setp.eq.s32 	%p1579, %r99, 1062207488;
	selp.b32 	%r2023, %r119, 0, %p1579;
	setp.lt.s32 	%p1580, %r1722, 0;
	or.b32  	%r2024, %r2023, 2146435072;
	selp.b32 	%r2025, %r2024, %r2023, %p1580;
	mov.b32 	%r2026, 0;
	mov.b64 	%fd3423, {%r2026, %r2025};
$L__BB2_735:
	add.f64 	%fd3060, %fd1147, 0d4000000000000000;
	{
	.reg .b32 %temp; 
	mov.b64 	{%temp, %r2027}, %fd3060;
	}
	and.b32  	%r2028, %r2027, 2146435072;
	setp.ne.s32 	%p1581, %r2028, 2146435072;
	@%p1581 bra 	$L__BB2_740;
	setp.num.f64 	%p1582, %fd1147, %fd1147;
	@%p1582 bra 	$L__BB2_738;
	mov.f64 	%fd3061, 0d4000000000000000;
	add.rn.f64 	%fd3423, %fd1147, %fd3061;
	bra.uni 	$L__BB2_740;
$L__BB2_738:
	setp.neu.f64 	%p1583, %fd1148, 0d7FF0000000000000;
	@%p1583 bra 	$L__BB2_740;
	setp.lt.s32 	%p1584, %r119, 0;
	setp.eq.s32 	%p1585, %r99, 1062207488;
	setp.lt.s32 	%p1586, %r1722, 0;
	selp.b32 	%r2030, 0, 2146435072, %p1586;
	and.b32  	%r2031, %r1722, 2147483647;
	setp.ne.s32 	%p1587, %r2031, 1071644672;
	or.b32  	%r2032, %r2030, -2147483648;
	selp.b32 	%r2033, %r2032, %r2030, %p1587;
	selp.b32 	%r2034, %r2033, %r2030, %p1585;
	selp.b32 	%r2035, %r2034, %r2030, %p1584;
	mov.b32 	%r2036, 0;
	mov.b64 	%fd3423, {%r2036, %r2035};
$L__BB2_740:
	setp.eq.s32 	%p1588, %r99, 1062207488;
	setp.eq.f64 	%p1589, %fd1147, 0d3FF0000000000000;
	selp.f64 	%fd3062, 0d3FF0000000000000, %fd3423, %p1589;
	div.rn.f64 	%fd1155, %fd1077, %fd3062;
	add.f64 	%fd1156, %fd1137, 0d3EB0C6F7A0B5ED8D;
	{
	.reg .b32 %temp; 
	mov.b64 	{%temp, %r120}, %fd1156;
	}
	abs.f64 	%fd1157, %fd1156;
	{ // callseq 197, 0
	.param .b64 param0;
	st.param.f64 	[param0], %fd1157;
	.param .b64 param1;
	st.param.f64 	[param1], 0d4000000000000000;
	.param .b64 retval0;
	call.uni (retval0), 
	__internal_accurate_pow, 
	(
	param0, 
	param1
	);
	ld.param.f64 	%fd3063, [retval0];
	} // callseq 197
	setp.lt.s32 	%p1590, %r120, 0;
	neg.f64 	%fd3065, %fd3063;
	selp.f64 	%fd3066, %fd3065, %fd3063, %p1588;
	selp.f64 	%fd3425, %fd3066, %fd3063, %p1590;
	setp.neu.f64 	%p1591, %fd1156, 0d0000000000000000;
	@%p1591 bra 	$L__BB2_742;
	setp.eq.s32 	%p1592, %r99, 1062207488;
	selp.b32 	%r2038, %r120, 0, %p1592;
	setp.lt.s32 	%p1593, %r1722, 0;
	or.b32  	%r2039, %r2038, 2146435072;
	selp.b32 	%r2040, %r2039, %r2038, %p1593;
	mov.b32 	%r2041, 0;
	mov.b64 	%fd3425, {%r2041, %r2040};
$L__BB2_742:
	add.f64 	%fd3067, %fd1156, 0d4000000000000000;
	{
	.reg .b32 %temp; 
	mov.b64 	{%temp, %r2042}, %fd3067;
	}
	and.b32  	%r2043, %r2042, 2146435072;
	setp.ne.s32 	%p1594, %r2043, 2146435072;
	@%p1594 bra 	$L__BB2_747;
	setp.num.f64 	%p1595, %fd1156, %fd1156;
	@%p1595 bra 	$L__BB2_745;
	mov.f64 	%fd3068, 0d4000000000000000;
	add.rn.f64 	%fd3425, %fd1156, %fd3068;
	bra.uni 	$L__BB2_747;
$L__BB2_745:
	setp.neu.f64 	%p1596, %fd1157, 0d7FF0000000000000;
	@%p1596 bra 	$L__BB2_747;
	setp.lt.s32 	%p1597, %r120, 0;
	setp.eq.s32 	%p1598, %r99, 1062207488;
	setp.lt.s32 	%p1599, %r1722, 0;
	selp.b32 	%r2045, 0, 2146435072, %p1599;
	and.b32  	%r2046, %r1722, 2147483647;
	setp.ne.s32 	%p1600, %r2046, 1071644672;
	or.b32  	%r2047, %r2045, -2147483648;
	selp.b32 	%r2048, %r2047, %r2045, %p1600;
	selp.b32 	%r2049, %r2048, %r2045, %p1598;
	selp.b32 	%r2050, %r2049, %r2045, %p1597;
	mov.b32 	%r2051, 0;
	mov.b64 	%fd3425, {%r2051, %r2050};
$L__BB2_747:
	setp.eq.f64 	%p1601, %fd1156, 0d3FF0000000000000;
	selp.f64 	%fd3069, 0d3FF0000000000000, %fd3425, %p1601;
	div.rn.f64 	%fd3070, %fd1078, %fd3069;
	add.f64 	%fd3071, %fd1146, %fd1155;
	add.f64 	%fd3072, %fd3071, %fd3070;
	div.rn.f64 	%fd3073, %fd1146, %fd3072;
	div.rn.f64 	%fd3074, %fd1155, %fd3072;
	div.rn.f64 	%fd3075, %fd3070, %fd3072;
	mul.f64 	%fd3076, %fd945, %fd3074;
	fma.rn.f64 	%fd3077, %fd942, %fd3073, %fd3076;
	fma.rn.f64 	%fd3463, %fd1075, %fd3075, %fd3077;
	bra.uni 	$L__BB2_875;
$L__BB2_748:
	ld.param.f64 	%fd3175, [_Z7re_stepPdPKdPKbS1_S1_S1_S1_S1_S1_S1_iiidddi_param_15];
	sub.f64 	%fd2559, %fd3381, %fd901;
	div.rn.f64 	%fd1165, %fd2559, %fd3175;
	sub.f64 	%fd2560, %fd3380, %fd3381;
	div.rn.f64 	%fd1166, %fd2560, %fd3175;
	sub.f64 	%fd2561, %fd7, %fd3380;
	div.rn.f64 	%fd1167, %fd2561, %fd3175;
	sub.f64 	%fd2562, %fd3374, %fd7;
	div.rn.f64 	%fd1168, %fd2562, %fd3175;
	sub.f64 	%fd2563, %fd3375, %fd3374;
	div.rn.f64 	%fd1169, %fd2563, %fd3175;
	sub.f64 	%fd2564, %fd906, %fd3375;
	div.rn.f64 	%fd1170, %fd2564, %fd3175;
	mul.f64 	%fd2565, %fd1166, 0dBFF2AAAAAAAAAAAB;
	fma.rn.f64 	%fd2566, %fd1165, 0d3FD5555555555555, %fd2565;
	fma.rn.f64 	%fd1171, %fd1167, 0d3FFD555555555555, %fd2566;
	mul.f64 	%fd1172, %fd1166, 0d3FC5555555555555;
	mul.f64 	%fd1173, %fd1167, 0d3FEAAAAAAAAAAAAB;
	sub.f64 	%fd2567, %fd1173, %fd1172;
	mul.f64 	%fd1174, %fd1168, 0d3FD5555555555555;
	add.f64 	%fd1175, %fd2567, %fd1174;
	mul.f64 	%fd1176, %fd1167, 0d3FD5555555555555;
	mul.f64 	%fd1177, %fd1168, 0d3FEAAAAAAAAAAAAB;
	add.f64 	%fd1178, %fd1176, %fd1177;
	add.f64 	%fd2568, %fd1166, %fd1166;
	sub.f64 	%fd2569, %fd1165, %fd2568;
	add.f64 	%fd1179, %fd1167, %fd2569;
	{
	.reg .b32 %temp; 
	mov.b64 	{%temp, %r121}, %fd1179;
	}
	mov.f64 	%fd2570, 0d4000000000000000;
	{
	.reg .b32 %temp; 
	mov.b64 	{%temp, %r1452}, %fd2570;
	}
	and.b32  	%r123, %r1452, 2146435072;
	setp.eq.s32 	%p1080, %r123, 1062207488;
	abs.f64 	%fd1180, %fd1179;
	{ // callseq 158, 0
	.param .b64 param0;
	st.param.f64 	[param0], %fd1180;
	.param .b64 param1;
	st.param.f64 	[param1], 0d4000000000000000;
	.param .b64 retval0;
	call.uni (retval0), 
	__internal_accurate_pow, 
	(
	param0, 
	param1
	);
	ld.param.f64 	%fd2571, [retval0];
	} // callseq 158
	setp.lt.s32 	%p1081, %r121, 0;
	neg.f64 	%fd2573, %fd2571;
	selp.f64 	%fd2574, %fd2573, %fd2571, %p1080;
	selp.f64 	%fd3427, %fd2574, %fd2571, %p1081;
	setp.neu.f64 	%p1082, %fd1179, 0d0000000000000000;
	@%p1082 bra 	$L__BB2_750;
	setp.eq.s32 	%p1083, %r123, 1062207488;
	selp.b32 	%r1453, %r121, 0, %p1083;
	setp.lt.s32 	%p1084, %r1452, 0;
	or.b32  	%r1454, %r1453, 2146435072;
	selp.b32 	%r1455, %r1454, %r1453, %p1084;
	mov.b32 	%r1456, 0;
	mov.b64 	%fd3427, {%r1456, %r1455};
$L__BB2_750:
	add.f64 	%fd2575, %fd1179, 0d4000000000000000;
	{
	.reg .b32 %temp; 
	mov.b64 	{%temp, %r1457}, %fd2575;
	}
	and.b32  	%r1458, %r1457, 2146435072;
	setp.ne.s32 	%p1085, %r1458, 2146435072;
	@%p1085 bra 	$L__BB2_755;
	setp.num.f64 	%p1086, %fd1179, %fd1179;
	@%p1086 bra 	$L__BB2_753;
	mov.f64 	%fd2576, 0d4000000000000000;
	add.rn.f64 	%fd3427, %fd1179, %fd2576;
	bra.uni 	$L__BB2_755;
$L__BB2_753:
	setp.neu.f64 	%p1087, %fd1180, 0d7FF0000000000000;
	@%p1087 bra 	$L__BB2_755;
	setp.lt.s32 	%p1088, %r121, 0;
	setp.eq.s32 	%p1089, %r123, 1062207488;
	setp.lt.s32 	%p1090, %r1452, 0;
	selp.b32 	%r1460, 0, 2146435072, %p1090;
	and.b32  	%r1461, %r1452, 2147483647;
	setp.ne.s32 	%p1091, %r1461, 1071644672;
	or.b32  	%r1462, %r1460, -2147483648;
	selp.b32 	%r1463, %r1462, %r1460, %p1091;
	selp.b32 	%r1464, %r1463, %r1460, %p1089;
	selp.b32 	%r1465, %r1464, %r1460, %p1088;
	mov.b32 	%r1466, 0;
	mov.b64 	%fd3427, {%r1466, %r1465};
$L__BB2_755:
	setp.eq.s32 	%p1092, %r123, 1062207488;
	setp.eq.f64 	%p1093, %fd1179, 0d3FF0000000000000;
	mul.f64 	%fd2577, %fd3427, 0d3FF1555555555555;
	selp.f64 	%fd1187, 0d3FF1555555555555, %fd2577, %p1093;
	fma.rn.f64 	%fd2578, %fd1166, 0dC010000000000000, %fd1165;
	mul.f64 	%fd1188, %fd1167, 0d4008000000000000;
	add.f64 	%fd1189, %fd1188, %fd2578;
	{
	.reg .b32 %temp; 
	mov.b64 	{%temp, %r124}, %fd1189;
	}
	abs.f64 	%fd1190, %fd1189;
	{ // callseq 159, 0
	.param .b64 param0;
	st.param.f64 	[param0], %fd1190;
	.param .b64 param1;
	st.param.f64 	[param1], 0d4000000000000000;
	.param .b64 retval0;
	call.uni (retval0), 
	__internal_accurate_pow, 
	(
	param0, 
	param1
	);
	ld.param.f64 	%fd2579, [retval0];
	} // callseq 159
	setp.lt.s32 	%p1094, %r124, 0;
	neg.f64 	%fd2581, %fd2579;
	selp.f64 	%fd2582, %fd2581, %fd2579, %p1092;
	selp.f64 	%fd3429, %fd2582, %fd2579, %p1094;
	setp.neu.f64 	%p1095, %fd1189, 0d0000000000000000;
	@%p1095 bra 	$L__BB2_757;
	selp.b32 	%r1468, %r124, 0, %p1092;
	setp.lt.s32 	%p1097, %r1452, 0;
	or.b32  	%r1469, %r1468, 2146435072;
	selp.b32 	%r1470, %r1469, %r1468, %p1097;
	mov.b32 	%r1471, 0;
	mov.b64 	%fd3429, {%r1471, %r1470};
$L__BB2_757:
	add.f64 	%fd2583, %fd1189, 0d4000000000000000;
	{
	.reg .b32 %temp; 
	mov.b64 	{%temp, %r1472}, %fd2583;
	}
	and.b32  	%r1473, %r1472, 2146435072;
	setp.ne.s32 	%p1098, %r1473, 2146435072;
	@%p1098 bra 	$L__BB2_762;
	setp.num.f64 	%p1099, %fd1189, %fd1189;
	@%p1099 bra 	$L__BB2_760;
	mov.f64 	%fd2584, 0d4000000000000000;
	add.rn.f64 	%fd3429, %fd1189, %fd2584;
	bra.uni 	$L__BB2_762;
$L__BB2_760:
	setp.neu.f64 	%p1100, %fd1190, 0d7FF0000000000000;
	@%p1100 bra 	$L__BB2_762;
	setp.lt.s32 	%p1101, %r124, 0;
	setp.eq.s32 	%p1102, %r123, 1062207488;
	setp.lt.s32 	%p1103, %r1452, 0;
	selp.b32 	%r1475, 0, 2146435072, %p1103;
	and.b32  	%r1476, %r1452, 2147483647;
	setp.ne.s32 	%p1104, %r1476, 1071644672;
	or.b32  	%r1477, %r1475, -2147483648;
	selp.b32 	%r1478, %r1477, %r1475, %p1104;
	selp.b32 	%r1479, %r1478, %r1475, %p1102;
	selp.b32 	%r1480, %r1479, %r1475, %p1101;
	mov.b32 	%r1481, 0;
	mov.b64 	%fd3429, {%r1481, %r1480};
$L__BB2_762:
	setp.eq.s32 	%p1105, %r123, 1062207488;
	setp.eq.f64 	%p1106, %fd1189, 0d3FF0000000000000;
	mul.f64 	%fd2585, %fd3429, 0d3FD0000000000000;
	selp.f64 	%fd2586, 0d3FD0000000000000, %fd2585, %p1106;
	add.f64 	%fd1197, %fd1187, %fd2586;
	add.f64 	%fd1198, %fd1167, %fd1167;
	sub.f64 	%fd2587, %fd1166, %fd1198;
	add.f64 	%fd1199, %fd1168, %fd2587;
	{
	.reg .b32 %temp; 
	mov.b64 	{%temp, %r125}, %fd1199;
	}
	abs.f64 	%fd1200, %fd1199;
	{ // callseq 160, 0
	.param .b64 param0;
	st.param.f64 	[param0], %fd1200;
	.param .b64 param1;
	st.param.f64 	[param1], 0d4000000000000000;
	.param .b64 retval0;
	call.uni (retval0), 
	__internal_accurate_pow, 
	(
	param0, 
	param1
	);
	ld.param.f64 	%fd2588, [retval0];
	} // callseq 160
	setp.lt.s32 	%p1107, %r125, 0;
	neg.f64 	%fd2590, %fd2588;
	selp.f64 	%fd2591, %fd2590, %fd2588, %p1105;
	selp.f64 	%fd3431, %fd2591, %fd2588, %p1107;
	setp.neu.f64 	%p1108, %fd1199, 0d0000000000000000;
	@%p1108 bra 	$L__BB2_764;
	selp.b32 	%r1483, %r125, 0, %p1105;
	setp.lt.s32 	%p1110, %r1452, 0;
	or.b32  	%r1484, %r1483, 2146435072;
	selp.b32 	%r1485, %r1484, %r1483, %p1110;
	mov.b32 	%r1486, 0;
	mov.b64 	%fd3431, {%r1486, %r1485};
$L__BB2_764:
	add.f64 	%fd2592, %fd1199, 0d4000000000000000;
	{
	.reg .b32 %temp; 
	mov.b64 	{%temp, %r1487}, %fd2592;
	}
	and.b32  	%r1488, %r1487, 2146435072;
	setp.ne.s32 	%p1111, %r1488, 2146435072;
	@%p1111 bra 	$L__BB2_769;
	setp.num.f64 	%p1112, %fd1199, %fd1199;
	@%p1112 bra 	$L__BB2_767;
	mov.f64 	%fd2593, 0d4000000000000000;
	add.rn.f64 	%fd3431, %fd1199, %fd2593;
	bra.uni 	$L__BB2_769;
$L__BB2_767:
	setp.neu.f64 	%p1113, %fd1200, 0d7FF0000000000000;
	@%p1113 bra 	$L__BB2_769;
	setp.lt.s32 	%p1114, %r125, 0;
	setp.eq.s32 	%p1115, %r123, 1062207488;
	setp.lt.s32 	%p1116, %r1452, 0;
	selp.b32 	%r1490, 0, 2146435072, %p1116;
	and.b32  	%r1491, %r1452, 2147483647;
	setp.ne.s32 	%p1117, %r1491, 1071644672;
	or.b32  	%r1492, %r1490, -2147483648;
	selp.b32 	%r1493, %r1492, %r1490, %p1117;
	selp.b32 	%r1494, %r1493, %r1490, %p1115;
	selp.b32 	%r1495, %r1494, %r1490, %p1114;
	mov.b32 	%r1496, 0;
	mov.b64 	%fd3431, {%r1496, %r1495};
$L__BB2_769:
	setp.eq.s32 	%p1118, %r123, 1062207488;
	setp.eq.f64 	%p1119, %fd1199, 0d3FF0000000000000;
	mul.f64 	%fd2594, %fd3431, 0d3FF1555555555555;
	selp.f64 	%fd1207, 0d3FF1555555555555, %fd2594, %p1119;
	sub.f64 	%fd1208, %fd1166, %fd1168;
	{
	.reg .b32 %temp; 
	mov.b64 	{%temp, %r126}, %fd1208;
	}
	abs.f64 	%fd1209, %fd1208;
	{ // callseq 161, 0
	.param .b64 param0;
	st.param.f64 	[param0], %fd1209;
	.param .b64 param1;
	st.param.f64 	[param1], 0d4000000000000000;
	.param .b64 retval0;
	call.uni (retval0), 
	__internal_accurate_pow, 
	(
	param0, 
	param1
	);
	ld.param.f64 	%fd2595, [retval0];
	} // callseq 161
	setp.lt.s32 	%p1120, %r126, 0;
	neg.f64 	%fd2597, %fd2595;
	selp.f64 	%fd2598, %fd2597, %fd2595, %p1118;
	selp.f64 	%fd3433, %fd2598, %fd2595, %p1120;
	setp.neu.f64 	%p1121, %fd1208, 0d0000000000000000;
	@%p1121 bra 	$L__BB2_771;
	selp.b32 	%r1498, %r126, 0, %p1118;
	setp.lt.s32 	%p1123, %r1452, 0;
	or.b32  	%r1499, %r1498, 2146435072;
	selp.b32 	%r1500, %r1499, %r1498, %p1123;
	mov.b32 	%r1501, 0;
	mov.b64 	%fd3433, {%r1501, %r1500};
$L__BB2_771:
	add.f64 	%fd2599, %fd1208, 0d4000000000000000;
	{
	.reg .b32 %temp; 
	mov.b64 	{%temp, %r1502}, %fd2599;
	}
	and.b32  	%r1503, %r1502, 2146435072;
	setp.ne.s32 	%p1124, %r1503, 2146435072;
	@%p1124 bra 	$L__BB2_776;
	setp.num.f64 	%p1125, %fd1208, %fd1208;
	@%p1125 bra 	$L__BB2_774;
	mov.f64 	%fd2600, 0d4000000000000000;
	add.rn.f64 	%fd3433, %fd1208, %fd2600;
	bra.uni 	$L__BB2_776;
$L__BB2_774:
	setp.neu.f64 	%p1126, %fd1209, 0d7FF0000000000000;
	@%p1126 bra 	$L__BB2_776;
	setp.lt.s32 	%p1129, %r1452, 0;
	selp.b32 	%r1505, 0, 2146435072, %p1129;
	and.b32  	%r1506, %r1452, 2147483647;
	setp.ne.s32 	%p1130, %r1506, 1071644672;
	or.b32  	%r1507, %r1505, -2147483648;
	selp.b32 	%r1508, %r1507, %r1505, %p1130;
	selp.b32 	%r1509, %r1508, %r1505, %p1118;
	selp.b32 	%r1510, %r1509, %r1505, %p1120;
	mov.b32 	%r1511, 0;
	mov.b64 	%fd3433, {%r1511, %r1510};
$L__BB2_776:
	setp.eq.f64 	%p1132, %fd1208, 0d3FF0000000000000;
	mul.f64 	%fd2601, %fd3433, 0d3FD0000000000000;
	selp.f64 	%fd2602, 0d3FD0000000000000, %fd2601, %p1132;
	add.f64 	%fd1216, %fd1207, %fd2602;
	add.f64 	%fd1217, %fd1168, %fd1168;
	sub.f64 	%fd2603, %fd1167, %fd1217;
	add.f64 	%fd1218, %fd1169, %fd2603;
	{
	.reg .b32 %temp; 
	mov.b64 	{%temp, %r127}, %fd1218;
	}
	abs.f64 	%fd1219, %fd1218;
	{ // callseq 162, 0
	.param .b64 param0;
	st.param.f64 	[param0], %fd1219;
	.param .b64 param1;
	st.param.f64 	[param1], 0d4000000000000000;
	.param .b64 retval0;
	call.uni (retval0), 
	__internal_accurate_pow, 
	(
	param0, 
	param1
	);
	ld.param.f64 	%fd2604, [retval0];
	} // callseq 162
	setp.lt.s32 	%p1133, %r127, 0;
	neg.f64 	%fd2606, %fd2604;
	selp.f64 	%fd2607, %fd2606, %fd2604, %p1118;
	selp.f64 	%fd3435, %fd2607, %fd2604, %p1133;
	setp.neu.f64 	%p1134, %fd1218, 0d0000000000000000;
	@%p1134 bra 	$L__BB2_778;
	selp.b32 	%r1513, %r127, 0, %p1118;
	setp.lt.s32 	%p1136, %r1452, 0;
	or.b32  	%r1514, %r1513, 2146435072;
	selp.b32 	%r1515, %r1514, %r1513, %p1136;
	mov.b32 	%r1516, 0;
	mov.b64 	%fd3435, {%r1516, %r1515};
$L__BB2_778:
	add.f64 	%fd2608, %fd1218, 0d4000000000000000;
	{
	.reg .b32 %temp; 
	mov.b64 	{%temp, %r1517}, %fd2608;
	}
	and.b32  	%r1518, %r1517, 2146435072;
	setp.ne.s32 	%p1137, %r1518, 2146435072;
	@%p1137 bra 	$L__BB2_783;
	setp.num.f64 	%p1138, %fd1218, %fd1218;
	@%p1138 bra 	$L__BB2_781;
	mov.f64 	%fd2609, 0d4000000000000000;
	add.rn.f64 	%fd3435, %fd1218, %fd2609;
	bra.uni 	$L__BB2_783;
$L__BB2_781:
	setp.neu.f64 	%p1139, %fd1219, 0d7FF0000000000000;
	@%p1139 bra 	$L__BB2_783;
	setp.lt.s32 	%p1142, %r1452, 0;
	selp.b32 	%r1520, 0, 2146435072, %p1142;
	and.b32  	%r1521, %r1452, 2147483647;
	setp.ne.s32 	%p1143, %r1521, 1071644672;
	or.b32  	%r1522, %r1520, -2147483648;
	selp.b32 	%r1523, %r1522, %r1520, %p1143;
	selp.b32 	%r1524, %r1523, %r1520, %p1118;
	selp.b32 	%r1525, %r1524, %r1520, %p1133;
	mov.b32 	%r1526, 0;
	mov.b64 	%fd3435, {%r1526, %r1525};
$L__BB2_783:
	setp.eq.f64 	%p1145, %fd1218, 0d3FF0000000000000;
	mul.f64 	%fd2610, %fd3435, 0d3FF1555555555555;
	selp.f64 	%fd1226, 0d3FF1555555555555, %fd2610, %p1145;
	fma.rn.f64 	%fd2611, %fd1168, 0dC010000000000000, %fd1188;
	add.f64 	%fd1227, %fd1169, %fd2611;
	{
	.reg .b32 %temp; 
	mov.b64 	{%temp, %r128}, %fd1227;
	}
	abs.f64 	%fd1228, %fd1227;
	{ // callseq 163, 0
	.param .b64 param0;
	st.param.f64 	[param0], %fd1228;
	.param .b64 param1;
	st.param.f64 	[param1], 0d4000000000000000;
	.param .b64 retval0;
	call.uni (retval0), 
	__internal_accurate_pow, 
	(
	param0, 
	param1
	);
	ld.param.f64 	%fd2612, [retval0];
	} // callseq 163
	setp.lt.s32 	%p1146, %r128, 0;
	neg.f64 	%fd2614, %fd2612;
	selp.f64 	%fd2615, %fd2614, %fd2612, %p1118;
	selp.f64 	%fd3437, %fd2615, %fd2612, %p1146;
	setp.neu.f64 	%p1147, %fd1227, 0d0000000000000000;
	@%p1147 bra 	$L__BB2_785;
	selp.b32 	%r1528, %r128, 0, %p1118;
	setp.lt.s32 	%p1149, %r1452, 0;
	or.b32  	%r1529, %r1528, 2146435072;
	selp.b32 	%r1530, %r1529, %r1528, %p1149;
	mov.b32 	%r1531, 0;
	mov.b64 	%fd3437, {%r1531, %r1530};
$L__BB2_785:
	add.f64 	%fd2616, %fd1227, 0d4000000000000000;
	{
	.reg .b32 %temp; 
	mov.b64 	{%temp, %r1532}, %fd2616;
	}
	and.b32  	%r1533, %r1532, 2146435072;
	setp.ne.s32 	%p1150, %r1533, 2146435072;
	@%p1150 bra 	$L__BB2_790;
	setp.num.f64 	%p1151, %fd1227, %fd1227;
	@%p1151 bra 	$L__BB2_788;
	mov.f64 	%fd2617, 0d4000000000000000;
	add.rn.f64 	%fd3437, %fd1227, %fd2617;
	bra.uni 	$L__BB2_790;
$L__BB2_788:
	setp.neu.f64 	%p1152, %fd1228, 0d7FF0000000000000;
	@%p1152 bra 	$L__BB2_790;
	setp.lt.s32 	%p1155, %r1452, 0;
	selp.b32 	%r1535, 0, 2146435072, %p1155;
	and.b32  	%r1536, %r1452, 2147483647;
	setp.ne.s32 	%p1156, %r1536, 1071644672;
	or.b32  	%r1537, %r1535, -2147483648;
	selp.b32 	%r1538, %r1537, %r1535, %p1156;
	selp.b32 	%r1539, %r1538, %r1535, %p1118;
	selp.b32 	%r1540, %r1539, %r1535, %p1146;
	mov.b32 	%r1541, 0;
	mov.b64 	%fd3437, {%r1541, %r1540};
$L__BB2_790:
	setp.eq.f64 	%p1158, %fd1227, 0d3FF0000000000000;
	mul.f64 	%fd2618, %fd3437, 0d3FD0000000000000;
	selp.f64 	%fd2619, 0d3FD0000000000000, %fd2618, %p1158;
	add.f64 	%fd1235, %fd1226, %fd2619;
	add.f64 	%fd1236, %fd1197, 0d3EB0C6F7A0B5ED8D;
	{
	.reg .b32 %temp; 
	mov.b64 	{%temp, %r129}, %fd1236;
	}
	abs.f64 	%fd1237, %fd1236;
	{ // callseq 164, 0
	.param .b64 param0;
	st.param.f64 	[param0], %fd1237;
	.param .b64 param1;
	st.param.f64 	[param1], 0d4000000000000000;
	.param .b64 retval0;
	call.uni (retval0), 
	__internal_accurate_pow, 
	(
	param0, 
	param1
	);
	ld.param.f64 	%fd2620, [retval0];
	} // callseq 164
	setp.lt.s32 	%p1159, %r129, 0;
	neg.f64 	%fd2622, %fd2620;
	selp.f64 	%fd2623, %fd2622, %fd2620, %p1118;
	selp.f64 	%fd3439, %fd2623, %fd2620, %p1159;
	setp.neu.f64 	%p1160, %fd1236, 0d0000000000000000;
	@%p1160 bra 	$L__BB2_792;
	selp.b32 	%r1543, %r129, 0, %p1118;
	setp.lt.s32 	%p1162, %r1452, 0;
	or.b32  	%r1544, %r1543, 2146435072;
	selp.b32 	%r1545, %r1544, %r1543, %p1162;
	mov.b32 	%r1546, 0;
	mov.b64 	%fd3439, {%r1546, %r1545};
$L__BB2_792:
	add.f64 	%fd2624, %fd1236, 0d4000000000000000;
	{
	.reg .b32 %temp; 
	mov.b64 	{%temp, %r1547}, %fd2624;
	}
	and.b32  	%r1548, %r1547, 2146435072;
	setp.ne.s32 	%p1163, %r1548, 2146435072;
	@%p1163 bra 	$L__BB2_797;
	setp.num.f64 	%p1164, %fd1236, %fd1236;
	@%p1164 bra 	$L__BB2_795;
	mov.f64 	%fd2625, 0d4000000000000000;
	add.rn.f64 	%fd3439, %fd1236, %fd2625;
	bra.uni 	$L__BB2_797;
$L__BB2_795:
	setp.neu.f64 	%p1165, %fd1237, 0d7FF0000000000000;
	@%p1165 bra 	$L__BB2_797;
	setp.lt.s32 	%p1168, %r1452, 0;
	selp.b32 	%r1550, 0, 2146435072, %p1168;
	and.b32  	%r1551, %r1452, 2147483647;
	setp.ne.s32 	%p1169, %r1551, 1071644672;
	or.b32  	%r1552, %r1550, -2147483648;
	selp.b32 	%r1553, %r1552, %r1550, %p1169;
	selp.b32 	%r1554, %r1553, %r1550, %p1118;
	selp.b32 	%r1555, %r1554, %r1550, %p1159;
	mov.b32 	%r1556, 0;
	mov.b64 	%fd3439, {%r1556, %r1555};
$L__BB2_797:
	setp.eq.f64 	%p1171, %fd1236, 0d3FF0000000000000;
	mov.f64 	%fd2626, 0d3FB999999999999A;
	div.rn.f64 	%fd2627, %fd2626, %fd3439;
	selp.f64 	%fd1244, 0d3FB999999999999A, %fd2627, %p1171;
	add.f64 	%fd1245, %fd1216, 0d3EB0C6F7A0B5ED8D;
	{
	.reg .b32 %temp; 
	mov.b64 	{%temp, %r130}, %fd1245;
	}
	abs.f64 	%fd1246, %fd1245;
	{ // callseq 165, 0
	.param .b64 param0;
	st.param.f64 	[param0], %fd1246;
	.param .b64 param1;
	st.param.f64 	[param1], 0d4000000000000000;
	.param .b64 retval0;
	call.uni (retval0), 
	__internal_accurate_pow, 
	(
	param0, 
	param1
	);
	ld.param.f64 	%fd2628, [retval0];
	} // callseq 165
	setp.lt.s32 	%p1172, %r130, 0;
	neg.f64 	%fd2630, %fd2628;
	selp.f64 	%fd2631, %fd2630, %fd2628, %p1118;
	selp.f64 	%fd3441, %fd2631, %fd2628, %p1172;
	setp.neu.f64 	%p1173, %fd1245, 0d0000000000000000;
	@%p1173 bra 	$L__BB2_799;
	selp.b32 	%r1558, %r130, 0, %p1118;
	setp.lt.s32 	%p1175, %r1452, 0;
	or.b32  	%r1559, %r1558, 2146435072;
	selp.b32 	%r1560, %r1559, %r1558, %p1175;
	mov.b32 	%r1561, 0;
	mov.b64 	%fd3441, {%r1561, %r1560};
$L__BB2_799:
	add.f64 	%fd2632, %fd1245, 0d4000000000000000;
	{
	.reg .b32 %temp; 
	mov.b64 	{%temp, %r1562}, %fd2632;
	}
	and.b32  	%r1563, %r1562, 2146435072;
	setp.ne.s32 	%p1176, %r1563, 2146435072;
	@%p1176 bra 	$L__BB2_804;
	setp.num.f64 	%p1177, %fd1245, %fd1245;
	@%p1177 bra 	$L__BB2_802;
	mov.f64 	%fd2633, 0d4000000000000000;
	add.rn.f64 	%fd3441, %fd1245, %fd2633;
	bra.uni 	$L__BB2_804;
$L__BB2_802:
	setp.neu.f64 	%p1178, %fd1246, 0d7FF0000000000000;
	@%p1178 bra 	$L__BB2_804;
	setp.lt.s32 	%p1181, %r1452, 0;
	selp.b32 	%r1565, 0, 2146435072, %p1181;
	and.b32  	%r1566, %r1452, 2147483647;
	setp.ne.s32 	%p1182, %r1566, 1071644672;
	or.b32  	%r1567, %r1565, -2147483648;
	selp.b32 	%r1568, %r1567, %r1565, %p1182;
	selp.b32 	%r1569, %r1568, %r1565, %p1118;
	selp.b32 	%r1570, %r1569, %r1565, %p1172;
	mov.b32 	%r1571, 0;
	mov.b64 	%fd3441, {%r1571, %r1570};
$L__BB2_804:
	setp.eq.f64 	%p1184, %fd1245, 0d3FF0000000000000;
	mov.f64 	%fd2634, 0d3FE3333333333333;
	div.rn.f64 	%fd2635, %fd2634, %fd3441;
	selp.f64 	%fd1253, 0d3FE3333333333333, %fd2635, %p1184;
	add.f64 	%fd1254, %fd1235, 0d3EB0C6F7A0B5ED8D;
	{
	.reg .b32 %temp; 
	mov.b64 	{%temp, %r131}, %fd1254;
	}
	abs.f64 	%fd1255, %fd1254;
	{ // callseq 166, 0
	.param .b64 param0;
	st.param.f64 	[param0], %fd1255;
	.param .b64 param1;
	st.param.f64 	[param1], 0d4000000000000000;
	.param .b64 retval0;
	call.uni (retval0), 
	__internal_accurate_pow, 
	(
	param0, 
	param1
	);
	ld.param.f64 	%fd2636, [retval0];
	} // callseq 166
	setp.lt.s32 	%p1185, %r131, 0;
	neg.f64 	%fd2638, %fd2636;
	selp.f64 	%fd2639, %fd2638, %fd2636, %p1118;
	selp.f64 	%fd3443, %fd2639, %fd2636, %p1185;
	setp.neu.f64 	%p1186, %fd1254, 0d0000000000000000;
	@%p1186 bra 	$L__BB2_806;
	selp.b32 	%r1573, %r131, 0, %p1118;
	setp.lt.s32 	%p1188, %r1452, 0;
	or.b32  	%r1574, %r1573, 2146435072;
	selp.b32 	%r1575, %r1574, %r1573, %p1188;
	mov.b32 	%r1576, 0;
	mov.b64 	%fd3443, {%r1576, %r1575};
$L__BB2_806:
	add.f64 	%fd2640, %fd1254, 0d4000000000000000;
	{
	.reg .b32 %temp; 
	mov.b64 	{%temp, %r1577}, %fd2640;
	}
	and.b32  	%r1578, %r1577, 2146435072;
	setp.ne.s32 	%p1189, %r1578, 2146435072;
	@%p1189 bra 	$L__BB2_811;
	setp.num.f64 	%p1190, %fd1254, %fd1254;
	@%p1190 bra 	$L__BB2_809;
	mov.f64 	%fd2641, 0d4000000000000000;
	add.rn.f64 	%fd3443, %fd1254, %fd2641;
	bra.uni 	$L__BB2_811;
$L__BB2_809:
	setp.neu.f64 	%p1191, %fd1255, 0d7FF0000000000000;
	@%p1191 bra 	$L__BB2_811;
	setp.lt.s32 	%p1194, %r1452, 0;
	selp.b32 	%r1580, 0, 2146435072, %p1194;
	and.b32  	%r1581, %r1452, 2147483647;
	setp.ne.s32 	%p1195, %r1581, 1071644672;
	or.b32  	%r1582, %r1580, -2147483648;
	selp.b32 	%r1583, %r1582, %r1580, %p1195;
	selp.b32 	%r1584, %r1583, %r1580, %p1118;
	selp.b32 	%r1585, %r1584, %r1580, %p1185;
	mov.b32 	%r1586, 0;
	mov.b64 	%fd3443, {%r1586, %r1585};
$L__BB2_811:
	mul.f64 	%fd2642, %fd1169, 0d3FC5555555555555;
	setp.eq.f64 	%p1197, %fd1254, 0d3FF0000000000000;
	mov.f64 	%fd2643, 0d3FD3333333333333;
	div.rn.f64 	%fd2644, %fd2643, %fd3443;
	selp.f64 	%fd2645, 0d3FD3333333333333, %fd2644, %p1197;
	add.f64 	%fd2646, %fd1244, %fd1253;
	add.f64 	%fd2647, %fd2646, %fd2645;
	div.rn.f64 	%fd2648, %fd1244, %fd2647;
	div.rn.f64 	%fd2649, %fd1253, %fd2647;
	div.rn.f64 	%fd2650, %fd2645, %fd2647;
	mul.f64 	%fd2651, %fd1175, %fd2649;
	fma.rn.f64 	%fd2652, %fd1171, %fd2648, %fd2651;
	sub.f64 	%fd2653, %fd1178, %fd2642;
	fma.rn.f64 	%fd3463, %fd2653, %fd2650, %fd2652;
	mul.f64 	%fd2654, %fd1169, 0dBFF2AAAAAAAAAAAB;
	fma.rn.f64 	%fd2655, %fd1170, 0d3FD5555555555555, %fd2654;
	fma.rn.f64 	%fd1263, %fd1168, 0d3FFD555555555555, %fd2655;
	sub.f64 	%fd2656, %fd1177, %fd2642;
	add.f64 	%fd1264, %fd1176, %fd2656;
	add.f64 	%fd2657, %fd1173, %fd1174;
	sub.f64 	%fd1265, %fd2657, %fd1172;
	add.f64 	%fd2658, %fd1169, %fd1169;
	sub.f64 	%fd2659, %fd1170, %fd2658;
	add.f64 	%fd1266, %fd1168, %fd2659;
	{
	.reg .b32 %temp; 
	mov.b64 	{%temp, %r132}, %fd1266;
	}
	abs.f64 	%fd1267, %fd1266;
	{ // callseq 167, 0
	.param .b64 param0;
	st.param.f64 	[param0], %fd1267;
	.param .b64 param1;
	st.param.f64 	[param1], 0d4000000000000000;
	.param .b64 retval0;
	call.uni (retval0), 
	__internal_accurate_pow, 
	(
	param0, 
	param1
	);
	ld.param.f64 	%fd2660, [retval0];
	} // callseq 167
	setp.lt.s32 	%p1198, %r132, 0;
	neg.f64 	%fd2662, %fd2660;
	selp.f64 	%fd2663, %fd2662, %fd2660, %p1118;
	selp.f64 	%fd3445, %fd2663, %fd2660, %p1198;
	setp.neu.f64 	%p1199, %fd1266, 0d0000000000000000;
	@%p1199 bra 	$L__BB2_813;
	setp.eq.s32 	%p1200, %r123, 1062207488;
	selp.b32 	%r1588, %r132, 0, %p1200;
	setp.lt.s32 	%p1201, %r1452, 0;
	or.b32  	%r1589, %r1588, 2146435072;
	selp.b32 	%r1590, %r1589, %r1588, %p1201;
	mov.b32 	%r1591, 0;
	mov.b64 	%fd3445, {%r1591, %r1590};
$L__BB2_813:
	add.f64 	%fd2664, %fd1266, 0d4000000000000000;
	{
	.reg .b32 %temp; 
	mov.b64 	{%temp, %r1592}, %fd2664;
	}
	and.b32  	%r1593, %r1592, 2146435072;
	setp.ne.s32 	%p1202, %r1593, 2146435072;
	@%p1202 bra 	$L__BB2_818;
	setp.num.f64 	%p1203, %fd1266, %fd1266;
	@%p1203 bra 	$L__BB2_816;
	mov.f64 	%fd2665, 0d4000000000000000;
	add.rn.f64 	%fd3445, %fd1266, %fd2665;
	bra.uni 	$L__BB2_818;
$L__BB2_816:
	setp.neu.f64 	%p1204, %fd1267, 0d7FF0000000000000;
	@%p1204 bra 	$L__BB2_818;
	setp.lt.s32 	%p1205, %r132, 0;
	setp.eq.s32 	%p1206, %r123, 1062207488;
	setp.lt.s32 	%p1207, %r1452, 0;
	selp.b32 	%r1595, 0, 2146435072, %p1207;
	and.b32  	%r1596, %r1452, 2147483647;
	setp.ne.s32 	%p1208, %r1596, 1071644672;
	or.b32  	%r1597, %r1595, -2147483648;
	selp.b32 	%r1598, %r1597, %r1595, %p1208;
	selp.b32 	%r1599, %r1598, %r1595, %p1206;
	selp.b32 	%r1600, %r1599, %r1595, %p1205;
	mov.b32 	%r1601, 0;
	mov.b64 	%fd3445, {%r1601, %r1600};
$L__BB2_818:
	setp.eq.s32 	%p1209, %r123, 1062207488;
	setp.eq.f64 	%p1210, %fd1266, 0d3FF0000000000000;
	mul.f64 	%fd2666, %fd3445, 0d3FF1555555555555;
	selp.f64 	%fd1274, 0d3FF1555555555555, %fd2666, %p1210;
	fma.rn.f64 	%fd2667, %fd1169, 0dC010000000000000, %fd1170;
	mul.f64 	%fd1275, %fd1168, 0d4008000000000000;
	add.f64 	%fd1276, %fd1275, %fd2667;
	{
	.reg .b32 %temp; 
	mov.b64 	{%temp, %r133}, %fd1276;
	}
	abs.f64 	%fd1277, %fd1276;
	{ // callseq 168, 0
	.param .b64 param0;
	st.param.f64 	[param0], %fd1277;
	.param .b64 param1;
	st.param.f64 	[param1], 0d4000000000000000;
	.param .b64 retval0;
	call.uni (retval0), 
	__internal_accurate_pow, 
	(
	param0, 
	param1
	);
	ld.param.f64 	%fd2668, [retval0];
	} // callseq 168
	setp.lt.s32 	%p1211, %r133, 0;
	neg.f64 	%fd2670, %fd2668;
	selp.f64 	%fd2671, %fd2670, %fd2668, %p1209;
	selp.f64 	%fd3447, %fd2671, %fd2668, %p1211;
	setp.neu.f64 	%p1212, %fd1276, 0d0000000000000000;
	@%p1212 bra 	$L__BB2_820;
	setp.eq.s32 	%p1213, %r123, 1062207488;
	selp.b32 	%r1603, %r133, 0, %p1213;
	setp.lt.s32 	%p1214, %r1452, 0;
	or.b32  	%r1604, %r1603, 2146435072;
	selp.b32 	%r1605, %r1604, %r1603, %p1214;
	mov.b32 	%r1606, 0;
	mov.b64 	%fd3447, {%r1606, %r1605};
$L__BB2_820:
	add.f64 	%fd2672, %fd1276, 0d4000000000000000;
	{
	.reg .b32 %temp; 
	mov.b64 	{%temp, %r1607}, %fd2672;
	}
	and.b32  	%r1608, %r1607, 2146435072;
	setp.ne.s32 	%p1215, %r1608, 2146435072;
	@%p1215 bra 	$L__BB2_825;
	setp.num.f64 	%p1216, %fd1276, %fd1276;
	@%p1216 bra 	$L__BB2_823;
	mov.f64 	%fd2673, 0d4000000000000000;
	add.rn.f64 	%fd3447, %fd1276, %fd2673;
	bra.uni 	$L__BB2_825;
$L__BB2_823:
	setp.neu.f64 	%p1217, %fd1277, 0d7FF0000000000000;
	@%p1217 bra 	$L__BB2_825;
	setp.lt.s32 	%p1218, %r133, 0;
	setp.eq.s32 	%p1219, %r123, 1062207488;
	setp.lt.s32 	%p1220, %r1452, 0;
	selp.b32 	%r1610, 0, 2146435072, %p1220;
	and.b32  	%r1611, %r1452, 2147483647;
	setp.ne.s32 	%p1221, %r1611, 1071644672;
	or.b32  	%r1612, %r1610, -2147483648;
	selp.b32 	%r1613, %r1612, %r1610, %p1221;
	selp.b32 	%r1614, %r1613, %r1610, %p1219;
	selp.b32 	%r1615, %r1614, %r1610, %p1218;
	mov.b32 	%r1616, 0;
	mov.b64 	%fd3447, {%r1616, %r1615};
$L__BB2_825:
	setp.eq.s32 	%p1222, %r123, 1062207488;
	setp.eq.f64 	%p1223, %fd1276, 0d3FF0000000000000;
	mul.f64 	%fd2674, %fd3447, 0d3FD0000000000000;
	selp.f64 	%fd2675, 0d3FD0000000000000, %fd2674, %p1223;
	add.f64 	%fd1284, %fd1274, %fd2675;
	sub.f64 	%fd2676, %fd1169, %fd1217;
	add.f64 	%fd1285, %fd1167, %fd2676;
	{
	.reg .b32 %temp; 
	mov.b64 	{%temp, %r134}, %fd1285;
	}
	abs.f64 	%fd1286, %fd1285;
	{ // callseq 169, 0
	.param .b64 param0;
	st.param.f64 	[param0], %fd1286;
	.param .b64 param1;
	st.param.f64 	[param1], 0d4000000000000000;
	.param .b64 retval0;
	call.uni (retval0), 
	__internal_accurate_pow, 
	(
	param0, 
	param1
	);
	ld.param.f64 	%fd2677, [retval0];
	} // callseq 169
	setp.lt.s32 	%p1224, %r134, 0;
	neg.f64 	%fd2679, %fd2677;
	selp.f64 	%fd2680, %fd2679, %fd2677, %p1222;
	selp.f64 	%fd3449, %fd2680, %fd2677, %p1224;
	setp.neu.f64 	%p1225, %fd1285, 0d0000000000000000;
	@%p1225 bra 	$L__BB2_827;
	setp.eq.s32 	%p1226, %r123, 1062207488;
	selp.b32 	%r1618, %r134, 0, %p1226;
	setp.lt.s32 	%p1227, %r1452, 0;
	or.b32  	%r1619, %r1618, 2146435072;
	selp.b32 	%r1620, %r1619, %r1618, %p1227;
	mov.b32 	%r1621, 0;
	mov.b64 	%fd3449, {%r1621, %r1620};
$L__BB2_827:
	add.f64 	%fd2681, %fd1285, 0d4000000000000000;
	{
	.reg .b32 %temp; 
	mov.b64 	{%temp, %r1622}, %fd2681;
	}
	and.b32  	%r1623, %r1622, 2146435072;
	setp.ne.s32 	%p1228, %r1623, 2146435072;
	@%p1228 bra 	$L__BB2_832;
	setp.num.f64 	%p1229, %fd1285, %fd1285;
	@%p1229 bra 	$L__BB2_830;
	mov.f64 	%fd2682, 0d4000000000000000;
	add.rn.f64 	%fd3449, %fd1285, %fd2682;
	bra.uni 	$L__BB2_832;
$L__BB2_830:
	setp.neu.f64 	%p1230, %fd1286, 0d7FF0000000000000;
	@%p1230 bra 	$L__BB2_832;
	setp.lt.s32 	%p1231, %r134, 0;
	setp.eq.s32 	%p1232, %r123, 1062207488;
	setp.lt.s32 	%p1233, %r1452, 0;
	selp.b32 	%r1625, 0, 2146435072, %p1233;
	and.b32  	%r1626, %r1452, 2147483647;
	setp.ne.s32 	%p1234, %r1626, 1071644672;
	or.b32  	%r1627, %r1625, -2147483648;
	selp.b32 	%r1628, %r1627, %r1625, %p1234;
	selp.b32 	%r1629, %r1628, %r1625, %p1232;
	selp.b32 	%r1630, %r1629, %r1625, %p1231;
	mov.b32 	%r1631, 0;
	mov.b64 	%fd3449, {%r1631, %r1630};
$L__BB2_832:
	setp.eq.s32 	%p1235, %r123, 1062207488;
	setp.eq.f64 	%p1236, %fd1285, 0d3FF0000000000000;
	mul.f64 	%fd2683, %fd3449, 0d3FF1555555555555;
	selp.f64 	%fd1293, 0d3FF1555555555555, %fd2683, %p1236;
	sub.f64 	%fd1294, %fd1169, %fd1167;
	{
	.reg .b32 %temp; 
	mov.b64 	{%temp, %r135}, %fd1294;
	}
	abs.f64 	%fd1295, %fd1294;
	{ // callseq 170, 0
	.param .b64 param0;
	st.param.f64 	[param0], %fd1295;
	.param .b64 param1;
	st.param.f64 	[param1], 0d4000000000000000;
	.param .b64 retval0;
	call.uni (retval0), 
	__internal_accurate_pow, 
	(
	param0, 
	param1
	);
	ld.param.f64 	%fd2684, [retval0];
	} // callseq 170
	setp.lt.s32 	%p1237, %r135, 0;
	neg.f64 	%fd2686, %fd2684;
	selp.f64 	%fd2687, %fd2686, %fd2684, %p1235;
	selp.f64 	%fd3451, %fd2687, %fd2684, %p1237;
	setp.neu.f64 	%p1238, %fd1294, 0d0000000000000000;
	@%p1238 bra 	$L__BB2_834;
	setp.eq.s32 	%p1239, %r123, 1062207488;
	selp.b32 	%r1633, %r135, 0, %p1239;
	setp.lt.s32 	%p1240, %r1452, 0;
	or.b32  	%r1634, %r1633, 2146435072;
	selp.b32 	%r1635, %r1634, %r1633, %p1240;
	mov.b32 	%r1636, 0;
	mov.b64 	%fd3451, {%r1636, %r1635};
$L__BB2_834:
	add.f64 	%fd2688, %fd1294, 0d4000000000000000;
	{
	.reg .b32 %temp; 
	mov.b64 	{%temp, %r1637}, %fd2688;
	}
	and.b32  	%r1638, %r1637, 2146435072;
	setp.ne.s32 	%p1241, %r1638, 2146435072;
	@%p1241 bra 	$L__BB2_839;
	setp.num.f64 	%p1242, %fd1294, %fd1294;
	@%p1242 bra 	$L__BB2_837;
	mov.f64 	%fd2689, 0d4000000000000000;
	add.rn.f64 	%fd3451, %fd1294, %fd2689;
	bra.uni 	$L__BB2_839;
$L__BB2_837:
	setp.neu.f64 	%p1243, %fd1295, 0d7FF0000000000000;
	@%p1243 bra 	$L__BB2_839;
	setp.lt.s32 	%p1244, %r135, 0;
	setp.eq.s32 	%p1245, %r123, 1062207488;
	setp.lt.s32 	%p1246, %r1452, 0;
	selp.b32 	%r1640, 0, 2146435072, %p1246;
	and.b32  	%r1641, %r1452, 2147483647;
	setp.ne.s32 	%p1247, %r1641, 1071644672;
	or.b32  	%r1642, %r1640, -2147483648;
	selp.b32 	%r1643, %r1642, %r1640, %p1247;
	selp.b32 	%r1644, %r1643, %r1640, %p1245;
	selp.b32 	%r1645, %r1644, %r1640, %p1244;
	mov.b32 	%r1646, 0;
	mov.b64 	%fd3451, {%r1646, %r1645};
$L__BB2_839:
	setp.eq.s32 	%p1248, %r123, 1062207488;
	setp.eq.f64 	%p1249, %fd1294, 0d3FF0000000000000;
	mul.f64 	%fd2690, %fd3451, 0d3FD0000000000000;
	selp.f64 	%fd2691, 0d3FD0000000000000, %fd2690, %p1249;
	add.f64 	%fd1302, %fd1293, %fd2691;
	sub.f64 	%fd2692, %fd1168, %fd1198;
	add.f64 	%fd1303, %fd1166, %fd2692;
	{
	.reg .b32 %temp; 
	mov.b64 	{%temp, %r136}, %fd1303;
	}
	abs.f64 	%fd1304, %fd1303;
	{ // callseq 171, 0
	.param .b64 param0;
	st.param.f64 	[param0], %fd1304;
	.param .b64 param1;
	st.param.f64 	[param1], 0d4000000000000000;
	.param .b64 retval0;
	call.uni (retval0), 
	__internal_accurate_pow, 
	(
	param0, 
	param1
	);
	ld.param.f64 	%fd2693, [retval0];
	} // callseq 171
	setp.lt.s32 	%p1250, %r136, 0;
	neg.f64 	%fd2695, %fd2693;
	selp.f64 	%fd2696, %fd2695, %fd2693, %p1248;
	selp.f64 	%fd3453, %fd2696, %fd2693, %p1250;
	setp.neu.f64 	%p1251, %fd1303, 0d0000000000000000;
	@%p1251 bra 	$L__BB2_841;
	setp.eq.s32 	%p1252, %r123, 1062207488;
	selp.b32 	%r1648, %r136, 0, %p1252;
	setp.lt.s32 	%p1253, %r1452, 0;
	or.b32  	%r1649, %r1648, 2146435072;
	selp.b32 	%r1650, %r1649, %r1648, %p1253;
	mov.b32 	%r1651, 0;
	mov.b64 	%fd3453, {%r1651, %r1650};
$L__BB2_841:
	add.f64 	%fd2697, %fd1303, 0d4000000000000000;
	{
	.reg .b32 %temp; 
	mov.b64 	{%temp, %r1652}, %fd2697;
	}
	and.b32  	%r1653, %r1652, 2146435072;
	setp.ne.s32 	%p1254, %r1653, 2146435072;
	@%p1254 bra 	$L__BB2_846;
	setp.num.f64 	%p1255, %fd1303, %fd1303;
	@%p1255 bra 	$L__BB2_844;
	mov.f64 	%fd2698, 0d4000000000000000;
	add.rn.f64 	%fd3453, %fd1303, %fd2698;
	bra.uni 	$L__BB2_846;
$L__BB2_844:
	setp.neu.f64 	%p1256, %fd1304, 0d7FF0000000000000;
	@%p1256 bra 	$L__BB2_846;
	setp.lt.s32 	%p1257, %r136, 0;
	setp.eq.s32 	%p1258, %r123, 1062207488;
	setp.lt.s32 	%p1259, %r1452, 0;
	selp.b32 	%r1655, 0, 2146435072, %p1259;
	and.b32  	%r1656, %r1452, 2147483647;
	setp.ne.s32 	%p1260, %r1656, 1071644672;
	or.b32  	%r1657, %r1655, -2147483648;
	selp.b32 	%r1658, %r1657, %r1655, %p1260;
	selp.b32 	%r1659, %r1658, %r1655, %p1258;
	selp.b32 	%r1660, %r1659, %r1655, %p1257;
	mov.b32 	%r1661, 0;
	mov.b64 	%fd3453, {%r1661, %r1660};
$L__BB2_846:
	setp.eq.s32 	%p1261, %r123, 1062207488;
	setp.eq.f64 	%p1262, %fd1303, 0d3FF0000000000000;
	mul.f64 	%fd2699, %fd3453, 0d3FF1555555555555;
	selp.f64 	%fd1311, 0d3FF1555555555555, %fd2699, %p1262;
	fma.rn.f64 	%fd2700, %fd1167, 0dC010000000000000, %fd1275;
	add.f64 	%fd1312, %fd1166, %fd2700;
	{
	.reg .b32 %temp; 
	mov.b64 	{%temp, %r137}, %fd1312;
	}
	abs.f64 	%fd1313, %fd1312;
	{ // callseq 172, 0
	.param .b64 param0;
	st.param.f64 	[param0], %fd1313;
	.param .b64 param1;
	st.param.f64 	[param1], 0d4000000000000000;
	.param .b64 retval0;
	call.uni (retval0), 
	__internal_accurate_pow, 
	(
	param0, 
	param1
	);
	ld.param.f64 	%fd2701, [retval0];
	} // callseq 172
	setp.lt.s32 	%p1263, %r137, 0;
	neg.f64 	%fd2703, %fd2701;
	selp.f64 	%fd2704, %fd2703, %fd2701, %p1261;
	selp.f64 	%fd3455, %fd2704, %fd2701, %p1263;
	setp.neu.f64 	%p1264, %fd1312, 0d0000000000000000;
	@%p1264 bra 	$L__BB2_848;
	setp.eq.s32 	%p1265, %r123, 1062207488;
	selp.b32 	%r1663, %r137, 0, %p1265;
	setp.lt.s32 	%p1266, %r1452, 0;
	or.b32  	%r1664, %r1663, 2146435072;
	selp.b32 	%r1665, %r1664, %r1663, %p1266;
	mov.b32 	%r1666, 0;
	mov.b64 	%fd3455, {%r1666, %r1665};
$L__BB2_848:
	add.f64 	%fd2705, %fd1312, 0d4000000000000000;
	{
	.reg .b32 %temp; 
	mov.b64 	{%temp, %r1667}, %fd2705;
	}
	and.b32  	%r1668, %r1667, 2146435072;
	setp.ne.s32 	%p1267, %r1668, 2146435072;
	@%p1267 bra 	$L__BB2_853;
	setp.num.f64 	%p1268, %fd1312, %fd1312;
	@%p1268 bra 	$L__BB2_851;
	mov.f64 	%fd2706, 0d4000000000000000;
	add.rn.f64 	%fd3455, %fd1312, %fd2706;
	bra.uni 	$L__BB2_853;
$L__BB2_851:
	setp.neu.f64 	%p1269, %fd1313, 0d7FF0000000000000;
	@%p1269 bra 	$L__BB2_853;
	setp.lt.s32 	%p1270, %r137, 0;
	setp.eq.s32 	%p1271, %r123, 1062207488;
	setp.lt.s32 	%p1272, %r1452, 0;
	selp.b32 	%r1670, 0, 2146435072, %p1272;
	and.b32  	%r1671, %r1452, 2147483647;
	setp.ne.s32 	%p1273, %r1671, 1071644672;
	or.b32  	%r1672, %r1670, -2147483648;
	selp.b32 	%r1673, %r1672, %r1670, %p1273;
	selp.b32 	%r1674, %r1673, %r1670, %p1271;
	selp.b32 	%r1675, %r1674, %r1670, %p1270;
	mov.b32 	%r1676, 0;
	mov.b64 	%fd3455, {%r1676, %r1675};
$L__BB2_853:
	setp.eq.s32 	%p1274, %r123, 1062207488;
	setp.eq.f64 	%p1275, %fd1312, 0d3FF0000000000000;
	mul.f64 	%fd2707, %fd3455, 0d3FD0000000000000;
	selp.f64 	%fd2708, 0d3FD0000000000000, %fd2707, %p1275;
	add.f64 	%fd1320, %fd1311, %fd2708;
	add.f64 	%fd1321, %fd1284, 0d3EB0C6F7A0B5ED8D;
	{
	.reg .b32 %temp; 
	mov.b64 	{%temp, %r138}, %fd1321;
	}
	abs.f64 	%fd1322, %fd1321;
	{ // callseq 173, 0
	.param .b64 param0;
	st.param.f64 	[param0], %fd1322;
	.param .b64 param1;
	st.param.f64 	[param1], 0d4000000000000000;
	.param .b64 retval0;
	call.uni (retval0), 
	__internal_accurate_pow, 
	(
	param0, 
	param1
	);
	ld.param.f64 	%fd2709, [retval0];
	} // callseq 173
	setp.lt.s32 	%p1276, %r138, 0;
	neg.f64 	%fd2711, %fd2709;
	selp.f64 	%fd2712, %fd2711, %fd2709, %p1274;
	selp.f64 	%fd3457, %fd2712, %fd2709, %p1276;
	setp.neu.f64 	%p1277, %fd1321, 0d0000000000000000;
	@%p1277 bra 	$L__BB2_855;
	setp.eq.s32 	%p1278, %r123, 1062207488;
	selp.b32 	%r1678, %r138, 0, %p1278;
	setp.lt.s32 	%p1279, %r1452, 0;
	or.b32  	%r1679, %r1678, 2146435072;
	selp.b32 	%r1680, %r1679, %r1678, %p1279;
	mov.b32 	%r1681, 0;
	mov.b64 	%fd3457, {%r1681, %r1680};
$L__BB2_855:
	add.f64 	%fd2713, %fd1321, 0d4000000000000000;
	{
	.reg .b32 %temp; 
	mov.b64 	{%temp, %r1682}, %fd2713;
	}
	and.b32  	%r1683, %r1682, 2146435072;
	setp.ne.s32 	%p1280, %r1683, 2146435072;
	@%p1280 bra 	$L__BB2_860;
	setp.num.f64 	%p1281, %fd1321, %fd1321;
	@%p1281 bra 	$L__BB2_858;
	mov.f64 	%fd2714, 0d4000000000000000;
	add.rn.f64 	%fd3457, %fd1321, %fd2714;
	bra.uni 	$L__BB2_860;
$L__BB2_858:
	setp.neu.f64 	%p1282, %fd1322, 0d7FF0000000000000;
	@%p1282 bra 	$L__BB2_860;
	setp.lt.s32 	%p1283, %r138, 0;
	setp.eq.s32 	%p1284, %r123, 1062207488;
	setp.lt.s32 	%p1285, %r1452, 0;
	selp.b32 	%r1685, 0, 2146435072, %p1285;
	and.b32  	%r1686, %r1452, 2147483647;
	setp.ne.s32 	%p1286, %r1686, 1071644672;
	or.b32  	%r1687, %r1685, -2147483648;
	selp.b32 	%r1688, %r1687, %r1685, %p1286;
	selp.b32 	%r1689, %r1688, %r1685, %p1284;
	selp.b32 	%r1690, %r1689, %r1685, %p1283;
	mov.b32 	%r1691, 0;
	mov.b64 	%fd3457, {%r1691, %r1690};
$L__BB2_860:
	setp.eq.s32 	%p1287, %r123, 1062207488;
	setp.eq.f64 	%p1288, %fd1321, 0d3FF0000000000000;
	mov.f64 	%fd2715, 0d3FB999999999999A;
	div.rn.f64 	%fd2716, %fd2715, %fd3457;
	selp.f64 	%fd1329, 0d3FB999999999999A, %fd2716, %p1288;
	add.f64 	%fd1330, %fd1302, 0d3EB0C6F7A0B5ED8D;
	{
	.reg .b32 %temp; 
	mov.b64 	{%temp, %r139}, %fd1330;
	}
	abs.f64 	%fd1331, %fd1330;
	{ // callseq 174, 0
	.param .b64 param0;
	st.param.f64 	[param0], %fd1331;
	.param .b64 param1;
	st.param.f64 	[param1], 0d4000000000000000;
	.param .b64 retval0;
	call.uni (retval0), 
	__internal_accurate_pow, 
	(
	param0, 
	param1
	);
	ld.param.f64 	%fd2717, [retval0];
	} // callseq 174
	setp.lt.s32 	%p1289, %r139, 0;
	neg.f64 	%fd2719, %fd2717;
	selp.f64 	%fd2720, %fd2719, %fd2717, %p1287;
	selp.f64 	%fd3459, %fd2720, %fd2717, %p1289;
	setp.neu.f64 	%p1290, %fd1330, 0d0000000000000000;
	@%p1290 bra 	$L__BB2_862;
	setp.eq.s32 	%p1291, %r123, 1062207488;
	selp.b32 	%r1693, %r139, 0, %p1291;
	setp.lt.s32 	%p1292, %r1452, 0;
	or.b32  	%r1694, %r1693, 2146435072;
	selp.b32 	%r1695, %r1694, %r1693, %p1292;
	mov.b32 	%r1696, 0;
	mov.b64 	%fd3459, {%r1696, %r1695};
$L__BB2_862:
	add.f64 	%fd2721, %fd1330, 0d4000000000000000;
	{
	.reg .b32 %temp; 
	mov.b64 	{%temp, %r1697}, %fd2721;
	}
	and.b32  	%r1698, %r1697, 2146435072;
	setp.ne.s32 	%p1293, %r1698, 2146435072;
	@%p1293 bra 	$L__BB2_867;
	setp.num.f64 	%p1294, %fd1330, %fd1330;
	@%p1294 bra 	$L__BB2_865;
	mov.f64 	%fd2722, 0d4000000000000000;
	add.rn.f64 	%fd3459, %fd1330, %fd2722;
	bra.uni 	$L__BB2_867;
$L__BB2_865:
	setp.neu.f64 	%p1295, %fd1331, 0d7FF0000000000000;
	@%p1295 bra 	$L__BB2_867;
	setp.lt.s32 	%p1296, %r139, 0;
	setp.eq.s32 	%p1297, %r123, 1062207488;
	setp.lt.s32 	%p1298, %r1452, 0;
	selp.b32 	%r1700, 0, 2146435072, %p1298;
	and.b32  	%r1701, %r1452, 2147483647;
	setp.ne.s32 	%p1299, %r1701, 1071644672;
	or.b32  	%r1702, %r1700, -2147483648;
	selp.b32 	%r1703, %r1702, %r1700, %p1299;
	selp.b32 	%r1704, %r1703, %r1700, %p1297;
	selp.b32 	%r1705, %r1704, %r1700, %p1296;
	mov.b32 	%r1706, 0;
	mov.b64 	%fd3459, {%r1706, %r1705};
$L__BB2_867:
	setp.eq.s32 	%p1300, %r123, 1062207488;
	setp.eq.f64 	%p1301, %fd1330, 0d3FF0000000000000;
	mov.f64 	%fd2723, 0d3FE3333333333333;
	div.rn.f64 	%fd2724, %fd2723, %fd3459;
	selp.f64 	%fd1338, 0d3FE3333333333333, %fd2724, %p1301;
	add.f64 	%fd1339, %fd1320, 0d3EB0C6F7A0B5ED8D;
	{
	.reg .b32 %temp; 
	mov.b64 	{%temp, %r140}, %fd1339;
	}
	abs.f64 	%fd1340, %fd1339;
	{ // callseq 175, 0
	.param .b64 param0;
	st.param.f64 	[param0], %fd1340;
	.param .b64 param1;
	st.param.f64 	[param1], 0d4000000000000000;
	.param .b64 retval0;
	call.uni (retval0), 
	__internal_accurate_pow, 
	(
	param0, 
	param1
	);
	ld.param.f64 	%fd2725, [retval0];
	} // callseq 175
	setp.lt.s32 	%p1302, %r140, 0;
	neg.f64 	%fd2727, %fd2725;
	selp.f64 	%fd2728, %fd2727, %fd2725, %p1300;
	selp.f64 	%fd3461, %fd2728, %fd2725, %p1302;
	setp.neu.f64 	%p1303, %fd1339, 0d0000000000000000;
	@%p1303 bra 	$L__BB2_869;
	setp.eq.s32 	%p1304, %r123, 1062207488;
	selp.b32 	%r1708, %r140, 0, %p1304;
	setp.lt.s32 	%p1305, %r1452, 0;
	or.b32  	%r1709, %r1708, 2146435072;
	selp.b32 	%r1710, %r1709, %r1708, %p1305;
	mov.b32 	%r1711, 0;
	mov.b64 	%fd3461, {%r1711, %r1710};
$L__BB2_869:
	add.f64 	%fd2729, %fd1339, 0d4000000000000000;
	{
	.reg .b32 %temp; 
	mov.b64 	{%temp, %r1712}, %fd2729;
	}
	and.b32  	%r1713, %r1712, 2146435072;
	setp.ne.s32 	%p1306, %r1713, 2146435072;
	@%p1306 bra 	$L__BB2_874;
	setp.num.f64 	%p1307, %fd1339, %fd1339;
	@%p1307 bra 	$L__BB2_872;
	mov.f64 	%fd2730, 0d4000000000000000;
	add.rn.f64 	%fd3461, %fd1339, %fd2730;
	bra.uni 	$L__BB2_874;
$L__BB2_872:
	setp.neu.f64 	%p1308, %fd1340, 0d7FF0000000000000;
	@%p1308 bra 	$L__BB2_874;
	setp.lt.s32 	%p1309, %r140, 0;
	setp.eq.s32 	%p1310, %r123, 1062207488;
	setp.lt.s32 	%p1311, %r1452, 0;
	selp.b32 	%r1715, 0, 2146435072, %p1311;
	and.b32  	%r1716, %r1452, 2147483647;
	setp.ne.s32 	%p1312, %r1716, 1071644672;
	or.b32  	%r1717, %r1715, -2147483648;
	selp.b32 	%r1718, %r1717, %r1715, %p1312;
	selp.b32 	%r1719, %r1718, %r1715, %p1310;
	selp.b32 	%r1720, %r1719, %r1715, %p1309;
	mov.b32 	%r1721, 0;
	mov.b64 	%fd3461, {%r1721, %r1720};
$L__BB2_874:
	setp.eq.f64 	%p1313, %fd1339, 0d3FF0000000000000;
	mov.f64 	%fd2731, 0d3FD3333333333333;
	div.rn.f64 	%fd2732, %fd2731, %fd3461;
	selp.f64 	%fd2733, 0d3FD3333333333333, %fd2732, %p1313;
	add.f64 	%fd2734, %fd1329, %fd1338;
	add.f64 	%fd2735, %fd2734, %fd2733;
	div.rn.f64 	%fd2736, %fd1329, %fd2735;
	div.rn.f64 	%fd2737, %fd1338, %fd2735;
	div.rn.f64 	%fd2738, %fd2733, %fd2735;
	mul.f64 	%fd2739, %fd1264, %fd2737;
	fma.rn.f64 	%fd2740, %fd1263, %fd2736, %fd2739;
	fma.rn.f64 	%fd3462, %fd1265, %fd2738, %fd2740;
$L__BB2_875:
	ld.param.u64 	%rd94, [_Z7re_stepPdPKdPKbS1_S1_S1_S1_S1_S1_S1_iiidddi_param_3];
	ld.param.u64 	%rd93, [_Z7re_stepPdPKdPKbS1_S1_S1_S1_S1_S1_S1_iiidddi_param_2];
	ld.param.u64 	%rd90, [_Z7re_stepPdPKdPKbS1_S1_S1_S1_S1_S1_S1_iiidddi_param_0];
	cvta.to.global.u64 	%rd3, %rd90;
	cvta.to.global.u64 	%rd4, %rd94;
	cvt.s64.s32 	%rd78, %r8;
	setp.gt.f64 	%p1602, %fd7, 0d0000000000000000;
	selp.f64 	%fd1350, 0d3FF0000000000000, 0dBFF0000000000000, %p1602;
	cvta.to.global.u64 	%rd79, %rd93;
	add.s64 	%rd80, %rd79, %rd78;
	ld.global.u8 	%rs1, [%rd80];
	setp.eq.s16 	%p1603, %rs1, 0;
	@%p1603 bra 	$L__BB2_910;
	setp.gt.f64 	%p1604, %fd3275, 0d0000000000000000;
	selp.f64 	%fd1351, 0d0000000000000000, %fd3275, %p1604;
	{
	.reg .b32 %temp; 
	mov.b64 	{%temp, %r141}, %fd1351;
	}
	mov.f64 	%fd3078, 0d4000000000000000;
	{
	.reg .b32 %temp; 
	mov.b64 	{%temp, %r2052}, %fd3078;
	}
	and.b32  	%r143, %r2052, 2146435072;
	setp.eq.s32 	%p1605, %r143, 1062207488;
	abs.f64 	%fd1352, %fd1351;
	{ // callseq 198, 0
	.param .b64 param0;
	st.param.f64 	[param0], %fd1352;
	.param .b64 param1;
	st.param.f64 	[param1], 0d4000000000000000;
	.param .b64 retval0;
	call.uni (retval0), 
	__internal_accurate_pow, 
	(
	param0, 
	param1
	);
	ld.param.f64 	%fd3079, [retval0];
	} // callseq 198
	setp.lt.s32 	%p1606, %r141, 0;
	neg.f64 	%fd3081, %fd3079;
	selp.f64 	%fd3082, %fd3081, %fd3079, %p1605;
	selp.f64 	%fd3465, %fd3082, %fd3079, %p1606;
	setp.neu.f64 	%p1607, %fd1351, 0d0000000000000000;
	@%p1607 bra 	$L__BB2_878;
	setp.eq.s32 	%p1608, %r143, 1062207488;
	selp.b32 	%r2053, %r141, 0, %p1608;
	setp.lt.s32 	%p1609, %r2052, 0;
	or.b32  	%r2054, %r2053, 2146435072;
	selp.b32 	%r2055, %r2054, %r2053, %p1609;
	mov.b32 	%r2056, 0;
	mov.b64 	%fd3465, {%r2056, %r2055};
$L__BB2_878:
	add.f64 	%fd3083, %fd1351, 0d4000000000000000;
	{
	.reg .b32 %temp; 
	mov.b64 	{%temp, %r2057}, %fd3083;
	}
	and.b32  	%r2058, %r2057, 2146435072;
	setp.ne.s32 	%p1610, %r2058, 2146435072;
	@%p1610 bra 	$L__BB2_883;
	setp.num.f64 	%p1611, %fd1351, %fd1351;
	@%p1611 bra 	$L__BB2_881;
	mov.f64 	%fd3084, 0d4000000000000000;
	add.rn.f64 	%fd3465, %fd1351, %fd3084;
	bra.uni 	$L__BB2_883;
$L__BB2_881:
	setp.neu.f64 	%p1612, %fd1352, 0d7FF0000000000000;
	@%p1612 bra 	$L__BB2_883;
	setp.lt.s32 	%p1613, %r141, 0;
	setp.eq.s32 	%p1614, %r143, 1062207488;
	setp.lt.s32 	%p1615, %r2052, 0;
	selp.b32 	%r2060, 0, 2146435072, %p1615;
	and.b32  	%r2061, %r2052, 2147483647;
	setp.ne.s32 	%p1616, %r2061, 1071644672;
	or.b32  	%r2062, %r2060, -2147483648;
	selp.b32 	%r2063, %r2062, %r2060, %p1616;
	selp.b32 	%r2064, %r2063, %r2060, %p1614;
	selp.b32 	%r2065, %r2064, %r2060, %p1613;
	mov.b32 	%r2066, 0;
	mov.b64 	%fd3465, {%r2066, %r2065};
$L__BB2_883:
	setp.eq.s32 	%p1617, %r143, 1062207488;
	setp.eq.f64 	%p1618, %fd1351, 0d3FF0000000000000;
	selp.f64 	%fd1359, 0d3FF0000000000000, %fd3465, %p1618;
	max.f64 	%fd1360, %fd3274, 0d0000000000000000;
	{
	.reg .b32 %temp; 
	mov.b64 	{%temp, %r144}, %fd1360;
	}
	{ // callseq 199, 0
	.param .b64 param0;
	st.param.f64 	[param0], %fd1360;
	.param .b64 param1;
	st.param.f64 	[param1], 0d4000000000000000;
	.param .b64 retval0;
	call.uni (retval0), 
	__internal_accurate_pow, 
	(
	param0, 
	param1
	);
	ld.param.f64 	%fd3085, [retval0];
	} // callseq 199
	setp.lt.s32 	%p1619, %r144, 0;
	neg.f64 	%fd3087, %fd3085;
	selp.f64 	%fd3088, %fd3087, %fd3085, %p1617;
	selp.f64 	%fd3467, %fd3088, %fd3085, %p1619;
	setp.neu.f64 	%p1620, %fd1360, 0d0000000000000000;
	@%p1620 bra 	$L__BB2_885;
	setp.eq.s32 	%p1621, %r143, 1062207488;
	selp.b32 	%r2068, %r144, 0, %p1621;
	setp.lt.s32 	%p1622, %r2052, 0;
	or.b32  	%r2069, %r2068, 2146435072;
	selp.b32 	%r2070, %r2069, %r2068, %p1622;
	mov.b32 	%r2071, 0;
	mov.b64 	%fd3467, {%r2071, %r2070};
$L__BB2_885:
	add.f64 	%fd3089, %fd1360, 0d4000000000000000;
	{
	.reg .b32 %temp; 
	mov.b64 	{%temp, %r2072}, %fd3089;
	}
	and.b32  	%r2073, %r2072, 2146435072;
	setp.ne.s32 	%p1623, %r2073, 2146435072;
	setp.neu.f64 	%p1624, %fd1360, 0d7FF0000000000000;
	or.pred  	%p1625, %p1624, %p1623;
	@%p1625 bra 	$L__BB2_887;
	setp.lt.s32 	%p1626, %r144, 0;
	setp.eq.s32 	%p1627, %r143, 1062207488;
	setp.lt.s32 	%p1628, %r2052, 0;
	selp.b32 	%r2075, 0, 2146435072, %p1628;
	and.b32  	%r2076, %r2052, 2147483647;
	setp.ne.s32 	%p1629, %r2076, 1071644672;
	or.b32  	%r2077, %r2075, -2147483648;
	selp.b32 	%r2078, %r2077, %r2075, %p1629;
	selp.b32 	%r2079, %r2078, %r2075, %p1627;
	selp.b32 	%r2080, %r2079, %r2075, %p1626;
	mov.b32 	%r2081, 0;
	mov.b64 	%fd3467, {%r2081, %r2080};
$L__BB2_887:
	setp.eq.s32 	%p1630, %r143, 1062207488;
	setp.eq.f64 	%p1631, %fd1360, 0d3FF0000000000000;
	selp.f64 	%fd3090, 0d3FF0000000000000, %fd3467, %p1631;
	setp.lt.f64 	%p1632, %fd1359, %fd3090;
	selp.f64 	%fd1366, %fd3090, %fd1359, %p1632;
	setp.gt.f64 	%p1633, %fd3369, 0d0000000000000000;
	selp.f64 	%fd1367, 0d0000000000000000, %fd3369, %p1633;
	{
	.reg .b32 %temp; 
	mov.b64 	{%temp, %r145}, %fd1367;
	}
	abs.f64 	%fd1368, %fd1367;
	{ // callseq 200, 0
	.param .b64 param0;
	st.param.f64 	[param0], %fd1368;
	.param .b64 param1;
	st.param.f64 	[param1], 0d4000000000000000;
	.param .b64 retval0;
	call.uni (retval0), 
	__internal_accurate_pow, 
	(
	param0, 
	param1
	);
	ld.param.f64 	%fd3091, [retval0];
	} // callseq 200
	setp.lt.s32 	%p1634, %r145, 0;
	neg.f64 	%fd3093, %fd3091;
	selp.f64 	%fd3094, %fd3093, %fd3091, %p1630;
	selp.f64 	%fd3469, %fd3094, %fd3091, %p1634;
	setp.neu.f64 	%p1635, %fd1367, 0d0000000000000000;
	@%p1635 bra 	$L__BB2_889;
	setp.eq.s32 	%p1636, %r143, 1062207488;
	selp.b32 	%r2083, %r145, 0, %p1636;
	setp.lt.s32 	%p1637, %r2052, 0;
	or.b32  	%r2084, %r2083, 2146435072;
	selp.b32 	%r2085, %r2084, %r2083, %p1637;
	mov.b32 	%r2086, 0;
	mov.b64 	%fd3469, {%r2086, %r2085};
$L__BB2_889:
	add.f64 	%fd3095, %fd1367, 0d4000000000000000;
	{
	.reg .b32 %temp; 
	mov.b64 	{%temp, %r2087}, %fd3095;
	}
	and.b32  	%r2088, %r2087, 2146435072;
	setp.ne.s32 	%p1638, %r2088, 2146435072;
	@%p1638 bra 	$L__BB2_894;
	setp.num.f64 	%p1639, %fd1367, %fd1367;
	@%p1639 bra 	$L__BB2_892;
	mov.f64 	%fd3096, 0d4000000000000000;
	add.rn.f64 	%fd3469, %fd1367, %fd3096;
	bra.uni 	$L__BB2_894;
$L__BB2_892:
	setp.neu.f64 	%p1640, %fd1368, 0d7FF0000000000000;
	@%p1640 bra 	$L__BB2_894;
	setp.lt.s32 	%p1641, %r145, 0;
	setp.eq.s32 	%p1642, %r143, 1062207488;
	setp.lt.s32 	%p1643, %r2052, 0;
	selp.b32 	%r2090, 0, 2146435072, %p1643;
	and.b32  	%r2091, %r2052, 2147483647;
	setp.ne.s32 	%p1644, %r2091, 1071644672;
	or.b32  	%r2092, %r2090, -2147483648;
	selp.b32 	%r2093, %r2092, %r2090, %p1644;
	selp.b32 	%r2094, %r2093, %r2090, %p1642;
	selp.b32 	%r2095, %r2094, %r2090, %p1641;
	mov.b32 	%r2096, 0;
	mov.b64 	%fd3469, {%r2096, %r2095};
$L__BB2_894:
	setp.eq.s32 	%p1645, %r143, 1062207488;
	setp.eq.f64 	%p1646, %fd1367, 0d3FF0000000000000;
	selp.f64 	%fd1375, 0d3FF0000000000000, %fd3469, %p1646;
	max.f64 	%fd1376, %fd3368, 0d0000000000000000;
	{
	.reg .b32 %temp; 
	mov.b64 	{%temp, %r146}, %fd1376;
	}
	{ // callseq 201, 0
	.param .b64 param0;
	st.param.f64 	[param0], %fd1376;
	.param .b64 param1;
	st.param.f64 	[param1], 0d4000000000000000;
	.param .b64 retval0;
	call.uni (retval0), 
	__internal_accurate_pow, 
	(
	param0, 
	param1
	);
	ld.param.f64 	%fd3097, [retval0];
	} // callseq 201
	setp.lt.s32 	%p1647, %r146, 0;
	neg.f64 	%fd3099, %fd3097;
	selp.f64 	%fd3100, %fd3099, %fd3097, %p1645;
	selp.f64 	%fd3471, %fd3100, %fd3097, %p1647;
	setp.neu.f64 	%p1648, %fd1376, 0d0000000000000000;
	@%p1648 bra 	$L__BB2_896;
	setp.eq.s32 	%p1649, %r143, 1062207488;
	selp.b32 	%r2098, %r146, 0, %p1649;
	setp.lt.s32 	%p1650, %r2052, 0;
	or.b32  	%r2099, %r2098, 2146435072;
	selp.b32 	%r2100, %r2099, %r2098, %p1650;
	mov.b32 	%r2101, 0;
	mov.b64 	%fd3471, {%r2101, %r2100};
$L__BB2_896:
	add.f64 	%fd3101, %fd1376, 0d4000000000000000;
	{
	.reg .b32 %temp; 
	mov.b64 	{%temp, %r2102}, %fd3101;
	}
	and.b32  	%r2103, %r2102, 2146435072;
	setp.ne.s32 	%p1651, %r2103, 2146435072;
	setp.neu.f64 	%p1652, %fd1376, 0d7FF0000000000000;
	or.pred  	%p1653, %p1652, %p1651;
	@%p1653 bra 	$L__BB2_898;
	setp.lt.s32 	%p1654, %r146, 0;
	setp.eq.s32 	%p1655, %r143, 1062207488;
	setp.lt.s32 	%p1656, %r2052, 0;
	selp.b32 	%r2105, 0, 2146435072, %p1656;
	and.b32  	%r2106, %r2052, 2147483647;
	setp.ne.s32 	%p1657, %r2106, 1071644672;
	or.b32  	%r2107, %r2105, -2147483648;
	selp.b32 	%r2108, %r2107, %r2105, %p1657;
	selp.b32 	%r2109, %r2108, %r2105, %p1655;
	selp.b32 	%r2110, %r2109, %r2105, %p1654;
	mov.b32 	%r2111, 0;
	mov.b64 	%fd3471, {%r2111, %r2110};
$L__BB2_898:
	setp.eq.s32 	%p1658, %r143, 1062207488;
	setp.eq.f64 	%p1659, %fd1376, 0d3FF0000000000000;
	selp.f64 	%fd3102, 0d3FF0000000000000, %fd3471, %p1659;
	setp.lt.f64 	%p1660, %fd1375, %fd3102;
	selp.f64 	%fd3103, %fd3102, %fd1375, %p1660;
	add.f64 	%fd1382, %fd1366, %fd3103;
	setp.gt.f64 	%p1661, %fd3463, 0d0000000000000000;
	selp.f64 	%fd1383, 0d0000000000000000, %fd3463, %p1661;
	{
	.reg .b32 %temp; 
	mov.b64 	{%temp, %r147}, %fd1383;
	}
	abs.f64 	%fd1384, %fd1383;
	{ // callseq 202, 0
	.param .b64 param0;
	st.param.f64 	[param0], %fd1384;
	.param .b64 param1;
	st.param.f64 	[param1], 0d4000000000000000;
	.param .b64 retval0;
	call.uni (retval0), 
	__internal_accurate_pow, 
	(
	param0, 
	param1
	);
	ld.param.f64 	%fd3104, [retval0];
	} // callseq 202
	setp.lt.s32 	%p1662, %r147, 0;
	neg.f64 	%fd3106, %fd3104;
	selp.f64 	%fd3107, %fd3106, %fd3104, %p1658;
	selp.f64 	%fd3473, %fd3107, %fd3104, %p1662;
	setp.neu.f64 	%p1663, %fd1383, 0d0000000000000000;
	@%p1663 bra 	$L__BB2_900;
	setp.eq.s32 	%p1664, %r143, 1062207488;
	selp.b32 	%r2113, %r147, 0, %p1664;
	setp.lt.s32 	%p1665, %r2052, 0;
	or.b32  	%r2114, %r2113, 2146435072;
	selp.b32 	%r2115, %r2114, %r2113, %p1665;
	mov.b32 	%r2116, 0;
	mov.b64 	%fd3473, {%r2116, %r2115};
$L__BB2_900:
	add.f64 	%fd3108, %fd1383, 0d4000000000000000;
	{
	.reg .b32 %temp; 
	mov.b64 	{%temp, %r2117}, %fd3108;
	}
	and.b32  	%r2118, %r2117, 2146435072;
	setp.ne.s32 	%p1666, %r2118, 2146435072;
	@%p1666 bra 	$L__BB2_905;
	setp.num.f64 	%p1667, %fd1383, %fd1383;
	@%p1667 bra 	$L__BB2_903;
	mov.f64 	%fd3109, 0d4000000000000000;
	add.rn.f64 	%fd3473, %fd1383, %fd3109;
	bra.uni 	$L__BB2_905;
$L__BB2_903:
	setp.neu.f64 	%p1668, %fd1384, 0d7FF0000000000000;
	@%p1668 bra 	$L__BB2_905;
	setp.lt.s32 	%p1669, %r147, 0;
	setp.eq.s32 	%p1670, %r143, 1062207488;
	setp.lt.s32 	%p1671, %r2052, 0;
	selp.b32 	%r2120, 0, 2146435072, %p1671;
	and.b32  	%r2121, %r2052, 2147483647;
	setp.ne.s32 	%p1672, %r2121, 1071644672;
	or.b32  	%r2122, %r2120, -2147483648;
	selp.b32 	%r2123, %r2122, %r2120, %p1672;
	selp.b32 	%r2124, %r2123, %r2120, %p1670;
	selp.b32 	%r2125, %r2124, %r2120, %p1669;
	mov.b32 	%r2126, 0;
	mov.b64 	%fd3473, {%r2126, %r2125};
$L__BB2_905:
	setp.eq.s32 	%p1673, %r143, 1062207488;
	setp.eq.f64 	%p1674, %fd1383, 0d3FF0000000000000;
	selp.f64 	%fd1391, 0d3FF0000000000000, %fd3473, %p1674;
	max.f64 	%fd1392, %fd3462, 0d0000000000000000;
	{
	.reg .b32 %temp; 
	mov.b64 	{%temp, %r148}, %fd1392;
	}
	{ // callseq 203, 0
	.param .b64 param0;
	st.param.f64 	[param0], %fd1392;
	.param .b64 param1;
	st.param.f64 	[param1], 0d4000000000000000;
	.param .b64 retval0;
	call.uni (retval0), 
	__internal_accurate_pow, 
	(
	param0, 
	param1
	);
	ld.param.f64 	%fd3110, [retval0];
	} // callseq 203
	setp.lt.s32 	%p1675, %r148, 0;
	neg.f64 	%fd3112, %fd3110;
	selp.f64 	%fd3113, %fd3112, %fd3110, %p1673;
	selp.f64 	%fd3475, %fd3113, %fd3110, %p1675;
	setp.neu.f64 	%p1676, %fd1392, 0d0000000000000000;
	@%p1676 bra 	$L__BB2_907;
	setp.eq.s32 	%p1677, %r143, 1062207488;
	selp.b32 	%r2128, %r148, 0, %p1677;
	setp.lt.s32 	%p1678, %r2052, 0;
	or.b32  	%r2129, %r2128, 2146435072;
	selp.b32 	%r2130, %r2129, %r2128, %p1678;
	mov.b32 	%r2131, 0;
	mov.b64 	%fd3475, {%r2131, %r2130};
$L__BB2_907:
	add.f64 	%fd3114, %fd1392, 0d4000000000000000;
	{
	.reg .b32 %temp; 
	mov.b64 	{%temp, %r2132}, %fd3114;
	}
	and.b32  	%r2133, %r2132, 2146435072;
	setp.ne.s32 	%p1679, %r2133, 2146435072;
	setp.neu.f64 	%p1680, %fd1392, 0d7FF0000000000000;
	or.pred  	%p1681, %p1680, %p1679;
	@%p1681 bra 	$L__BB2_909;
	setp.lt.s32 	%p1682, %r148, 0;
	setp.eq.s32 	%p1683, %r143, 1062207488;
	setp.lt.s32 	%p1684, %r2052, 0;
	selp.b32 	%r2135, 0, 2146435072, %p1684;
	and.b32  	%r2136, %r2052, 2147483647;
	setp.ne.s32 	%p1685, %r2136, 1071644672;
	or.b32  	%r2137, %r2135, -2147483648;
	selp.b32 	%r2138, %r2137, %r2135, %p1685;
	selp.b32 	%r2139, %r2138, %r2135, %p1683;
	selp.b32 	%r2140, %r2139, %r2135, %p1682;
	mov.b32 	%r2141, 0;
	mov.b64 	%fd3475, {%r2141, %r2140};
$L__BB2_909:
	setp.eq.f64 	%p1686, %fd1392, 0d3FF0000000000000;
	selp.f64 	%fd3115, 0d3FF0000000000000, %fd3475, %p1686;
	setp.lt.f64 	%p1687, %fd1391, %fd3115;
	selp.f64 	%fd3116, %fd3115, %fd1391, %p1687;
	add.f64 	%fd3117, %fd1382, %fd3116;
	sqrt.rn.f64 	%fd3118, %fd3117;
	add.f64 	%fd3119, %fd3118, 0dBFF0000000000000;
	mul.wide.s32 	%rd81, %r8, 8;
	add.s64 	%rd82, %rd4, %rd81;
	ld.global.f64 	%fd3120, [%rd82];
	mul.f64 	%fd3121, %fd3120, %fd3119;
	mul.f64 	%fd3122, %fd1350, %fd3121;
	add.s64 	%rd83, %rd3, %rd81;
	st.global.f64 	[%rd83], %fd3122;
	bra.uni 	$L__BB2_944;
$L__BB2_910:
	max.f64 	%fd1398, %fd3275, 0d0000000000000000;
	{
	.reg .b32 %temp; 
	mov.b64 	{%temp, %r149}, %fd1398;
	}
	mov.f64 	%fd3123, 0d4000000000000000;
	{
	.reg .b32 %temp; 
	mov.b64 	{%temp, %r2142}, %fd3123;
	}
	and.b32  	%r151, %r2142, 2146435072;
	setp.eq.s32 	%p1688, %r151, 1062207488;
	{ // callseq 204, 0
	.param .b64 param0;
	st.param.f64 	[param0], %fd1398;
	.param .b64 param1;
	st.param.f64 	[param1], 0d4000000000000000;
	.param .b64 retval0;
	call.uni (retval0), 
	__internal_accurate_pow, 
	(
	param0, 
	param1
	);
	ld.param.f64 	%fd3124, [retval0];
	} // callseq 204
	setp.lt.s32 	%p1689, %r149, 0;
	neg.f64 	%fd3126, %fd3124;
	selp.f64 	%fd3127, %fd3126, %fd3124, %p1688;
	selp.f64 	%fd3477, %fd3127, %fd3124, %p1689;
	setp.neu.f64 	%p1690, %fd1398, 0d0000000000000000;
	@%p1690 bra 	$L__BB2_912;
	setp.eq.s32 	%p1691, %r151, 1062207488;
	selp.b32 	%r2143, %r149, 0, %p1691;
	setp.lt.s32 	%p1692, %r2142, 0;
	or.b32  	%r2144, %r2143, 2146435072;
	selp.b32 	%r2145, %r2144, %r2143, %p1692;
	mov.b32 	%r2146, 0;
	mov.b64 	%fd3477, {%r2146, %r2145};
$L__BB2_912:
	add.f64 	%fd3128, %fd1398, 0d4000000000000000;
	{
	.reg .b32 %temp; 
	mov.b64 	{%temp, %r2147}, %fd3128;
	}
	and.b32  	%r2148, %r2147, 2146435072;
	setp.ne.s32 	%p1693, %r2148, 2146435072;
	setp.neu.f64 	%p1694, %fd1398, 0d7FF0000000000000;
	or.pred  	%p1695, %p1694, %p1693;
	@%p1695 bra 	$L__BB2_914;
	setp.lt.s32 	%p1696, %r149, 0;
	setp.eq.s32 	%p1697, %r151, 1062207488;
	setp.lt.s32 	%p1698, %r2142, 0;
	selp.b32 	%r2150, 0, 2146435072, %p1698;
	and.b32  	%r2151, %r2142, 2147483647;
	setp.ne.s32 	%p1699, %r2151, 1071644672;
	or.b32  	%r2152, %r2150, -2147483648;
	selp.b32 	%r2153, %r2152, %r2150, %p1699;
	selp.b32 	%r2154, %r2153, %r2150, %p1697;
	selp.b32 	%r2155, %r2154, %r2150, %p1696;
	mov.b32 	%r2156, 0;
	mov.b64 	%fd3477, {%r2156, %r2155};
$L__BB2_914:
	setp.eq.s32 	%p1700, %r151, 1062207488;
	setp.eq.f64 	%p1701, %fd1398, 0d3FF0000000000000;
	selp.f64 	%fd1404, 0d3FF0000000000000, %fd3477, %p1701;
	setp.gt.f64 	%p1702, %fd3274, 0d0000000000000000;
	selp.f64 	%fd1405, 0d0000000000000000, %fd3274, %p1702;
	{
	.reg .b32 %temp; 
	mov.b64 	{%temp, %r152}, %fd1405;
	}
	abs.f64 	%fd1406, %fd1405;
	{ // callseq 205, 0
	.param .b64 param0;
	st.param.f64 	[param0], %fd1406;
	.param .b64 param1;
	st.param.f64 	[param1], 0d4000000000000000;
	.param .b64 retval0;
	call.uni (retval0), 
	__internal_accurate_pow, 
	(
	param0, 
	param1
	);
	ld.param.f64 	%fd3129, [retval0];
	} // callseq 205
	setp.lt.s32 	%p1703, %r152, 0;
	neg.f64 	%fd3131, %fd3129;
	selp.f64 	%fd3132, %fd3131, %fd3129, %p1700;
	selp.f64 	%fd3479, %fd3132, %fd3129, %p1703;
	setp.neu.f64 	%p1704, %fd1405, 0d0000000000000000;
	@%p1704 bra 	$L__BB2_916;
	setp.eq.s32 	%p1705, %r151, 1062207488;
	selp.b32 	%r2158, %r152, 0, %p1705;
	setp.lt.s32 	%p1706, %r2142, 0;
	or.b32  	%r2159, %r2158, 2146435072;
	selp.b32 	%r2160, %r2159, %r2158, %p1706;
	mov.b32 	%r2161, 0;
	mov.b64 	%fd3479, {%r2161, %r2160};
$L__BB2_916:
	add.f64 	%fd3133, %fd1405, 0d4000000000000000;
	{
	.reg .b32 %temp; 
	mov.b64 	{%temp, %r2162}, %fd3133;
	}
	and.b32  	%r2163, %r2162, 2146435072;
	setp.ne.s32 	%p1707, %r2163, 2146435072;
	@%p1707 bra 	$L__BB2_921;
	setp.num.f64 	%p1708, %fd1405, %fd1405;
	@%p1708 bra 	$L__BB2_919;
	mov.f64 	%fd3134, 0d4000000000000000;
	add.rn.f64 	%fd3479, %fd1405, %fd3134;
	bra.uni 	$L__BB2_921;
$L__BB2_919:
	setp.neu.f64 	%p1709, %fd1406, 0d7FF0000000000000;
	@%p1709 bra 	$L__BB2_921;
	setp.lt.s32 	%p1710, %r152, 0;
	setp.eq.s32 	%p1711, %r151, 1062207488;
	setp.lt.s32 	%p1712, %r2142, 0;
	selp.b32 	%r2165, 0, 2146435072, %p1712;
	and.b32  	%r2166, %r2142, 2147483647;
	setp.ne.s32 	%p1713, %r2166, 1071644672;
	or.b32  	%r2167, %r2165, -2147483648;
	selp.b32 	%r2168, %r2167, %r2165, %p1713;
	selp.b32 	%r2169, %r2168, %r2165, %p1711;
	selp.b32 	%r2170, %r2169, %r2165, %p1710;
	mov.b32 	%r2171, 0;
	mov.b64 	%fd3479, {%r2171, %r2170};
$L__BB2_921:
	setp.eq.s32 	%p1714, %r151, 1062207488;
	setp.eq.f64 	%p1715, %fd1405, 0d3FF0000000000000;
	selp.f64 	%fd3135, 0d3FF0000000000000, %fd3479, %p1715;
	setp.lt.f64 	%p1716, %fd1404, %fd3135;
	selp.f64 	%fd1413, %fd3135, %fd1404, %p1716;
	max.f64 	%fd1414, %fd3369, 0d0000000000000000;
	{
	.reg .b32 %temp; 
	mov.b64 	{%temp, %r153}, %fd1414;
	}
	{ // callseq 206, 0
	.param .b64 param0;
	st.param.f64 	[param0], %fd1414;
	.param .b64 param1;
	st.param.f64 	[param1], 0d4000000000000000;
	.param .b64 retval0;
	call.uni (retval0), 
	__internal_accurate_pow, 
	(
	param0, 
	param1
	);
	ld.param.f64 	%fd3136, [retval0];
	} // callseq 206
	setp.lt.s32 	%p1717, %r153, 0;
	neg.f64 	%fd3138, %fd3136;
	selp.f64 	%fd3139, %fd3138, %fd3136, %p1714;
	selp.f64 	%fd3481, %fd3139, %fd3136, %p1717;
	setp.neu.f64 	%p1718, %fd1414, 0d0000000000000000;
	@%p1718 bra 	$L__BB2_923;
	setp.eq.s32 	%p1719, %r151, 1062207488;
	selp.b32 	%r2173, %r153, 0, %p1719;
	setp.lt.s32 	%p1720, %r2142, 0;
	or.b32  	%r2174, %r2173, 2146435072;
	selp.b32 	%r2175, %r2174, %r2173, %p1720;
	mov.b32 	%r2176, 0;
	mov.b64 	%fd3481, {%r2176, %r2175};
$L__BB2_923:
	add.f64 	%fd3140, %fd1414, 0d4000000000000000;
	{
	.reg .b32 %temp; 
	mov.b64 	{%temp, %r2177}, %fd3140;
	}
	and.b32  	%r2178, %r2177, 2146435072;
	setp.ne.s32 	%p1721, %r2178, 2146435072;
	setp.neu.f64 	%p1722, %fd1414, 0d7FF0000000000000;
	or.pred  	%p1723, %p1722, %p1721;
	@%p1723 bra 	$L__BB2_925;
	setp.lt.s32 	%p1724, %r153, 0;
	setp.eq.s32 	%p1725, %r151, 1062207488;
	setp.lt.s32 	%p1726, %r2142, 0;
	selp.b32 	%r2180, 0, 2146435072, %p1726;
	and.b32  	%r2181, %r2142, 2147483647;
	setp.ne.s32 	%p1727, %r2181, 1071644672;
	or.b32  	%r2182, %r2180, -2147483648;
	selp.b32 	%r2183, %r2182, %r2180, %p1727;
	selp.b32 	%r2184, %r2183, %r2180, %p1725;
	selp.b32 	%r2185, %r2184, %r2180, %p1724;
	mov.b32 	%r2186, 0;
	mov.b64 	%fd3481, {%r2186, %r2185};
$L__BB2_925:
	setp.eq.s32 	%p1728, %r151, 1062207488;
	setp.eq.f64 	%p1729, %fd1414, 0d3FF0000000000000;
	selp.f64 	%fd1420, 0d3FF0000000000000, %fd3481, %p1729;
	setp.gt.f64 	%p1730, %fd3368, 0d0000000000000000;
	selp.f64 	%fd1421, 0d0000000000000000, %fd3368, %p1730;
	{
	.reg .b32 %temp; 
	mov.b64 	{%temp, %r154}, %fd1421;
	}
	abs.f64 	%fd1422, %fd1421;
	{ // callseq 207, 0
	.param .b64 param0;
	st.param.f64 	[param0], %fd1422;
	.param .b64 param1;
	st.param.f64 	[param1], 0d4000000000000000;
	.param .b64 retval0;
	call.uni (retval0), 
	__internal_accurate_pow, 
	(
	param0, 
	param1
	);
	ld.param.f64 	%fd3141, [retval0];
	} // callseq 207
	setp.lt.s32 	%p1731, %r154, 0;
	neg.f64 	%fd3143, %fd3141;
	selp.f64 	%fd3144, %fd3143, %fd3141, %p1728;
	selp.f64 	%fd3483, %fd3144, %fd3141, %p1731;
	setp.neu.f64 	%p1732, %fd1421, 0d0000000000000000;
	@%p1732 bra 	$L__BB2_927;
	setp.eq.s32 	%p1733, %r151, 1062207488;
	selp.b32 	%r2188, %r154, 0, %p1733;
	setp.lt.s32 	%p1734, %r2142, 0;
	or.b32  	%r2189, %r2188, 2146435072;
	selp.b32 	%r2190, %r2189, %r2188, %p1734;
	mov.b32 	%r2191, 0;
	mov.b64 	%fd3483, {%r2191, %r2190};
$L__BB2_927:
	add.f64 	%fd3145, %fd1421, 0d4000000000000000;
	{
	.reg .b32 %temp; 
	mov.b64 	{%temp, %r2192}, %fd3145;
	}
	and.b32  	%r2193, %r2192, 2146435072;
	setp.ne.s32 	%p1735, %r2193, 2146435072;
	@%p1735 bra 	$L__BB2_932;
	setp.num.f64 	%p1736, %fd1421, %fd1421;
	@%p1736 bra 	$L__BB2_930;
	mov.f64 	%fd3146, 0d4000000000000000;
	add.rn.f64 	%fd3483, %fd1421, %fd3146;
	bra.uni 	$L__BB2_932;
$L__BB2_930:
	setp.neu.f64 	%p1737, %fd1422, 0d7FF0000000000000;
	@%p1737 bra 	$L__BB2_932;
	setp.lt.s32 	%p1738, %r154, 0;
	setp.eq.s32 	%p1739, %r151, 1062207488;
	setp.lt.s32 	%p1740, %r2142, 0;
	selp.b32 	%r2195, 0, 2146435072, %p1740;
	and.b32  	%r2196, %r2142, 2147483647;
	setp.ne.s32 	%p1741, %r2196, 1071644672;
	or.b32  	%r2197, %r2195, -2147483648;
	selp.b32 	%r2198, %r2197, %r2195, %p1741;
	selp.b32 	%r2199, %r2198, %r2195, %p1739;
	selp.b32 	%r2200, %r2199, %r2195, %p1738;
	mov.b32 	%r2201, 0;
	mov.b64 	%fd3483, {%r2201, %r2200};
$L__BB2_932:
	setp.eq.s32 	%p1742, %r151, 1062207488;
	setp.eq.f64 	%p1743, %fd1421, 0d3FF0000000000000;
	selp.f64 	%fd3147, 0d3FF0000000000000, %fd3483, %p1743;
	setp.lt.f64 	%p1744, %fd1420, %fd3147;
	selp.f64 	%fd3148, %fd3147, %fd1420, %p1744;
	add.f64 	%fd1429, %fd1413, %fd3148;
	max.f64 	%fd1430, %fd3463, 0d0000000000000000;
	{
	.reg .b32 %temp; 
	mov.b64 	{%temp, %r155}, %fd1430;
	}
	{ // callseq 208, 0
	.param .b64 param0;
	st.param.f64 	[param0], %fd1430;
	.param .b64 param1;
	st.param.f64 	[param1], 0d4000000000000000;
	.param .b64 retval0;
	call.uni (retval0), 
	__internal_accurate_pow, 
	(
	param0, 
	param1
	);
	ld.param.f64 	%fd3149, [retval0];
	} // callseq 208
	setp.lt.s32 	%p1745, %r155, 0;
	neg.f64 	%fd3151, %fd3149;
	selp.f64 	%fd3152, %fd3151, %fd3149, %p1742;
	selp.f64 	%fd3485, %fd3152, %fd3149, %p1745;
	setp.neu.f64 	%p1746, %fd1430, 0d0000000000000000;
	@%p1746 bra 	$L__BB2_934;
	setp.eq.s32 	%p1747, %r151, 1062207488;
	selp.b32 	%r2203, %r155, 0, %p1747;
	setp.lt.s32 	%p1748, %r2142, 0;
	or.b32  	%r2204, %r2203, 2146435072;
	selp.b32 	%r2205, %r2204, %r2203, %p1748;
	mov.b32 	%r2206, 0;
	mov.b64 	%fd3485, {%r2206, %r2205};
$L__BB2_934:
	add.f64 	%fd3153, %fd1430, 0d4000000000000000;
	{
	.reg .b32 %temp; 
	mov.b64 	{%temp, %r2207}, %fd3153;
	}
	and.b32  	%r2208, %r2207, 2146435072;
	setp.ne.s32 	%p1749, %r2208, 2146435072;
	setp.neu.f64 	%p1750, %fd1430, 0d7FF0000000000000;
	or.pred  	%p1751, %p1750, %p1749;
	@%p1751 bra 	$L__BB2_936;
	setp.lt.s32 	%p1752, %r155, 0;
	setp.eq.s32 	%p1753, %r151, 1062207488;
	setp.lt.s32 	%p1754, %r2142, 0;
	selp.b32 	%r2210, 0, 2146435072, %p1754;
	and.b32  	%r2211, %r2142, 2147483647;
	setp.ne.s32 	%p1755, %r2211, 1071644672;
	or.b32  	%r2212, %r2210, -2147483648;
	selp.b32 	%r2213, %r2212, %r2210, %p1755;
	selp.b32 	%r2214, %r2213, %r2210, %p1753;
	selp.b32 	%r2215, %r2214, %r2210, %p1752;
	mov.b32 	%r2216, 0;
	mov.b64 	%fd3485, {%r2216, %r2215};
$L__BB2_936:
	setp.eq.s32 	%p1756, %r151, 1062207488;
	setp.eq.f64 	%p1757, %fd1430, 0d3FF0000000000000;
	selp.f64 	%fd1436, 0d3FF0000000000000, %fd3485, %p1757;
	setp.gt.f64 	%p1758, %fd3462, 0d0000000000000000;
	selp.f64 	%fd1437, 0d0000000000000000, %fd3462, %p1758;
	{
	.reg .b32 %temp; 
	mov.b64 	{%temp, %r156}, %fd1437;
	}
	abs.f64 	%fd1438, %fd1437;
	{ // callseq 209, 0
	.param .b64 param0;
	st.param.f64 	[param0], %fd1438;
	.param .b64 param1;
	st.param.f64 	[param1], 0d4000000000000000;
	.param .b64 retval0;
	call.uni (retval0), 
	__internal_accurate_pow, 
	(
	param0, 
	param1
	);
	ld.param.f64 	%fd3154, [retval0];
	} // callseq 209
	setp.lt.s32 	%p1759, %r156, 0;
	neg.f64 	%fd3156, %fd3154;
	selp.f64 	%fd3157, %fd3156, %fd3154, %p1756;
	selp.f64 	%fd3487, %fd3157, %fd3154, %p1759;
	setp.neu.f64 	%p1760, %fd1437, 0d0000000000000000;
	@%p1760 bra 	$L__BB2_938;
	setp.eq.s32 	%p1761, %r151, 1062207488;
	selp.b32 	%r2218, %r156, 0, %p1761;
	setp.lt.s32 	%p1762, %r2142, 0;
	or.b32  	%r2219, %r2218, 2146435072;
	selp.b32 	%r2220, %r2219, %r2218, %p1762;
	mov.b32 	%r2221, 0;
	mov.b64 	%fd3487, {%r2221, %r2220};
$L__BB2_938:
	add.f64 	%fd3158, %fd1437, 0d4000000000000000;
	{
	.reg .b32 %temp; 
	mov.b64 	{%temp, %r2222}, %fd3158;
	}
	and.b32  	%r2223, %r2222, 2146435072;
	setp.ne.s32 	%p1763, %r2223, 2146435072;
	@%p1763 bra 	$L__BB2_943;
	setp.num.f64 	%p1764, %fd1437, %fd1437;
	@%p1764 bra 	$L__BB2_941;
	mov.f64 	%fd3159, 0d4000000000000000;
	add.rn.f64 	%fd3487, %fd1437, %fd3159;
	bra.uni 	$L__BB2_943;
$L__BB2_941:
	setp.neu.f64 	%p1765, %fd1438, 0d7FF0000000000000;
	@%p1765 bra 	$L__BB2_943;
	setp.lt.s32 	%p1766, %r156, 0;
	setp.eq.s32 	%p1767, %r151, 1062207488;
	setp.lt.s32 	%p1768, %r2142, 0;
	selp.b32 	%r2225, 0, 2146435072, %p1768;
	and.b32  	%r2226, %r2142, 2147483647;
	setp.ne.s32 	%p1769, %r2226, 1071644672;
	or.b32  	%r2227, %r2225, -2147483648;
	selp.b32 	%r2228, %r2227, %r2225, %p1769;
	selp.b32 	%r2229, %r2228, %r2225, %p1767;
	selp.b32 	%r2230, %r2229, %r2225, %p1766;
	mov.b32 	%r2231, 0;
	mov.b64 	%fd3487, {%r2231, %r2230};
$L__BB2_943:
	setp.eq.f64 	%p1770, %fd1437, 0d3FF0000000000000;
	selp.f64 	%fd3160, 0d3FF0000000000000, %fd3487, %p1770;
	setp.lt.f64 	%p1771, %fd1436, %fd3160;
	selp.f64 	%fd3161, %fd3160, %fd1436, %p1771;
	add.f64 	%fd3162, %fd1429, %fd3161;
	sqrt.rn.f64 	%fd3163, %fd3162;
	add.f64 	%fd3164, %fd3163, 0dBFF0000000000000;
	mul.wide.s32 	%rd84, %r8, 8;
	add.s64 	%rd85, %rd4, %rd84;
	ld.global.f64 	%fd3165, [%rd85];
	mul.f64 	%fd3166, %fd3165, %fd3164;
	mul.f64 	%fd3167, %fd1350, %fd3166;
	add.s64 	%rd86, %rd3, %rd84;
	st.global.f64 	[%rd86], %fd3167;
$L__BB2_944:
	ret;

}
.func  (.param .b64 func_retval0) __internal_accurate_pow(
	.param .b64 __internal_accurate_pow_param_0,
	.param .b64 __internal_accurate_pow_param_1
)
{
	.reg .pred 	%p<8>;
	.reg .b32 	%r<49>;
	.reg .b32 	%f<3>;
	.reg .b64 	%fd<109>;

	ld.param.f64 	%fd10, [__internal_accurate_pow_param_0];
	ld.param.f64 	%fd11, [__internal_accurate_pow_param_1];
	{
	.reg .b32 %temp; 
	mov.b64 	{%temp, %r46}, %fd10;
	}
	{
	.reg .b32 %temp; 
	mov.b64 	{%r45, %temp}, %fd10;
	}
	shr.u32 	%r47, %r46, 20;
	setp.gt.u32 	%p1, %r46, 1048575;
	@%p1 bra 	$L__BB3_2;
	mul.f64 	%fd12, %fd10, 0d4350000000000000;
	{
	.reg .b32 %temp; 
	mov.b64 	{%temp, %r46}, %fd12;
	}
	{
	.reg .b32 %temp; 
	mov.b64 	{%r45, %temp}, %fd12;
	}
	shr.u32 	%r16, %r46, 20;
	add.s32 	%r47, %r16, -54;
$L__BB3_2:
	add.s32 	%r48, %r47, -1023;
	and.b32  	%r17, %r46, -2146435073;
	or.b32  	%r18, %r17, 1072693248;
	mov.b64 	%fd107, {%r45, %r18};
	setp.lt.u32 	%p2, %r18, 1073127583;
	@%p2 bra 	$L__BB3_4;
	{
	.reg .b32 %temp; 
	mov.b64 	{%r19, %temp}, %fd107;
	}
	{
	.reg .b32 %temp; 
	mov.b64 	{%temp, %r20}, %fd107;
	}
	add.s32 	%r21, %r20, -1048576;
	mov.b64 	%fd107, {%r19, %r21};
	add.s32 	%r48, %r47, -1022;
$L__BB3_4:
	add.f64 	%fd13, %fd107, 0dBFF0000000000000;
	add.f64 	%fd14, %fd107, 0d3FF0000000000000;
	rcp.approx.ftz.f64 	%fd15, %fd14;
	neg.f64 	%fd16, %fd14;
	fma.rn.f64 	%fd17, %fd16, %fd15, 0d3FF0000000000000;
	fma.rn.f64 	%fd18, %fd17, %fd17, %fd17;
	fma.rn.f64 	%fd19, %fd18, %fd15, %fd15;
	mul.f64 	%fd20, %fd13, %fd19;
	fma.rn.f64 	%fd21, %fd13, %fd19, %fd20;
	mul.f64 	%fd22, %fd21, %fd21;
	fma.rn.f64 	%fd23, %fd22, 0d3EB0F5FF7D2CAFE2, 0d3ED0F5D241AD3B5A;
	fma.rn.f64 	%fd24, %fd23, %fd22, 0d3EF3B20A75488A3F;
	fma.rn.f64 	%fd25, %fd24, %fd22, 0d3F1745CDE4FAECD5;
	fma.rn.f64 	%fd26, %fd25, %fd22, 0d3F3C71C7258A578B;
	fma.rn.f64 	%fd27, %fd26, %fd22, 0d3F6249249242B910;
	fma.rn.f64 	%fd28, %fd27, %fd22, 0d3F89999999999DFB;
	sub.f64 	%fd29, %fd13, %fd21;
	add.f64 	%fd30, %fd29, %fd29;
	neg.f64 	%fd31, %fd21;
	fma.rn.f64 	%fd32, %fd31, %fd13, %fd30;
	mul.f64 	%fd33, %fd19, %fd32;
	fma.rn.f64 	%fd34, %fd22, %fd28, 0d3FB5555555555555;
	mov.f64 	%fd35, 0d3FB5555555555555;
	sub.f64 	%fd36, %fd35, %fd34;
	fma.rn.f64 	%fd37, %fd22, %fd28, %fd36;
	add.f64 	%fd38, %fd37, 0dBC46A4CB00B9E7B0;
	add.f64 	%fd39, %fd34, %fd38;
	sub.f64 	%fd40, %fd34, %fd39;
	add.f64 	%fd41, %fd38, %fd40;
	mul.rn.f64 	%fd42, %fd21, %fd21;
	neg.f64 	%fd43, %fd42;
	fma.rn.f64 	%fd44, %fd21, %fd21, %fd43;
	{
	.reg .b32 %temp; 
	mov.b64 	{%r22, %temp}, %fd33;
	}
	{
	.reg .b32 %temp; 
	mov.b64 	{%temp, %r23}, %fd33;
	}
	add.s32 	%r24, %r23, 1048576;
	mov.b64 	%fd45, {%r22, %r24};
	fma.rn.f64 	%fd46, %fd21, %fd45, %fd44;
	mul.rn.f64 	%fd47, %fd42, %fd21;
	neg.f64 	%fd48, %fd47;
	fma.rn.f64 	%fd49, %fd42, %fd21, %fd48;
	fma.rn.f64 	%fd50, %fd42, %fd33, %fd49;
	fma.rn.f64 	%fd51, %fd46, %fd21, %fd50;
	mul.rn.f64 	%fd52, %fd39, %fd47;
	neg.f64 	%fd53, %fd52;
	fma.rn.f64 	%fd54, %fd39, %fd47, %fd53;
	fma.rn.f64 	%fd55, %fd39, %fd51, %fd54;
	fma.rn.f64 	%fd56, %fd41, %fd47, %fd55;
	add.f64 	%fd57, %fd52, %fd56;
	sub.f64 	%fd58, %fd52, %fd57;
	add.f64 	%fd59, %fd56, %fd58;
	add.f64 	%fd60, %fd21, %fd57;
	sub.f64 	%fd61, %fd21, %fd60;
	add.f64 	%fd62, %fd57, %fd61;
	add.f64 	%fd63, %fd59, %fd62;
	add.f64 	%fd64, %fd33, %fd63;
	add.f64 	%fd65, %fd60, %fd64;
	sub.f64 	%fd66, %fd60, %fd65;
	add.f64 	%fd67, %fd64, %fd66;
	xor.b32  	%r25, %r48, -2147483648;
	mov.b32 	%r26, 1127219200;
	mov.b64 	%fd68, {%r25, %r26};
	mov.b32 	%r27, -2147483648;
	mov.b64 	%fd69, {%r27, %r26};
	sub.f64 	%fd70, %fd68, %fd69;
	fma.rn.f64 	%fd71, %fd70, 0d3FE62E42FEFA39EF, %fd65;
	fma.rn.f64 	%fd72, %fd70, 0dBFE62E42FEFA39EF, %fd71;
	sub.f64 	%fd73, %fd72, %fd65;
	sub.f64 	%fd74, %fd67, %fd73;
	fma.rn.f64 	%fd75, %fd70, 0d3C7ABC9E3B39803F, %fd74;
	add.f64 	%fd76, %fd71, %fd75;
	sub.f64 	%fd77, %fd71, %fd76;
	add.f64 	%fd78, %fd75, %fd77;
	{
	.reg .b32 %temp; 
	mov.b64 	{%temp, %r28}, %fd11;
	}
	{
	.reg .b32 %temp; 
	mov.b64 	{%r29, %temp}, %fd11;
	}
	shl.b32 	%r30, %r28, 1;
	setp.gt.u32 	%p3, %r30, -33554433;
	and.b32  	%r31, %r28, -15728641;
	selp.b32 	%r32, %r31, %r28, %p3;
	mov.b64 	%fd79, {%r29, %r32};
	mul.rn.f64 	%fd80, %fd76, %fd79;
	neg.f64 	%fd81, %fd80;
	fma.rn.f64 	%fd82, %fd76, %fd79, %fd81;
	fma.rn.f64 	%fd83, %fd78, %fd79, %fd82;
	add.f64 	%fd4, %fd80, %fd83;
	sub.f64 	%fd84, %fd80, %fd4;
	add.f64 	%fd5, %fd83, %fd84;
	fma.rn.f64 	%fd85, %fd4, 0d3FF71547652B82FE, 0d4338000000000000;
	{
	.reg .b32 %temp; 
	mov.b64 	{%r13, %temp}, %fd85;
	}
	mov.f64 	%fd86, 0dC338000000000000;
	add.rn.f64 	%fd87, %fd85, %fd86;
	fma.rn.f64 	%fd88, %fd87, 0dBFE62E42FEFA39EF, %fd4;
	fma.rn.f64 	%fd89, %fd87, 0dBC7ABC9E3B39803F, %fd88;
	fma.rn.f64 	%fd90, %fd89, 0d3E5ADE1569CE2BDF, 0d3E928AF3FCA213EA;
	fma.rn.f64 	%fd91, %fd90, %fd89, 0d3EC71DEE62401315;
	fma.rn.f64 	%fd92, %fd91, %fd89, 0d3EFA01997C89EB71;
	fma.rn.f64 	%fd93, %fd92, %fd89, 0d3F2A01A014761F65;
	fma.rn.f64 	%fd94, %fd93, %fd89, 0d3F56C16C1852B7AF;
	fma.rn.f64 	%fd95, %fd94, %fd89, 0d3F81111111122322;
	fma.rn.f64 	%fd96, %fd95, %fd89, 0d3FA55555555502A1;
	fma.rn.f64 	%fd97, %fd96, %fd89, 0d3FC5555555555511;
	fma.rn.f64 	%fd98, %fd97, %fd89, 0d3FE000000000000B;
	fma.rn.f64 	%fd99, %fd98, %fd89, 0d3FF0000000000000;
	fma.rn.f64 	%fd100, %fd99, %fd89, 0d3FF0000000000000;
	{
	.reg .b32 %temp; 
	mov.b64 	{%r14, %temp}, %fd100;
	}
	{
	.reg .b32 %temp; 
	mov.b64 	{%temp, %r15}, %fd100;
	}
	shl.b32 	%r33, %r13, 20;
	add.s32 	%r34, %r33, %r15;
	mov.b64 	%fd108, {%r14, %r34};
	{
	.reg .b32 %temp; 
	mov.b64 	{%temp, %r35}, %fd4;
	}
	mov.b32 	%f2, %r35;
	abs.f32 	%f1, %f2;
	setp.lt.f32 	%p4, %f1, 0f4086232B;
	@%p4 bra 	$L__BB3_7;
	setp.lt.f64 	%p5, %fd4, 0d0000000000000000;
	add.f64 	%fd101, %fd4, 0d7FF0000000000000;
	selp.f64 	%fd108, 0d0000000000000000, %fd101, %p5;
	setp.geu.f32 	%p6, %f1, 0f40874800;
	@%p6 bra 	$L__BB3_7;
	shr.u32 	%r36, %r13, 31;
	add.s32 	%r37, %r13, %r36;
	shr.s32 	%r38, %r37, 1;
	shl.b32 	%r39, %r38, 20;
	add.s32 	%r40, %r15, %r39;
	mov.b64 	%fd102, {%r14, %r40};
	sub.s32 	%r41, %r13, %r38;
	shl.b32 	%r42, %r41, 20;
	add.s32 	%r43, %r42, 1072693248;
	mov.b32 	%r44, 0;
	mov.b64 	%fd103, {%r44, %r43};
	mul.f64 	%fd108, %fd103, %fd102;
$L__BB3_7:
	abs.f64 	%fd104, %fd108;
	setp.eq.f64 	%p7, %fd104, 0d7FF0000000000000;
	fma.rn.f64 	%fd105, %fd108, %fd5, %fd108;
	selp.f64 	%fd106, %fd108, %fd105, %p7;
	st.param.f64 	[func_retval0], %fd106;
	ret;

}


// ===== COMPILED SASS (sm_100) =====

	.target	sm_100

	.elftype	@"ET_EXEC"


//--------------------- .note.nv.tkinfo           --------------------------
	.section	.note.nv.tkinfo,"",@"SHT_NOTE"
	.sectionflags	@"SHF_NOTE_NV_TKINFO"
	.tkinfo
        /*0018*/ 	.word	0x00000002
        /*0030*/ 	.string	""
        /*0030*/ 	.string	"ptxas"
        /*0030*/ 	.string	"Cuda compilation tools, release 13.0, V13.0.88"
        /*0030*/ 	.string	"Build cuda_13.0.r13.0/compiler.36424714_0"
        /*0030*/ 	.string	"-arch sm_100 -m 64 "



//--------------------- .note.nv.cuinfo           --------------------------
	.section	.note.nv.cuinfo,"",@"SHT_NOTE"
	.sectionflags	@"SHF_NOTE_NV_CUINFO"
        /*0018*/ 	.short	0x0002
        /*001a*/ 	.short	0x0064
        /*001c*/ 	.short	0x0082
	.zero		2


//--------------------- .nv.info                  --------------------------
	.section	.nv.info,"",@"SHT_CUDA_INFO"
	.align	4


	//----- nvinfo : EIATTR_REGCOUNT
	.align		4
        /*0000*/ 	.byte	0x04, 0x2f
        /*0002*/ 	.short	(.L_1 - .L_0)
	.align		4
.L_0:
        /*0004*/ 	.word	index@(_Z26boundary_correction_backupPdS_S_S_S_S_PKdiiiiddd)
        /*0008*/ 	.word	0x00000048


	//----- nvinfo : EIATTR_FRAME_SIZE
	.align		4
.L_1:
        /*000c*/ 	.byte	0x04, 0x11
        /*000e*/ 	.short	(.L_3 - .L_2)
	.align		4
.L_2:
        /*0010*/ 	.word	index@($_Z26boundary_correction_backupPdS_S_S_S_S_PKdiiiiddd$__internal_accurate_pow)
        /*0014*/ 	.word	0x00000000


	//----- nvinfo : EIATTR_FRAME_SIZE
	.align		4
.L_3:
        /*0018*/ 	.byte	0x04, 0x11
        /*001a*/ 	.short	(.L_5 - .L_4)
	.align		4
.L_4:
        /*001c*/ 	.word	index@($__internal_5_$__cuda_sm20_dsqrt_rn_f64_mediumpath_v1)
        /*0020*/ 	.word	0x00000000


	//----- nvinfo : EIATTR_FRAME_SIZE
	.align		4
.L_5:
        /*0024*/ 	.byte	0x04, 0x11
        /*0026*/ 	.short	(.L_7 - .L_6)
	.align		4
.L_6:
        /*0028*/ 	.word	index@($__internal_4_$__cuda_sm20_div_rn_f64_full)
        /*002c*/ 	.word	0x00000000


	//----- nvinfo : EIATTR_FRAME_SIZE
	.align		4
.L_7:
        /*0030*/ 	.byte	0x04, 0x11
        /*0032*/ 	.short	(.L_9 - .L_8)
	.align		4
.L_8:
        /*0034*/ 	.word	index@(_Z26boundary_correction_backupPdS_S_S_S_S_PKdiiiiddd)
        /*0038*/ 	.word	0x00000000


	//----- nvinfo : EIATTR_REGCOUNT
	.align		4
.L_9:
        /*003c*/ 	.byte	0x04, 0x2f
        /*003e*/ 	.short	(.L_11 - .L_10)
	.align		4
.L_10:
        /*0040*/ 	.word	index@(_Z19boundary_correctionPdS_S_S_S_S_PKdiiiiddd)
        /*0044*/ 	.word	0x00000048


	//----- nvinfo : EIATTR_FRAME_SIZE
	.align		4
.L_11:
        /*0048*/ 	.byte	0x04, 0x11
        /*004a*/ 	.short	(.L_13 - .L_12)
	.align		4
.L_12:
        /*004c*/ 	.word	index@($_Z19boundary_correctionPdS_S_S_S_S_PKdiiiiddd$__internal_accurate_pow)
        /*0050*/ 	.word	0x00000000


	//----- nvinfo : EIATTR_FRAME_SIZE
	.align		4
.L_13:
        /*0054*/ 	.byte	0x04, 0x11
        /*0056*/ 	.short	(.L_15 - .L_14)
	.align		4
.L_14:
        /*0058*/ 	.word	index@($__internal_3_$__cuda_sm20_dsqrt_rn_f64_mediumpath_v1)
        /*005c*/ 	.word	0x00000000


	//----- nvinfo : EIATTR_FRAME_SIZE
	.align		4
.L_15:
        /*0060*/ 	.byte	0x04, 0x11
        /*0062*/ 	.short	(.L_17 - .L_16)
	.align		4
.L_16:
        /*0064*/ 	.word	index@($__internal_2_$__cuda_sm20_div_rn_f64_full)
        /*0068*/ 	.word	0x00000000


	//----- nvinfo : EIATTR_FRAME_SIZE
	.align		4
.L_17:
        /*006c*/ 	.byte	0x04, 0x11
        /*006e*/ 	.short	(.L_19 - .L_18)
	.align		4
.L_18:
        /*0070*/ 	.word	index@(_Z19boundary_correctionPdS_S_S_S_S_PKdiiiiddd)
        /*0074*/ 	.word	0x00000000


	//----- nvinfo : EIATTR_REGCOUNT
	.align		4
.L_19:
        /*0078*/ 	.byte	0x04, 0x2f
        /*007a*/ 	.short	(.L_21 - .L_20)
	.align		4
.L_20:
        /*007c*/ 	.word	index@(_Z7re_stepPdPKdPKbS1_S1_S1_S1_S1_S1_S1_iiidddi)
        /*0080*/ 	.word	0x0000005e


	//----- nvinfo : EIATTR_FRAME_SIZE
	.align		4
.L_21:
        /*0084*/ 	.byte	0x04, 0x11
        /*0086*/ 	.short	(.L_23 - .L_22)
	.align		4
.L_22:
        /*0088*/ 	.word	index@($_Z7re_stepPdPKdPKbS1_S1_S1_S1_S1_S1_S1_iiidddi$__internal_accurate_pow)
        /*008c*/ 	.word	0x00000000


	//----- nvinfo : EIATTR_FRAME_SIZE
	.align		4
.L_23:
        /*0090*/ 	.byte	0x04, 0x11
        /*0092*/ 	.short	(.L_25 - .L_24)
	.align		4
.L_24:
        /*0094*/ 	.word	index@($__internal_1_$__cuda_sm20_dsqrt_rn_f64_mediumpath_v1)
        /*0098*/ 	.word	0x00000000


	//----- nvinfo : EIATTR_FRAME_SIZE
	.align		4
.L_25:
        /*009c*/ 	.byte	0x04, 0x11
        /*009e*/ 	.short	(.L_27 - .L_26)
	.align		4
.L_26:
        /*00a0*/ 	.word	index@($__internal_0_$__cuda_sm20_div_rn_f64_full)
        /*00a4*/ 	.word	0x00000000


	//----- nvinfo : EIATTR_FRAME_SIZE
	.align		4
.L_27:
        /*00a8*/ 	.byte	0x04, 0x11
        /*00aa*/ 	.short	(.L_29 - .L_28)
	.align		4
.L_28:
        /*00ac*/ 	.word	index@(_Z7re_stepPdPKdPKbS1_S1_S1_S1_S1_S1_S1_iiidddi)
        /*00b0*/ 	.word	0x00000000


	//----- nvinfo : EIATTR_MIN_STACK_SIZE
	.align		4
.L_29:
        /*00b4*/ 	.byte	0x04, 0x12
        /*00b6*/ 	.short	(.L_31 - .L_30)
	.align		4
.L_30:
        /*00b8*/ 	.word	index@(_Z7re_stepPdPKdPKbS1_S1_S1_S1_S1_S1_S1_iiidddi)
        /*00bc*/ 	.word	0x00000000


	//----- nvinfo : EIATTR_MIN_STACK_SIZE
	.align		4
.L_31:
        /*00c0*/ 	.byte	0x04, 0x12
        /*00c2*/ 	.short	(.L_33 - .L_32)
	.align		4
.L_32:
        /*00c4*/ 	.word	index@(_Z19boundary_correctionPdS_S_S_S_S_PKdiiiiddd)
        /*00c8*/ 	.word	0x00000000


	//----- nvinfo : EIATTR_MIN_STACK_SIZE
	.align		4
.L_33:
        /*00cc*/ 	.byte	0x04, 0x12
        /*00ce*/ 	.short	(.L_35 - .L_34)
	.align		4
.L_34:
        /*00d0*/ 	.word	index@(_Z26boundary_correction_backupPdS_S_S_S_S_PKdiiiiddd)
        /*00d4*/ 	.word	0x00000000
.L_35:


//--------------------- .nv.compat                --------------------------
	.section	.nv.compat,"",@"SHT_CUDA_COMPAT_INFO"
	.align	4
        /*0000*/ 	.byte	0x02, 0x09, 0x00, 0x00, 0x02, 0x02, 0x01, 0x00, 0x02, 0x05, 0x05, 0x00, 0x03, 0x07, 0x01, 0x01
        /*0010*/ 	.byte	0x02, 0x03, 0x00, 0x00, 0x02, 0x06, 0x01, 0x00, 0x04, 0x0b, 0x08, 0x00, 0x01, 0x00, 0x00, 0x00
        /*0020*/ 	.byte	0x00, 0x00, 0x00, 0x00


//--------------------- .nv.info._Z7re_stepPdPKdPKbS1_S1_S1_S1_S1_S1_S1_iiidddi --------------------------
	.section	.nv.info._Z7re_stepPdPKdPKbS1_S1_S1_S1_S1_S1_S1_iiidddi,"",@"SHT_CUDA_INFO"
	.sectionflags	@""
	.align	4


	//----- nvinfo : EIATTR_CUDA_API_VERSION
	.align		4
        /*0000*/ 	.byte	0x04, 0x37
        /*0002*/ 	.short	(.L_37 - .L_36)
.L_36:
        /*0004*/ 	.word	0x00000082


	//----- nvinfo : EIATTR_KPARAM_INFO
	.align		4
.L_37:
        /*0008*/ 	.byte	0x04, 0x17
        /*000a*/ 	.short	(.L_39 - .L_38)
.L_38:
        /*000c*/ 	.word	0x00000000
        /*0010*/ 	.short	0x0010
        /*0012*/ 	.short	0x0078
        /*0014*/ 	.byte	0x00, 0xf0, 0x11, 0x00


	//----- nvinfo : EIATTR_KPARAM_INFO
	.align		4
.L_39:
        /*0018*/ 	.byte	0x04, 0x17
        /*001a*/ 	.short	(.L_41 - .L_40)
.L_40:
        /*001c*/ 	.word	0x00000000
        /*0020*/ 	.short	0x000f
        /*0022*/ 	.short	0x0070
        /*0024*/ 	.byte	0x00, 0xf0, 0x21, 0x00


	//----- nvinfo : EIATTR_KPARAM_INFO
	.align		4
.L_41:
        /*0028*/ 	.byte	0x04, 0x17
        /*002a*/ 	.short	(.L_43 - .L_42)
.L_42:
        /*002c*/ 	.word	0x00000000
        /*0030*/ 	.short	0x000e
        /*0032*/ 	.short	0x0068
        /*0034*/ 	.byte	0x00, 0xf0, 0x21, 0x00


	//----- nvinfo : EIATTR_KPARAM_INFO
	.align		4
.L_43:
        /*0038*/ 	.byte	0x04, 0x17
        /*003a*/ 	.short	(.L_45 - .L_44)
.L_44:
        /*003c*/ 	.word	0x00000000
        /*0040*/ 	.short	0x000d
        /*0042*/ 	.short	0x0060
        /*0044*/ 	.byte	0x00, 0xf0, 0x21, 0x00


	//----- nvinfo : EIATTR_KPARAM_INFO
	.align		4
.L_45:
        /*0048*/ 	.byte	0x04, 0x17
        /*004a*/ 	.short	(.L_47 - .L_46)
.L_46:
        /*004c*/ 	.word	0x00000000
        /*0050*/ 	.short	0x000c
        /*0052*/ 	.short	0x0058
        /*0054*/ 	.byte	0x00, 0xf0, 0x11, 0x00


	//----- nvinfo : EIATTR_KPARAM_INFO
	.align		4
.L_47:
        /*0058*/ 	.byte	0x04, 0x17
        /*005a*/ 	.short	(.L_49 - .L_48)
.L_48:
        /*005c*/ 	.word	0x00000000
        /*0060*/ 	.short	0x000b
        /*0062*/ 	.short	0x0054
        /*0064*/ 	.byte	0x00, 0xf0, 0x11, 0x00


	//----- nvinfo : EIATTR_KPARAM_INFO
	.align		4
.L_49:
        /*0068*/ 	.byte	0x04, 0x17
        /*006a*/ 	.short	(.L_51 - .L_50)
.L_50:
        /*006c*/ 	.word	0x00000000
        /*0070*/ 	.short	0x000a
        /*0072*/ 	.short	0x0050
        /*0074*/ 	.byte	0x00, 0xf0, 0x11, 0x00


	//----- nvinfo : EIATTR_KPARAM_INFO
	.align		4
.L_51:
        /*0078*/ 	.byte	0x04, 0x17
        /*007a*/ 	.short	(.L_53 - .L_52)
.L_52:
        /*007c*/ 	.word	0x00000000
        /*0080*/ 	.short	0x0009
        /*0082*/ 	.short	0x0048
        /*0084*/ 	.byte	0x00, 0xf5, 0x21, 0x00


	//----- nvinfo : EIATTR_KPARAM_INFO
	.align		4
.L_53:
        /*0088*/ 	.byte	0x04, 0x17
        /*008a*/ 	.short	(.L_55 - .L_54)
.L_54:
        /*008c*/ 	.word	0x00000000
        /*0090*/ 	.short	0x0008
        /*0092*/ 	.short	0x0040
        /*0094*/ 	.byte	0x00, 0xf5, 0x21, 0x00


	//----- nvinfo : EIATTR_KPARAM_INFO
	.align		4
.L_55:
        /*0098*/ 	.byte	0x04, 0x17
        /*009a*/ 	.short	(.L_57 - .L_56)
.L_56:
        /*009c*/ 	.word	0x00000000
        /*00a0*/ 	.short	0x0007
        /*00a2*/ 	.short	0x0038
        /*00a4*/ 	.byte	0x00, 0xf5, 0x21, 0x00


	//----- nvinfo : EIATTR_KPARAM_INFO
	.align		4
.L_57:
        /*00a8*/ 	.byte	0x04, 0x17
        /*00aa*/ 	.short	(.L_59 - .L_58)
.L_58:
        /*00ac*/ 	.word	0x00000000
        /*00b0*/ 	.short	0x0006
        /*00b2*/ 	.short	0x0030
        /*00b4*/ 	.byte	0x00, 0xf5, 0x21, 0x00


	//----- nvinfo : EIATTR_KPARAM_INFO
	.align		4
.L_59:
        /*00b8*/ 	.byte	0x04, 0x17
        /*00ba*/ 	.short	(.L_61 - .L_60)
.L_60:
        /*00bc*/ 	.word	0x00000000
        /*00c0*/ 	.short	0x0005
        /*00c2*/ 	.short	0x0028
        /*00c4*/ 	.byte	0x00, 0xf5, 0x21, 0x00


	//----- nvinfo : EIATTR_KPARAM_INFO
	.align		4
.L_61:
        /*00c8*/ 	.byte	0x04, 0x17
        /*00ca*/ 	.short	(.L_63 - .L_62)
.L_62:
        /*00cc*/ 	.word	0x00000000
        /*00d0*/ 	.short	0x0004
        /*00d2*/ 	.short	0x0020
        /*00d4*/ 	.byte	0x00, 0xf5, 0x21, 0x00


	//----- nvinfo : EIATTR_KPARAM_INFO
	.align		4
.L_63:
        /*00d8*/ 	.byte	0x04, 0x17
        /*00da*/ 	.short	(.L_65 - .L_64)
.L_64:
        /*00dc*/ 	.word	0x00000000
        /*00e0*/ 	.short	0x0003
        /*00e2*/ 	.short	0x0018
        /*00e4*/ 	.byte	0x00, 0xf5, 0x21, 0x00


	//----- nvinfo : EIATTR_KPARAM_INFO
	.align		4
.L_65:
        /*00e8*/ 	.byte	0x04, 0x17
        /*00ea*/ 	.short	(.L_67 - .L_66)
.L_66:
        /*00ec*/ 	.word	0x00000000
        /*00f0*/ 	.short	0x0002
        /*00f2*/ 	.short	0x0010
        /*00f4*/ 	.byte	0x00, 0xf5, 0x21, 0x00


	//----- nvinfo : EIATTR_KPARAM_INFO
	.align		4
.L_67:
        /*00f8*/ 	.byte	0x04, 0x17
        /*00fa*/ 	.short	(.L_69 - .L_68)
.L_68:
        /*00fc*/ 	.word	0x00000000
        /*0100*/ 	.short	0x0001
        /*0102*/ 	.short	0x0008
        /*0104*/ 	.byte	0x00, 0xf5, 0x21, 0x00


	//----- nvinfo : EIATTR_KPARAM_INFO
	.align		4
.L_69:
        /*0108*/ 	.byte	0x04, 0x17
        /*010a*/ 	.short	(.L_71 - .L_70)
.L_70:
        /*010c*/ 	.word	0x00000000
        /*0110*/ 	.short	0x0000
        /*0112*/ 	.short	0x0000
        /*0114*/ 	.byte	0x00, 0xf5, 0x21, 0x00


	//----- nvinfo : EIATTR_SPARSE_MMA_MASK
	.align		4
.L_71:
        /*0118*/ 	.byte	0x03, 0x50
        /*011a*/ 	.short	0x0000


	//----- nvinfo : EIATTR_MAXREG_COUNT
	.align		4
        /*011c*/ 	.byte	0x03, 0x1b
        /*011e*/ 	.short	0x00ff


	//----- nvinfo : EIATTR_MERCURY_ISA_VERSION
	.align		4
        /*0120*/ 	.byte	0x03, 0x5f
        /*0122*/ 	.short	0x0101


	//----- nvinfo : EIATTR_VRC_CTA_INIT_COUNT
	.align		4
        /*0124*/ 	.byte	0x02, 0x4a
	.zero		1
	.zero		1


	//----- nvinfo : EIATTR_EXIT_INSTR_OFFSETS
	.align		4
        /*0128*/ 	.byte	0x04, 0x1c
        /*012a*/ 	.short	(.L_73 - .L_72)


	//   ....[0]....
.L_72:
        /*012c*/ 	.word	0x00000120


	//   ....[1]....
        /*0130*/ 	.word	0x00000680


	//   ....[2]....
        /*0134*/ 	.word	0x00026290


	//   ....[3]....
        /*0138*/ 	.word	0x00026e70


	//----- nvinfo : EIATTR_CRS_STACK_SIZE
	.align		4
.L_73:
        /*013c*/ 	.byte	0x04, 0x1e
        /*013e*/ 	.short	(.L_75 - .L_74)
.L_74:
        /*0140*/ 	.word	0x00000000


	//----- nvinfo : EIATTR_CBANK_PARAM_SIZE
	.align		4
.L_75:
        /*0144*/ 	.byte	0x03, 0x19
        /*0146*/ 	.short	0x007c


	//----- nvinfo : EIATTR_PARAM_CBANK
	.align		4
        /*0148*/ 	.byte	0x04, 0x0a
        /*014a*/ 	.short	(.L_77 - .L_76)
	.align		4
.L_76:
        /*014c*/ 	.word	index@(.nv.constant0._Z7re_stepPdPKdPKbS1_S1_S1_S1_S1_S1_S1_iiidddi)
        /*0150*/ 	.short	0x0380
        /*0152*/ 	.short	0x007c


	//----- nvinfo : EIATTR_SW_WAR
	.align		4
.L_77:
        /*0154*/ 	.byte	0x04, 0x36
        /*0156*/ 	.short	(.L_79 - .L_78)
.L_78:
        /*0158*/ 	.word	0x00000008
.L_79:


//--------------------- .nv.info._Z19boundary_correctionPdS_S_S_S_S_PKdiiiiddd --------------------------
	.section	.nv.info._Z19boundary_correctionPdS_S_S_S_S_PKdiiiiddd,"",@"SHT_CUDA_INFO"
	.sectionflags	@""
	.align	4


	//----- nvinfo : EIATTR_CUDA_API_VERSION
	.align		4
        /*0000*/ 	.byte	0x04, 0x37
        /*0002*/ 	.short	(.L_81 - .L_80)
.L_80:
        /*0004*/ 	.word	0x00000082


	//----- nvinfo : EIATTR_KPARAM_INFO
	.align		4
.L_81:
        /*0008*/ 	.byte	0x04, 0x17
        /*000a*/ 	.short	(.L_83 - .L_82)
.L_82:
        /*000c*/ 	.word	0x00000000
        /*0010*/ 	.short	0x000d
        /*0012*/ 	.short	0x0058
        /*0014*/ 	.byte	0x00, 0xf0, 0x21, 0x00


	//----- nvinfo : EIATTR_KPARAM_INFO
	.align		4
.L_83:
        /*0018*/ 	.byte	0x04, 0x17
        /*001a*/ 	.short	(.L_85 - .L_84)
.L_84:
        /*001c*/ 	.word	0x00000000
        /*0020*/ 	.short	0x000c
        /*0022*/ 	.short	0x0050
        /*0024*/ 	.byte	0x00, 0xf0, 0x21, 0x00


	//----- nvinfo : EIATTR_KPARAM_INFO
	.align		4
.L_85:
        /*0028*/ 	.byte	0x04, 0x17
        /*002a*/ 	.short	(.L_87 - .L_86)
.L_86:
        /*002c*/ 	.word	0x00000000
        /*0030*/ 	.short	0x000b
        /*0032*/ 	.short	0x0048
        /*0034*/ 	.byte	0x00, 0xf0, 0x21, 0x00


	//----- nvinfo : EIATTR_KPARAM_INFO
	.align		4
.L_87:
        /*0038*/ 	.byte	0x04, 0x17
        /*003a*/ 	.short	(.L_89 - .L_88)
.L_88:
        /*003c*/ 	.word	0x00000000
        /*0040*/ 	.short	0x000a
        /*0042*/ 	.short	0x0044
        /*0044*/ 	.byte	0x00, 0xf0, 0x11, 0x00


	//----- nvinfo : EIATTR_KPARAM_INFO
	.align		4
.L_89:
        /*0048*/ 	.byte	0x04, 0x17
        /*004a*/ 	.short	(.L_91 - .L_90)
.L_90:
        /*004c*/ 	.word	0x00000000
        /*0050*/ 	.short	0x0009
        /*0052*/ 	.short	0x0040
        /*0054*/ 	.byte	0x00, 0xf0, 0x11, 0x00


	//----- nvinfo : EIATTR_KPARAM_INFO
	.align		4
.L_91:
        /*0058*/ 	.byte	0x04, 0x17
        /*005a*/ 	.short	(.L_93 - .L_92)
.L_92:
        /*005c*/ 	.word	0x00000000
        /*0060*/ 	.short	0x0008
        /*0062*/ 	.short	0x003c
        /*0064*/ 	.byte	0x00, 0xf0, 0x11, 0x00


	//----- nvinfo : EIATTR_KPARAM_INFO
	.align		4
.L_93:
        /*0068*/ 	.byte	0x04, 0x17
        /*006a*/ 	.short	(.L_95 - .L_94)
.L_94:
        /*006c*/ 	.word	0x00000000
        /*0070*/ 	.short	0x0007
        /*0072*/ 	.short	0x0038
        /*0074*/ 	.byte	0x00, 0xf0, 0x11, 0x00


	//----- nvinfo : EIATTR_KPARAM_INFO
	.align		4
.L_95:
        /*0078*/ 	.byte	0x04, 0x17
        /*007a*/ 	.short	(.L_97 - .L_96)
.L_96:
        /*007c*/ 	.word	0x00000000
        /*0080*/ 	.short	0x0006
        /*0082*/ 	.short	0x0030
        /*0084*/ 	.byte	0x00, 0xf5, 0x21, 0x00


	//----- nvinfo : EIATTR_KPARAM_INFO
	.align		4
.L_97:
        /*0088*/ 	.byte	0x04, 0x17
        /*008a*/ 	.short	(.L_99 - .L_98)
.L_98:
        /*008c*/ 	.word	0x00000000
        /*0090*/ 	.short	0x0005
        /*0092*/ 	.short	0x0028
        /*0094*/ 	.byte	0x00, 0xf5, 0x21, 0x00


	//----- nvinfo : EIATTR_KPARAM_INFO
	.align		4
.L_99:
        /*0098*/ 	.byte	0x04, 0x17
        /*009a*/ 	.short	(.L_101 - .L_100)
.L_100:
        /*009c*/ 	.word	0x00000000
        /*00a0*/ 	.short	0x0004
        /*00a2*/ 	.short	0x0020
        /*00a4*/ 	.byte	0x00, 0xf5, 0x21, 0x00


	//----- nvinfo : EIATTR_KPARAM_INFO
	.align		4
.L_101:
        /*00a8*/ 	.byte	0x04, 0x17
        /*00aa*/ 	.short	(.L_103 - .L_102)
.L_102:
        /*00ac*/ 	.word	0x00000000
        /*00b0*/ 	.short	0x0003
        /*00b2*/ 	.short	0x0018
        /*00b4*/ 	.byte	0x00, 0xf5, 0x21, 0x00


	//----- nvinfo : EIATTR_KPARAM_INFO
	.align		4
.L_103:
        /*00b8*/ 	.byte	0x04, 0x17
        /*00ba*/ 	.short	(.L_105 - .L_104)
.L_104:
        /*00bc*/ 	.word	0x00000000
        /*00c0*/ 	.short	0x0002
        /*00c2*/ 	.short	0x0010
        /*00c4*/ 	.byte	0x00, 0xf5, 0x21, 0x00


	//----- nvinfo : EIATTR_KPARAM_INFO
	.align		4
.L_105:
        /*00c8*/ 	.byte	0x04, 0x17
        /*00ca*/ 	.short	(.L_107 - .L_106)
.L_106:
        /*00cc*/ 	.word	0x00000000
        /*00d0*/ 	.short	0x0001
        /*00d2*/ 	.short	0x0008
        /*00d4*/ 	.byte	0x00, 0xf5, 0x21, 0x00


	//----- nvinfo : EIATTR_KPARAM_INFO
	.align		4
.L_107:
        /*00d8*/ 	.byte	0x04, 0x17
        /*00da*/ 	.short	(.L_109 - .L_108)
.L_108:
        /*00dc*/ 	.word	0x00000000
        /*00e0*/ 	.short	0x0000
        /*00e2*/ 	.short	0x0000
        /*00e4*/ 	.byte	0x00, 0xf5, 0x21, 0x00


	//----- nvinfo : EIATTR_SPARSE_MMA_MASK
	.align		4
.L_109:
        /*00e8*/ 	.byte	0x03, 0x50
        /*00ea*/ 	.short	0x0000


	//----- nvinfo : EIATTR_MAXREG_COUNT
	.align		4
        /*00ec*/ 	.byte	0x03, 0x1b
        /*00ee*/ 	.short	0x00ff


	//----- nvinfo : EIATTR_MERCURY_ISA_VERSION
	.align		4
        /*00f0*/ 	.byte	0x03, 0x5f
        /*00f2*/ 	.short	0x0101


	//----- nvinfo : EIATTR_VRC_CTA_INIT_COUNT
	.align		4
        /*00f4*/ 	.byte	0x02, 0x4a
	.zero		1
	.zero		1


	//----- nvinfo : EIATTR_EXIT_INSTR_OFFSETS
	.align		4
        /*00f8*/ 	.byte	0x04, 0x1c
        /*00fa*/ 	.short	(.L_111 - .L_110)


	//   ....[0]....
.L_110:
        /*00fc*/ 	.word	0x00000120


	//   ....[1]....
        /*0100*/ 	.word	0x0000d6f0


	//   ....[2]....
        /*0104*/ 	.word	0x00013e10


	//----- nvinfo : EIATTR_CRS_STACK_SIZE
	.align		4
.L_111:
        /*0108*/ 	.byte	0x04, 0x1e
        /*010a*/ 	.short	(.L_113 - .L_112)
.L_112:
        /*010c*/ 	.word	0x00000000


	//----- nvinfo : EIATTR_CBANK_PARAM_SIZE
	.align		4
.L_113:
        /*0110*/ 	.byte	0x03, 0x19
        /*0112*/ 	.short	0x0060


	//----- nvinfo : EIATTR_PARAM_CBANK
	.align		4
        /*0114*/ 	.byte	0x04, 0x0a
        /*0116*/ 	.short	(.L_115 - .L_114)
	.align		4
.L_114:
        /*0118*/ 	.word	index@(.nv.constant0._Z19boundary_correctionPdS_S_S_S_S_PKdiiiiddd)
        /*011c*/ 	.short	0x0380
        /*011e*/ 	.short	0x0060


	//----- nvinfo : EIATTR_SW_WAR
	.align		4
.L_115:
        /*0120*/ 	.byte	0x04, 0x36
        /*0122*/ 	.short	(.L_117 - .L_116)
.L_116:
        /*0124*/ 	.word	0x00000008
.L_117:


//--------------------- .nv.info._Z26boundary_correction_backupPdS_S_S_S_S_PKdiiiiddd --------------------------
	.section	.nv.info._Z26boundary_correction_backupPdS_S_S_S_S_PKdiiiiddd,"",@"SHT_CUDA_INFO"
	.sectionflags	@""
	.align	4


	//----- nvinfo : EIATTR_CUDA_API_VERSION
	.align		4
        /*0000*/ 	.byte	0x04, 0x37
        /*0002*/ 	.short	(.L_119 - .L_118)
.L_118:
        /*0004*/ 	.word	0x00000082


	//----- nvinfo : EIATTR_KPARAM_INFO
	.align		4
.L_119:
        /*0008*/ 	.byte	0x04, 0x17
        /*000a*/ 	.short	(.L_121 - .L_120)
.L_120:
        /*000c*/ 	.word	0x00000000
        /*0010*/ 	.short	0x000d
        /*0012*/ 	.short	0x0058
        /*0014*/ 	.byte	0x00, 0xf0, 0x21, 0x00


	//----- nvinfo : EIATTR_KPARAM_INFO
	.align		4
.L_121:
        /*0018*/ 	.byte	0x04, 0x17
        /*001a*/ 	.short	(.L_123 - .L_122)
.L_122:
        /*001c*/ 	.word	0x00000000
        /*0020*/ 	.short	0x000c
        /*0022*/ 	.short	0x0050
        /*0024*/ 	.byte	0x00, 0xf0, 0x21, 0x00


	//----- nvinfo : EIATTR_KPARAM_INFO
	.align		4
.L_123:
        /*0028*/ 	.byte	0x04, 0x17
        /*002a*/ 	.short	(.L_125 - .L_124)
.L_124:
        /*002c*/ 	.word	0x00000000
        /*0030*/ 	.short	0x000b
        /*0032*/ 	.short	0x0048
        /*0034*/ 	.byte	0x00, 0xf0, 0x21, 0x00


	//----- nvinfo : EIATTR_KPARAM_INFO
	.align		4
.L_125:
        /*0038*/ 	.byte	0x04, 0x17
        /*003a*/ 	.short	(.L_127 - .L_126)
.L_126:
        /*003c*/ 	.word	0x00000000
        /*0040*/ 	.short	0x000a
        /*0042*/ 	.short	0x0044
        /*0044*/ 	.byte	0x00, 0xf0, 0x11, 0x00


	//----- nvinfo : EIATTR_KPARAM_INFO
	.align		4
.L_127:
        /*0048*/ 	.byte	0x04, 0x17
        /*004a*/ 	.short	(.L_129 - .L_128)
.L_128:
        /*004c*/ 	.word	0x00000000
        /*0050*/ 	.short	0x0009
        /*0052*/ 	.short	0x0040
        /*0054*/ 	.byte	0x00, 0xf0, 0x11, 0x00


	//----- nvinfo : EIATTR_KPARAM_INFO
	.align		4
.L_129:
        /*0058*/ 	.byte	0x04, 0x17
        /*005a*/ 	.short	(.L_131 - .L_130)
.L_130:
        /*005c*/ 	.word	0x00000000
        /*0060*/ 	.short	0x0008
        /*0062*/ 	.short	0x003c
        /*0064*/ 	.byte	0x00, 0xf0, 0x11, 0x00


	//----- nvinfo : EIATTR_KPARAM_INFO
	.align		4
.L_131:
        /*0068*/ 	.byte	0x04, 0x17
        /*006a*/ 	.short	(.L_133 - .L_132)
.L_132:
        /*006c*/ 	.word	0x00000000
        /*0070*/ 	.short	0x0007
        /*0072*/ 	.short	0x0038
        /*0074*/ 	.byte	0x00, 0xf0, 0x11, 0x00


	//----- nvinfo : EIATTR_KPARAM_INFO
	.align		4
.L_133:
        /*0078*/ 	.byte	0x04, 0x17
        /*007a*/ 	.short	(.L_135 - .L_134)
.L_134:
        /*007c*/ 	.word	0x00000000
        /*0080*/ 	.short	0x0006
        /*0082*/ 	.short	0x0030
        /*0084*/ 	.byte	0x00, 0xf5, 0x21, 0x00


	//----- nvinfo : EIATTR_KPARAM_INFO
	.align		4
.L_135:
        /*0088*/ 	.byte	0x04, 0x17
        /*008a*/ 	.short	(.L_137 - .L_136)
.L_136:
        /*008c*/ 	.word	0x00000000
        /*0090*/ 	.short	0x0005
        /*0092*/ 	.short	0x0028
        /*0094*/ 	.byte	0x00, 0xf5, 0x21, 0x00


	//----- nvinfo : EIATTR_KPARAM_INFO
	.align		4
.L_137:
        /*0098*/ 	.byte	0x04, 0x17
        /*009a*/ 	.short	(.L_139 - .L_138)
.L_138:
        /*009c*/ 	.word	0x00000000
        /*00a0*/ 	.short	0x0004
        /*00a2*/ 	.short	0x0020
        /*00a4*/ 	.byte	0x00, 0xf5, 0x21, 0x00


	//----- nvinfo : EIATTR_KPARAM_INFO
	.align		4
.L_139:
        /*00a8*/ 	.byte	0x04, 0x17
        /*00aa*/ 	.short	(.L_141 - .L_140)
.L_140:
        /*00ac*/ 	.word	0x00000000
        /*00b0*/ 	.short	0x0003
        /*00b2*/ 	.short	0x0018
        /*00b4*/ 	.byte	0x00, 0xf5, 0x21, 0x00


	//----- nvinfo : EIATTR_KPARAM_INFO
	.align		4
.L_141:
        /*00b8*/ 	.byte	0x04, 0x17
        /*00ba*/ 	.short	(.L_143 - .L_142)
.L_142:
        /*00bc*/ 	.word	0x00000000
        /*00c0*/ 	.short	0x0002
        /*00c2*/ 	.short	0x0010
        /*00c4*/ 	.byte	0x00, 0xf5, 0x21, 0x00


	//----- nvinfo : EIATTR_KPARAM_INFO
	.align		4
.L_143:
        /*00c8*/ 	.byte	0x04, 0x17
        /*00ca*/ 	.short	(.L_145 - .L_144)
.L_144:
        /*00cc*/ 	.word	0x00000000
        /*00d0*/ 	.short	0x0001
        /*00d2*/ 	.short	0x0008
        /*00d4*/ 	.byte	0x00, 0xf5, 0x21, 0x00


	//----- nvinfo : EIATTR_KPARAM_INFO
	.align		4
.L_145:
        /*00d8*/ 	.byte	0x04, 0x17
        /*00da*/ 	.short	(.L_147 - .L_146)
.L_146:
        /*00dc*/ 	.word	0x00000000
        /*00e0*/ 	.short	0x0000
        /*00e2*/ 	.short	0x0000
        /*00e4*/ 	.byte	0x00, 0xf5, 0x21, 0x00


	//----- nvinfo : EIATTR_SPARSE_MMA_MASK
	.align		4
.L_147:
        /*00e8*/ 	.byte	0x03, 0x50
        /*00ea*/ 	.short	0x0000


	//----- nvinfo : EIATTR_MAXREG_COUNT
	.align		4
        /*00ec*/ 	.byte	0x03, 0x1b
        /*00ee*/ 	.short	0x00ff


	//----- nvinfo : EIATTR_MERCURY_ISA_VERSION
	.align		4
        /*00f0*/ 	.byte	0x03, 0x5f
        /*00f2*/ 	.short	0x0101


	//----- nvinfo : EIATTR_VRC_CTA_INIT_COUNT
	.align		4
        /*00f4*/ 	.byte	0x02, 0x4a
	.zero		1
	.zero		1


	//----- nvinfo : EIATTR_EXIT_INSTR_OFFSETS
	.align		4
        /*00f8*/ 	.byte	0x04, 0x1c
        /*00fa*/ 	.short	(.L_149 - .L_148)


	//   ....[0]....
.L_148:
        /*00fc*/ 	.word	0x00000120


	//   ....[1]....
        /*0100*/ 	.word	0x00008810


	//   ....[2]....
        /*0104*/ 	.word	0x0000c890


	//----- nvinfo : EIATTR_CRS_STACK_SIZE
	.align		4
.L_149:
        /*0108*/ 	.byte	0x04, 0x1e
        /*010a*/ 	.short	(.L_151 - .L_150)
.L_150:
        /*010c*/ 	.word	0x00000000


	//----- nvinfo : EIATTR_CBANK_PARAM_SIZE
	.align		4
.L_151:
        /*0110*/ 	.byte	0x03, 0x19
        /*0112*/ 	.short	0x0060


	//----- nvinfo : EIATTR_PARAM_CBANK
	.align		4
        /*0114*/ 	.byte	0x04, 0x0a
        /*0116*/ 	.short	(.L_153 - .L_152)
	.align		4
.L_152:
        /*0118*/ 	.word	index@(.nv.constant0._Z26boundary_correction_backupPdS_S_S_S_S_PKdiiiiddd)
        /*011c*/ 	.short	0x0380
        /*011e*/ 	.short	0x0060


	//----- nvinfo : EIATTR_SW_WAR
	.align		4
.L_153:
        /*0120*/ 	.byte	0x04, 0x36
        /*0122*/ 	.short	(.L_155 - .L_154)
.L_154:
        /*0124*/ 	.word	0x00000008
.L_155:


//--------------------- .nv.callgraph             --------------------------
	.section	.nv.callgraph,"",@"SHT_CUDA_CALLGRAPH"
	.align	4
	.sectionentsize	8
	.align		4
        /*0000*/ 	.word	0x00000000
	.align		4
        /*0004*/ 	.word	0xffffffff
	.align		4
        /*0008*/ 	.word	0x00000000
	.align		4
        /*000c*/ 	.word	0xfffffffe
	.align		4
        /*0010*/ 	.word	0x00000000
	.align		4
        /*0014*/ 	.word	0xfffffffd
	.align		4
        /*0018*/ 	.word	0x00000000
	.align		4
        /*001c*/ 	.word	0xfffffffc


//--------------------- .text._Z7re_stepPdPKdPKbS1_S1_S1_S1_S1_S1_S1_iiidddi --------------------------
	.section	.text._Z7re_stepPdPKdPKbS1_S1_S1_S1_S1_S1_S1_iiidddi,"ax",@progbits
	.align	128
        .global         _Z7re_stepPdPKdPKbS1_S1_S1_S1_S1_S1_S1_iiidddi
        .type           _Z7re_stepPdPKdPKbS1_S1_S1_S1_S1_S1_S1_iiidddi,@function
        .size           _Z7re_stepPdPKdPKbS1_S1_S1_S1_S1_S1_S1_iiidddi,(.L_x_1560 - _Z7re_stepPdPKdPKbS1_S1_S1_S1_S1_S1_S1_iiidddi)
        .other          _Z7re_stepPdPKdPKbS1_S1_S1_S1_S1_S1_S1_iiidddi,@"STO_CUDA_ENTRY STV_DEFAULT"
_Z7re_stepPdPKdPKbS1_S1_S1_S1_S1_S1_S1_iiidddi:
.text._Z7re_stepPdPKdPKbS1_S1_S1_S1_S1_S1_S1_iiidddi:
[----:B------:R-:W-:Y:S01]  /*0000*/  LDC R1, c[0x0][0x37c] ;  /* 0x0000df00ff017b82 */ /* 0x000fe20000000800 */
[----:B------:R-:W0:Y:S07]  /*0010*/  S2R R0, SR_TID.Y ;  /* 0x0000000000007919 */ /* 0x000e2e0000002200 */
[----:B------:R-:W1:Y:S01]  /*0020*/  LDC R2, c[0x0][0x360] ;  /* 0x0000d800ff027b82 */ /* 0x000e620000000800 */
[----:B------:R-:W2:Y:S01]  /*0030*/  LDCU.64 UR6, c[0x0][0x3d0] ;  /* 0x00007a00ff0677ac */ /* 0x000ea20008000a00 */
[----:B------:R-:W1:Y:S01]  /*0040*/  S2R R3, SR_TID.X ;  /* 0x0000000000037919 */ /* 0x000e620000002100 */
[----:B------:R-:W3:Y:S01]  /*0050*/  LDCU UR4, c[0x0][0x3d8] ;  /* 0x00007b00ff0477ac */ /* 0x000ee20008000800 */
[----:B------:R-:W4:Y:S04]  /*0060*/  S2R R7, SR_TID.Z ;  /* 0x0000000000077919 */ /* 0x000f280000002300 */
[----:B------:R-:W0:Y:S08]  /*0070*/  S2UR UR8, SR_CTAID.Y ;  /* 0x00000000000879c3 */ /* 0x000e300000002600 */
[----:B------:R-:W0:Y:S08]  /*0080*/  LDC R5, c[0x0][0x364] ;  /* 0x0000d900ff057b82 */ /* 0x000e300000000800 */
[----:B------:R-:W1:Y:S08]  /*0090*/  S2UR UR5, SR_CTAID.X ;  /* 0x00000000000579c3 */ /* 0x000e700000002500 */
[----:B------:R-:W4:Y:S08]  /*00a0*/  S2UR UR9, SR_CTAID.Z ;  /* 0x00000000000979c3 */ /* 0x000f300000002700 */
[----:B------:R-:W4:Y:S01]  /*00b0*/  LDC R10, c[0x0][0x368] ;  /* 0x0000da00ff0a7b82 */ /* 0x000f220000000800 */
[----:B0-----:R-:W-:-:S05]  /*00c0*/  IMAD R5, R5, UR8, R0 ;  /* 0x0000000805057c24 */ /* 0x001fca000f8e0200 */
[----:B--2---:R-:W-:Y:S01]  /*00d0*/  ISETP.GE.AND P0, PT, R5, UR7, PT ;  /* 0x0000000705007c0c */ /* 0x004fe2000bf06270 */
[----:B-1----:R-:W-:-:S05]  /*00e0*/  IMAD R2, R2, UR5, R3 ;  /* 0x0000000502027c24 */ /* 0x002fca000f8e0203 */
[----:B------:R-:W-:Y:S01]  /*00f0*/  ISETP.GE.OR P0, PT, R2, UR6, P0 ;  /* 0x0000000602007c0c */ /* 0x000fe20008706670 */
[----:B----4-:R-:W-:-:S05]  /*0100*/  IMAD R10, R10, UR9, R7 ;  /* 0x000000090a0a7c24 */ /* 0x010fca000f8e0207 */
[----:B---3--:R-:W-:-:S13]  /*0110*/  ISETP.GE.OR P0, PT, R10, UR4, P0 ;  /* 0x000000040a007c0c */ /* 0x008fda0008706670 */
[----:B------:R-:W-:Y:S05]  /*0120*/  @P0 EXIT ;  /* 0x000000000000094d */ /* 0x000fea0003800000 */
[----:B------:R-:W0:Y:S01]  /*0130*/  I2F.F64.U32 R10, R10 ;  /* 0x0000000a000a7312 */ /* 0x000e220000201800 */
[----:B------:R-:W-:Y:S01]  /*0140*/  UIADD3 UR4, UPT, UPT, UR4, -0x1, URZ ;  /* 0xffffffff04047890 */ /* 0x000fe2000fffe0ff */
[----:B------:R-:W-:Y:S01]  /*0150*/  IMAD.MOV.U32 R0, RZ, RZ, RZ ;  /* 0x000000ffff007224 */ /* 0x000fe200078e00ff */
[----:B------:R-:W-:Y:S01]  /*0160*/  UIADD3 UR5, UPT, UPT, UR7, -0x1, URZ ;  /* 0xffffffff07057890 */ /* 0x000fe2000fffe0ff */
[----:B------:R-:W-:Y:S01]  /*0170*/  IMAD.MOV.U32 R12, RZ, RZ, RZ ;  /* 0x000000ffff0c7224 */ /* 0x000fe200078e00ff */
[----:B------:R-:W1:Y:S03]  /*0180*/  LDCU.64 UR8, c[0x0][0x358] ;  /* 0x00006b00ff0877ac */ /* 0x000e660008000a00 */
[----:B------:R-:W2:Y:S01]  /*0190*/  I2F.F64.U32 R6, R5 ;  /* 0x0000000500067312 */ /* 0x000ea20000201800 */
[----:B0-----:R-:W-:-:S07]  /*01a0*/  DSETP.MAX.AND P2, P5, RZ, R10, PT ;  /* 0x0000000aff00722a */ /* 0x001fce0003d4f000 */
[----:B------:R-:W0:Y:S01]  /*01b0*/  I2F.F64 R2, R2 ;  /* 0x0000000200027312 */ /* 0x000e220000201c00 */
[----:B------:R-:W-:Y:S02]  /*01c0*/  IMAD.MOV.U32 R13, RZ, RZ, R10 ;  /* 0x000000ffff0d7224 */ /* 0x000fe400078e000a */
[----:B------:R-:W-:Y:S01]  /*01d0*/  IMAD.MOV.U32 R10, RZ, RZ, RZ ;  /* 0x000000ffff0a7224 */ /* 0x000fe200078e00ff */
[----:B------:R-:W-:Y:S01]  /*01e0*/  FSEL R17, R0, R11, P2 ;  /* 0x0000000b00117208 */ /* 0x000fe20001000000 */
[----:B--2---:R-:W-:-:S03]  /*01f0*/  DSETP.MAX.AND P3, P4, RZ, R6, PT ;  /* 0x00000006ff00722a */ /* 0x004fc60003c6f000 */
[----:B------:R-:W2:Y:S01]  /*0200*/  I2F.F64.U32 R8, UR4 ;  /* 0x0000000400087d12 */ /* 0x000ea20008201800 */
[----:B------:R-:W-:Y:S01]  /*0210*/  SEL R12, R12, R13, P2 ;  /* 0x0000000d0c0c7207 */ /* 0x000fe20001000000 */
[----:B------:R-:W-:Y:S01]  /*0220*/  UIADD3 UR4, UPT, UPT, UR6, -0x1, URZ ;  /* 0xffffffff06047890 */ /* 0x000fe2000fffe0ff */
[----:B------:R-:W-:Y:S01]  /*0230*/  @P5 LOP3.LUT R17, R11, 0x80000, RZ, 0xfc, !PT ;  /* 0x000800000b115812 */ /* 0x000fe200078efcff */
[----:B------:R-:W-:Y:S01]  /*0240*/  IMAD.MOV.U32 R11, RZ, RZ, R7 ;  /* 0x000000ffff0b7224 */ /* 0x000fe200078e0007 */
[----:B0-----:R-:W-:Y:S01]  /*0250*/  DSETP.MAX.AND P0, P1, RZ, R2, PT ;  /* 0x00000002ff00722a */ /* 0x001fe2000390f000 */
[----:B------:R-:W-:Y:S01]  /*0260*/  IMAD.MOV.U32 R15, RZ, RZ, R2 ;  /* 0x000000ffff0f7224 */ /* 0x000fe200078e0002 */
[----:B------:R-:W-:Y:S01]  /*0270*/  MOV R13, R17 ;  /* 0x00000011000d7202 */ /* 0x000fe20000000f00 */
[----:B------:R-:W-:Y:S01]  /*0280*/  IMAD.MOV.U32 R19, RZ, RZ, R3 ;  /* 0x000000ffff137224 */ /* 0x000fe200078e0003 */
[----:B------:R-:W-:Y:S01]  /*0290*/  SEL R10, R10, R6, P3 ;  /* 0x000000060a0a7207 */ /* 0x000fe20001800000 */
[----:B------:R-:W0:Y:S01]  /*02a0*/  I2F.F64.U32 R2, UR5 ;  /* 0x0000000500027d12 */ /* 0x000e220008201800 */
[----:B------:R-:W-:-:S02]  /*02b0*/  FSEL R21, R0, R11, P3 ;  /* 0x0000000b00157208 */ /* 0x000fc40001800000 */
[----:B--2---:R-:W-:Y:S01]  /*02c0*/  DSETP.GT.AND P2, PT, R12, R8, PT ;  /* 0x000000080c00722a */ /* 0x004fe20003f44000 */
[----:B------:R-:W-:-:S04]  /*02d0*/  @P4 LOP3.LUT R21, R11, 0x80000, RZ, 0xfc, !PT ;  /* 0x000800000b154812 */ /* 0x000fc800078efcff */
[----:B------:R-:W2:Y:S01]  /*02e0*/  I2F.F64 R6, UR4 ;  /* 0x0000000400067d12 */ /* 0x000ea20008201c00 */
[----:B------:R-:W-:Y:S01]  /*02f0*/  FSEL R16, R8, R12, P2 ;  /* 0x0000000c08107208 */ /* 0x000fe20001000000 */
[----:B------:R-:W-:Y:S01]  /*0300*/  IMAD.MOV.U32 R8, RZ, RZ, RZ ;  /* 0x000000ffff087224 */ /* 0x000fe200078e00ff */
[----:B------:R-:W-:Y:S01]  /*0310*/  FSEL R17, R9, R13, P2 ;  /* 0x0000000d09117208 */ /* 0x000fe20001000000 */
[----:B------:R-:W-:Y:S01]  /*0320*/  IMAD.MOV.U32 R11, RZ, RZ, R21 ;  /* 0x000000ffff0b7224 */ /* 0x000fe200078e0015 */
[----:B------:R-:W-:Y:S02]  /*0330*/  FSEL R9, R0, R19, P0 ;  /* 0x0000001300097208 */ /* 0x000fe40000000000 */
[----:B------:R-:W-:Y:S01]  /*0340*/  SEL R8, R8, R15, P0 ;  /* 0x0000000f08087207 */ /* 0x000fe20000000000 */
[----:B------:R3:W-:Y:S01]  /*0350*/  F2I.F64.TRUNC R4, R16 ;  /* 0x0000001000047311 */ /* 0x0007e2000030d100 */
[----:B------:R-:W-:Y:S01]  /*0360*/  @P1 LOP3.LUT R9, R19, 0x80000, RZ, 0xfc, !PT ;  /* 0x0008000013091812 */ /* 0x000fe200078efcff */
[----:B0-----:R-:W-:-:S05]  /*0370*/  DSETP.GT.AND P2, PT, R10, R2, PT ;  /* 0x000000020a00722a */ /* 0x001fca0003f44000 */
[----:B--2---:R-:W-:Y:S01]  /*0380*/  DSETP.GT.AND P0, PT, R8, R6, PT ;  /* 0x000000060800722a */ /* 0x004fe20003f04000 */
[----:B------:R-:W-:Y:S02]  /*0390*/  FSEL R12, R2, R10, P2 ;  /* 0x0000000a020c7208 */ /* 0x000fe40001000000 */
[----:B------:R-:W-:Y:S01]  /*03a0*/  FSEL R13, R3, R11, P2 ;  /* 0x0000000b030d7208 */ /* 0x000fe20001000000 */
[----:B---3--:R-:W0:Y:S02]  /*03b0*/  LDC.64 R16, c[0x0][0x3e0] ;  /* 0x0000f800ff107b82 */ /* 0x008e240000000a00 */
[----:B------:R-:W-:Y:S01]  /*03c0*/  FSEL R10, R6, R8, P0 ;  /* 0x00000008060a7208 */ /* 0x000fe20000000000 */
[----:B------:R-:W2:Y:S01]  /*03d0*/  F2I.F64.TRUNC R15, R12 ;  /* 0x0000000c000f7311 */ /* 0x000ea2000030d100 */
[----:B------:R-:W-:-:S04]  /*03e0*/  FSEL R11, R7, R9, P0 ;  /* 0x00000009070b7208 */ /* 0x000fc80000000000 */
[----:B------:R-:W3:Y:S03]  /*03f0*/  LDC.64 R8, c[0x0][0x3a0] ;  /* 0x0000e800ff087b82 */ /* 0x000ee60000000a00 */
[----:B------:R-:W4:Y:S01]  /*0400*/  F2I.F64.TRUNC R14, R10 ;  /* 0x0000000a000e7311 */ /* 0x000f22000030d100 */
[----:B--2---:R-:W-:-:S04]  /*0410*/  IMAD R23, R4, UR7, R15 ;  /* 0x0000000704177c24 */ /* 0x004fc8000f8e020f */
[----:B----4-:R-:W-:-:S04]  /*0420*/  IMAD R0, R23, UR6, R14 ;  /* 0x0000000617007c24 */ /* 0x010fc8000f8e020e */
[----:B---3--:R-:W-:-:S05]  /*0430*/  IMAD.WIDE R8, R0, 0x8, R8 ;  /* 0x0000000800087825 */ /* 0x008fca00078e0208 */
[----:B-1----:R-:W2:Y:S01]  /*0440*/  LDG.E.64 R58, desc[UR8][R8.64] ;  /* 0x00000008083a7981 */ /* 0x002ea2000c1e1b00 */
[----:B------:R-:W-:Y:S01]  /*0450*/  UMOV UR4, 0xa0b5ed8d ;  /* 0xa0b5ed8d00047882 */ /* 0x000fe20000000000 */
[----:B------:R-:W-:Y:S01]  /*0460*/  UMOV UR5, 0x3eb0c6f7 ;  /* 0x3eb0c6f700057882 */ /* 0x000fe20000000000 */
[----:B------:R-:W-:Y:S01]  /*0470*/  BSSY.RECONVERGENT B0, `(.L_x_0) ;  /* 0x000001d000007945 */ /* 0x000fe20003800200 */
[----:B0-----:R-:W-:-:S08]  /*0480*/  DMUL R6, R16, UR4 ;  /* 0x0000000410067c28 */ /* 0x001fd00008000000 */
[----:B--2---:R-:W-:-:S14]  /*0490*/  DSETP.GEU.AND P0, PT, R58, R6, PT ;  /* 0x000000063a00722a */ /* 0x004fdc0003f0e000 */
[----:B------:R-:W-:Y:S05]  /*04a0*/  @!P0 BRA `(.L_x_1) ;  /* 0x0000000000648947 */ /* 0x000fea0003800000 */
[----:B------:R-:W0:Y:S02]  /*04b0*/  LDC.64 R54, c[0x0][0x3a8] ;  /* 0x0000ea00ff367b82 */ /* 0x000e240000000a00 */
[----:B0-----:R-:W-:-:S06]  /*04c0*/  IMAD.WIDE R54, R0, 0x8, R54 ;  /* 0x0000000800367825 */ /* 0x001fcc00078e0236 */
[----:B------:R-:W2:Y:S02]  /*04d0*/  LDG.E.64 R54, desc[UR8][R54.64] ;  /* 0x0000000836367981 */ /* 0x000ea4000c1e1b00 */
[----:B--2---:R-:W-:-:S14]  /*04e0*/  DSETP.GEU.AND P0, PT, R54, R6, PT ;  /* 0x000000063600722a */ /* 0x004fdc0003f0e000 */
[----:B------:R-:W-:Y:S05]  /*04f0*/  @!P0 BRA `(.L_x_1) ;  /* 0x0000000000508947 */ /* 0x000fea0003800000 */
[----:B------:R-:W0:Y:S02]  /*0500*/  LDC.64 R8, c[0x0][0x3b0] ;  /* 0x0000ec00ff087b82 */ /* 0x000e240000000a00 */
[----:B0-----:R-:W-:-:S05]  /*0510*/  IMAD.WIDE R8, R0, 0x8, R8 ;  /* 0x0000000800087825 */ /* 0x001fca00078e0208 */
[----:B------:R-:W2:Y:S02]  /*0520*/  LDG.E.64 R28, desc[UR8][R8.64] ;  /* 0x00000008081c7981 */ /* 0x000ea4000c1e1b00 */
        /* <DEDUP_REMOVED lines=16> */
[----:B------:R-:W-:Y:S05]  /*0630*/  @P0 BRA `(.L_x_2) ;  /* 0x0000000000140947 */ /* 0x000fea0003800000 */
.L_x_1:
[----:B------:R-:W-:Y:S05]  /*0640*/  BSYNC.RECONVERGENT B0 ;  /* 0x0000000000007941 */ /* 0x000fea0003800200 */
.L_x_0:
[----:B------:R-:W0:Y:S02]  /*0650*/  LDC.64 R2, c[0x0][0x380] ;  /* 0x0000e000ff027b82 */ /* 0x000e240000000a00 */
[----:B0-----:R-:W-:-:S05]  /*0660*/  IMAD.WIDE R2, R0, 0x8, R2 ;  /* 0x0000000800027825 */ /* 0x001fca00078e0202 */
[----:B------:R-:W-:Y:S01]  /*0670*/  STG.E.64 desc[UR8][R2.64], RZ ;  /* 0x000000ff02007986 */ /* 0x000fe2000c101b08 */
[----:B------:R-:W-:Y:S05]  /*0680*/  EXIT ;  /* 0x000000000000794d */ /* 0x000fea0003800000 */
.L_x_2:
[C---:B------:R-:W-:Y:S01]  /*0690*/  VIADD R6, R5.reuse, 0x1 ;  /* 0x0000000105067836 */ /* 0x040fe20000000000 */
[C---:B------:R-:W-:Y:S01]  /*06a0*/  IADD3 R12, PT, PT, R5.reuse, -0x2, RZ ;  /* 0xfffffffe050c7810 */ /* 0x040fe20007ffe0ff */
[C---:B------:R-:W-:Y:S02]  /*06b0*/  VIADD R10, R5.reuse, 0xffffffff ;  /* 0xffffffff050a7836 */ /* 0x040fe40000000000 */
[C---:B------:R-:W-:Y:S02]  /*06c0*/  VIADD R8, R5.reuse, 0x2 ;  /* 0x0000000205087836 */ /* 0x040fe40000000000 */
[----:B------:R-:W0:Y:S01]  /*06d0*/  I2F.F64.U32 R6, R6 ;  /* 0x0000000600067312 */ /* 0x000e220000201800 */
[----:B------:R-:W-:-:S07]  /*06e0*/  VIADD R18, R5, 0xfffffffd ;  /* 0xfffffffd05127836 */ /* 0x000fce0000000000 */
[----:B------:R-:W1:Y:S01]  /*06f0*/  I2F.F64 R10, R10 ;  /* 0x0000000a000a7312 */ /* 0x000e620000201c00 */
[----:B0-----:R-:W-:-:S07]  /*0700*/  DSETP.MAX.AND P0, P1, RZ, R6, PT ;  /* 0x00000006ff00722a */ /* 0x001fce000390f000 */
[----:B------:R-:W0:Y:S01]  /*0710*/  I2F.F64.U32 R8, R8 ;  /* 0x0000000800087312 */ /* 0x000e220000201800 */
[----:B------:R-:W-:Y:S01]  /*0720*/  MOV R13, R6 ;  /* 0x00000006000d7202 */ /* 0x000fe20000000f00 */
[----:B------:R-:W-:Y:S01]  /*0730*/  IMAD.MOV.U32 R6, RZ, RZ, RZ ;  /* 0x000000ffff067224 */ /* 0x000fe200078e00ff */
[----:B-1----:R-:W-:Y:S01]  /*0740*/  DSETP.MAX.AND P2, P3, RZ, R10, PT ;  /* 0x0000000aff00722a */ /* 0x002fe20003b4f000 */
[----:B------:R-:W-:-:S03]  /*0750*/  IMAD.MOV.U32 R20, RZ, RZ, R11 ;  /* 0x000000ffff147224 */ /* 0x000fc600078e000b */
[C---:B------:R-:W-:Y:S01]  /*0760*/  FSEL R11, R6.reuse, R7, P0 ;  /* 0x00000007060b7208 */ /* 0x040fe20000000000 */
[----:B------:R-:W-:Y:S01]  /*0770*/  IMAD.MOV.U32 R19, RZ, RZ, R10 ;  /* 0x000000ffff137224 */ /* 0x000fe200078e000a */
[----:B------:R-:W-:Y:S01]  /*0780*/  SEL R6, R6, R13, P0 ;  /* 0x0000000d06067207 */ /* 0x000fe20000000000 */
[----:B------:R-:W-:Y:S01]  /*0790*/  IMAD.MOV.U32 R10, RZ, RZ, RZ ;  /* 0x000000ffff0a7224 */ /* 0x000fe200078e00ff */
[----:B------:R-:W-:Y:S01]  /*07a0*/  @P1 LOP3.LUT R11, R7, 0x80000, RZ, 0xfc, !PT ;  /* 0x00080000070b1812 */ /* 0x000fe200078efcff */
[----:B------:R-:W-:Y:S01]  /*07b0*/  IMAD.MOV.U32 R7, RZ, RZ, RZ ;  /* 0x000000ffff077224 */ /* 0x000fe200078e00ff */
[----:B0-----:R-:W-:Y:S01]  /*07c0*/  DSETP.MAX.AND P5, P4, RZ, R8, PT ;  /* 0x00000008ff00722a */ /* 0x001fe20003caf000 */
[----:B------:R-:W-:Y:S01]  /*07d0*/  IMAD.MOV.U32 R22, RZ, RZ, R9 ;  /* 0x000000ffff167224 */ /* 0x000fe200078e0009 */
[----:B------:R-:W0:Y:S01]  /*07e0*/  I2F.F64 R12, R12 ;  /* 0x0000000c000c7312 */ /* 0x000e220000201c00 */
[----:B------:R-:W-:Y:S01]  /*07f0*/  VIADD R9, R5, 0x3 ;  /* 0x0000000305097836 */ /* 0x000fe20000000000 */
[----:B------:R-:W-:Y:S01]  /*0800*/  FSEL R21, R7, R20, P2 ;  /* 0x0000001407157208 */ /* 0x000fe20001000000 */
[----:B------:R-:W-:Y:S01]  /*0810*/  IMAD.MOV.U32 R25, RZ, RZ, R8 ;  /* 0x000000ffff197224 */ /* 0x000fe200078e0008 */
[----:B------:R-:W-:Y:S01]  /*0820*/  @P3 LOP3.LUT R21, R20, 0x80000, RZ, 0xfc, !PT ;  /* 0x0008000014153812 */ /* 0x000fe200078efcff */
[----:B------:R-:W-:Y:S01]  /*0830*/  IMAD.MOV.U32 R7, RZ, RZ, R11 ;  /* 0x000000ffff077224 */ /* 0x000fe200078e000b */
[----:B------:R-:W-:Y:S01]  /*0840*/  SEL R10, R10, R19, P2 ;  /* 0x000000130a0a7207 */ /* 0x000fe20001000000 */
[----:B------:R-:W-:Y:S01]  /*0850*/  IMAD.MOV.U32 R5, RZ, RZ, RZ ;  /* 0x000000ffff057224 */ /* 0x000fe200078e00ff */
[----:B------:R-:W1:Y:S01]  /*0860*/  I2F.F64.U32 R8, R9 ;  /* 0x0000000900087312 */ /* 0x000e620000201800 */
[----:B------:R-:W-:-:S02]  /*0870*/  MOV R11, R21 ;  /* 0x00000015000b7202 */ /* 0x000fc40000000f00 */
[----:B------:R-:W-:-:S04]  /*0880*/  DSETP.GT.AND P2, PT, R6, R2, PT ;  /* 0x000000020600722a */ /* 0x000fc80003f44000 */
[----:B------:R-:W-:Y:S01]  /*0890*/  DSETP.GT.AND P6, PT, R10, R2, PT ;  /* 0x000000020a00722a */ /* 0x000fe20003fc4000 */
[----:B------:R-:W2:Y:S01]  /*08a0*/  I2F.F64 R18, R18 ;  /* 0x0000001200127312 */ /* 0x000ea20000201c00 */
[C---:B------:R-:W-:Y:S01]  /*08b0*/  FSEL R20, R2.reuse, R6, P2 ;  /* 0x0000000602147208 */ /* 0x040fe20001000000 */
[----:B------:R-:W-:Y:S01]  /*08c0*/  IMAD.MOV.U32 R6, RZ, RZ, RZ ;  /* 0x000000ffff067224 */ /* 0x000fe200078e00ff */
[C---:B------:R-:W-:Y:S01]  /*08d0*/  FSEL R21, R3.reuse, R7, P2 ;  /* 0x0000000703157208 */ /* 0x040fe20001000000 */
[----:B0-----:R-:W-:Y:S01]  /*08e0*/  DSETP.MAX.AND P2, P3, RZ, R12, PT ;  /* 0x0000000cff00722a */ /* 0x001fe20003b4f000 */
[----:B------:R-:W-:Y:S01]  /*08f0*/  FSEL R24, R2, R10, P6 ;  /* 0x0000000a02187208 */ /* 0x000fe20003000000 */
[----:B-1----:R-:W-:Y:S01]  /*0900*/  DSETP.MAX.AND P1, P0, RZ, R8, PT ;  /* 0x00000008ff00722a */ /* 0x002fe2000382f000 */
[----:B------:R-:W-:Y:S01]  /*0910*/  IMAD.MOV.U32 R26, RZ, RZ, R9 ;  /* 0x000000ffff1a7224 */ /* 0x000fe200078e0009 */
[----:B------:R-:W-:Y:S01]  /*0920*/  SEL R6, R6, R25, P5 ;  /* 0x0000001906067207 */ /* 0x000fe20002800000 */
[----:B------:R-:W-:Y:S01]  /*0930*/  IMAD.MOV.U32 R27, RZ, RZ, R8 ;  /* 0x000000ffff1b7224 */ /* 0x000fe200078e0008 */
[----:B------:R-:W-:Y:S01]  /*0940*/  MOV R8, RZ ;  /* 0x000000ff00087202 */ /* 0x000fe20000000f00 */
[----:B------:R-:W-:Y:S01]  /*0950*/  IMAD.MOV.U32 R9, RZ, RZ, R12 ;  /* 0x000000ffff097224 */ /* 0x000fe200078e000c */
[----:B------:R-:W-:Y:S01]  /*0960*/  FSEL R25, R3, R11, P6 ;  /* 0x0000000b03197208 */ /* 0x000fe20003000000 */
[----:B------:R-:W-:Y:S01]  /*0970*/  IMAD.MOV.U32 R12, RZ, RZ, RZ ;  /* 0x000000ffff0c7224 */ /* 0x000fe200078e00ff */
[----:B------:R-:W-:Y:S01]  /*0980*/  FSEL R7, R5, R22, P5 ;  /* 0x0000001605077208 */ /* 0x000fe20002800000 */
[----:B--2---:R-:W-:Y:S01]  /*0990*/  DSETP.MAX.AND P6, P5, RZ, R18, PT ;  /* 0x00000012ff00722a */ /* 0x004fe20003dcf000 */
[----:B------:R-:W-:Y:S01]  /*09a0*/  IMAD.MOV.U32 R11, RZ, RZ, R18 ;  /* 0x000000ffff0b7224 */ /* 0x000fe200078e0012 */
[----:B------:R-:W-:Y:S01]  /*09b0*/  SEL R8, R8, R9, P2 ;  /* 0x0000000908087207 */ /* 0x000fe20001000000 */
[----:B------:R-:W-:Y:S01]  /*09c0*/  IMAD.MOV.U32 R9, RZ, RZ, RZ ;  /* 0x000000ffff097224 */ /* 0x000fe200078e00ff */
[----:B------:R-:W0:Y:S01]  /*09d0*/  F2I.F64.TRUNC R5, R20 ;  /* 0x0000001400057311 */ /* 0x000e22000030d100 */
[----:B------:R-:W-:Y:S01]  /*09e0*/  IMAD.MOV.U32 R18, RZ, RZ, RZ ;  /* 0x000000ffff127224 */ /* 0x000fe200078e00ff */
[----:B------:R-:W-:Y:S01]  /*09f0*/  @P4 LOP3.LUT R7, R22, 0x80000, RZ, 0xfc, !PT ;  /* 0x0008000016074812 */ /* 0x000fe200078efcff */
[----:B------:R-:W-:Y:S01]  /*0a00*/  IMAD.MOV.U32 R33, RZ, RZ, R19 ;  /* 0x000000ffff217224 */ /* 0x000fe200078e0013 */
[----:B------:R-:W-:Y:S01]  /*0a10*/  FSEL R19, R9, R13, P2 ;  /* 0x0000000d09137208 */ /* 0x000fe20001000000 */
[----:B------:R-:W-:Y:S01]  /*0a20*/  IMAD.MOV.U32 R22, RZ, RZ, RZ ;  /* 0x000000ffff167224 */ /* 0x000fe200078e00ff */
[----:B------:R-:W-:-:S02]  /*0a30*/  SEL R18, R18, R11, P6 ;  /* 0x0000000b12127207 */ /* 0x000fc40003000000 */
[----:B------:R-:W-:Y:S01]  /*0a40*/  @P3 LOP3.LUT R19, R13, 0x80000, RZ, 0xfc, !PT ;  /* 0x000800000d133812 */ /* 0x000fe200078efcff */
[----:B------:R-:W1:Y:S01]  /*0a50*/  LDC.64 R10, c[0x0][0x388] ;  /* 0x0000e200ff0a7b82 */ /* 0x000e620000000a00 */
[----:B------:R2:W3:Y:S01]  /*0a60*/  F2I.F64.TRUNC R13, R24 ;  /* 0x00000018000d7311 */ /* 0x0004e2000030d100 */
[----:B------:R-:W-:Y:S01]  /*0a70*/  FSEL R31, R9, R26, P1 ;  /* 0x0000001a091f7208 */ /* 0x000fe20000800000 */
[--C-:B------:R-:W-:Y:S01]  /*0a80*/  DSETP.GT.AND P2, PT, R6, R2.reuse, PT ;  /* 0x000000020600722a */ /* 0x100fe20003f44000 */
[----:B------:R-:W-:Y:S01]  /*0a90*/  IMAD.MOV.U32 R9, RZ, RZ, R19 ;  /* 0x000000ffff097224 */ /* 0x000fe200078e0013 */
[----:B------:R-:W-:Y:S01]  /*0aa0*/  SEL R12, R12, R27, P1 ;  /* 0x0000001b0c0c7207 */ /* 0x000fe20000800000 */
[----:B0-----:R-:W-:Y:S01]  /*0ab0*/  IMAD R5, R4, UR7, R5 ;  /* 0x0000000704057c24 */ /* 0x001fe2000f8e0205 */
[----:B------:R-:W-:Y:S02]  /*0ac0*/  FSEL R27, R22, R33, P6 ;  /* 0x00000021161b7208 */ /* 0x000fe40003000000 */
[----:B------:R-:W-:Y:S01]  /*0ad0*/  @P5 LOP3.LUT R27, R33, 0x80000, RZ, 0xfc, !PT ;  /* 0x00080000211b5812 */ /* 0x000fe200078efcff */
[----:B------:R-:W-:Y:S01]  /*0ae0*/  DSETP.GT.AND P1, PT, R8, R2, PT ;  /* 0x000000020800722a */ /* 0x000fe20003f24000 */
[----:B------:R-:W-:Y:S01]  /*0af0*/  IMAD R5, R5, UR6, R14 ;  /* 0x0000000605057c24 */ /* 0x000fe2000f8e020e */
[----:B------:R-:W-:-:S02]  /*0b00*/  @P0 LOP3.LUT R31, R26, 0x80000, RZ, 0xfc, !PT ;  /* 0x000800001a1f0812 */ /* 0x000fc400078efcff */
[----:B------:R-:W-:Y:S01]  /*0b10*/  FSEL R20, R2, R6, P2 ;  /* 0x0000000602147208 */ /* 0x000fe20001000000 */
[----:B------:R-:W-:Y:S01]  /*0b20*/  IMAD.MOV.U32 R19, RZ, RZ, R27 ;  /* 0x000000ffff137224 */ /* 0x000fe200078e001b */
[C---:B--2---:R-:W-:Y:S01]  /*0b30*/  FSEL R25, R3.reuse, R9, P1 ;  /* 0x0000000903197208 */ /* 0x044fe20000800000 */
[----:B---3--:R-:W-:Y:S01]  /*0b40*/  IMAD R13, R4, UR7, R13 ;  /* 0x00000007040d7c24 */ /* 0x008fe2000f8e020d */
[----:B------:R-:W-:Y:S02]  /*0b50*/  FSEL R21, R3, R7, P2 ;  /* 0x0000000703157208 */ /* 0x000fe40001000000 */
[----:B------:R-:W-:Y:S01]  /*0b60*/  FSEL R24, R2, R8, P1 ;  /* 0x0000000802187208 */ /* 0x000fe20000800000 */
[----:B------:R-:W-:Y:S01]  /*0b70*/  IMAD R9, R13, UR6, R14 ;  /* 0x000000060d097c24 */ /* 0x000fe2000f8e020e */
[----:B------:R-:W-:Y:S01]  /*0b80*/  DSETP.GT.AND P0, PT, R18, R2, PT ;  /* 0x000000021200722a */ /* 0x000fe20003f04000 */
[--C-:B-1----:R-:W-:Y:S01]  /*0b90*/  IMAD.WIDE R26, R0, 0x8, R10.reuse ;  /* 0x00000008001a7825 */ /* 0x102fe200078e020a */
[----:B------:R-:W-:Y:S03]  /*0ba0*/  F2I.F64.TRUNC R21, R20 ;  /* 0x0000001400157311 */ /* 0x000fe6000030d100 */
[--C-:B------:R-:W-:Y:S01]  /*0bb0*/  IMAD.WIDE R8, R9, 0x8, R10.reuse ;  /* 0x0000000809087825 */ /* 0x100fe200078e020a */
[----:B------:R-:W-:Y:S01]  /*0bc0*/  FSEL R18, R2, R18, P0 ;  /* 0x0000001202127208 */ /* 0x000fe20000000000 */
[----:B------:R-:W2:Y:S01]  /*0bd0*/  LDG.E.64 R26, desc[UR8][R26.64] ;  /* 0x000000081a1a7981 */ /* 0x000ea2000c1e1b00 */
[----:B------:R-:W-:Y:S01]  /*0be0*/  FSEL R19, R3, R19, P0 ;  /* 0x0000001303137208 */ /* 0x000fe20000000000 */
[----:B------:R-:W-:Y:S01]  /*0bf0*/  IMAD.WIDE R6, R5, 0x8, R10 ;  /* 0x0000000805067825 */ /* 0x000fe200078e020a */
[----:B------:R-:W0:Y:S01]  /*0c00*/  F2I.F64.TRUNC R25, R24 ;  /* 0x0000001800197311 */ /* 0x000e22000030d100 */
[----:B------:R-:W2:Y:S04]  /*0c10*/  LDG.E.64 R8, desc[UR8][R8.64] ;  /* 0x0000000808087981 */ /* 0x000ea8000c1e1b00 */
[----:B------:R-:W3:Y:S01]  /*0c20*/  LDG.E.64 R6, desc[UR8][R6.64] ;  /* 0x0000000806067981 */ /* 0x000ee2000c1e1b00 */
[----:B------:R-:W-:-:S06]  /*0c30*/  IMAD.MOV.U32 R13, RZ, RZ, R31 ;  /* 0x000000ffff0d7224 */ /* 0x000fcc00078e001f */
[----:B------:R-:W-:-:S06]  /*0c40*/  DSETP.GT.AND P0, PT, R12, R2, PT ;  /* 0x000000020c00722a */ /* 0x000fcc0003f04000 */
[----:B------:R-:W-:Y:S02]  /*0c50*/  FSEL R3, R3, R13, P0 ;  /* 0x0000000d03037208 */ /* 0x000fe40000000000 */
[----:B------:R-:W-:Y:S01]  /*0c60*/  FSEL R2, R2, R12, P0 ;  /* 0x0000000c02027208 */ /* 0x000fe20000000000 */
[----:B------:R-:W1:Y:S08]  /*0c70*/  F2I.F64.TRUNC R19, R18 ;  /* 0x0000001200137311 */ /* 0x000e70000030d100 */
[----:B------:R-:W4:Y:S01]  /*0c80*/  F2I.F64.TRUNC R3, R2 ;  /* 0x0000000200037311 */ /* 0x000f22000030d100 */
[----:B0-----:R-:W-:-:S02]  /*0c90*/  IMAD R25, R4, UR7, R25 ;  /* 0x0000000704197c24 */ /* 0x001fc4000f8e0219 */
[C---:B------:R-:W-:Y:S02]  /*0ca0*/  IMAD R21, R4.reuse, UR7, R21 ;  /* 0x0000000704157c24 */ /* 0x040fe4000f8e0215 */
[C---:B-1----:R-:W-:Y:S02]  /*0cb0*/  IMAD R13, R4.reuse, UR7, R19 ;  /* 0x00000007040d7c24 */ /* 0x042fe4000f8e0213 */
[--C-:B------:R-:W-:Y:S02]  /*0cc0*/  IMAD R25, R25, UR6, R14.reuse ;  /* 0x0000000619197c24 */ /* 0x100fe4000f8e020e */
[--C-:B------:R-:W-:Y:S02]  /*0cd0*/  IMAD R13, R13, UR6, R14.reuse ;  /* 0x000000060d0d7c24 */ /* 0x100fe4000f8e020e */
[----:B----4-:R-:W-:Y:S02]  /*0ce0*/  IMAD R5, R4, UR7, R3 ;  /* 0x0000000704057c24 */ /* 0x010fe4000f8e0203 */
[----:B------:R-:W-:-:S02]  /*0cf0*/  IMAD R21, R21, UR6, R14 ;  /* 0x0000000615157c24 */ /* 0x000fc4000f8e020e */
[----:B------:R-:W-:Y:S02]  /*0d00*/  IMAD R41, R5, UR6, R14 ;  /* 0x0000000605297c24 */ /* 0x000fe4000f8e020e */
[----:B------:R-:W-:-:S04]  /*0d10*/  IMAD.WIDE R18, R13, 0x8, R10 ;  /* 0x000000080d127825 */ /* 0x000fc800078e020a */
[--C-:B------:R-:W-:Y:S02]  /*0d20*/  IMAD.WIDE R4, R25, 0x8, R10.reuse ;  /* 0x0000000819047825 */ /* 0x100fe400078e020a */
[----:B------:R-:W5:Y:S02]  /*0d30*/  LDG.E.64 R18, desc[UR8][R18.64] ;  /* 0x0000000812127981 */ /* 0x000f64000c1e1b00 */
[--C-:B------:R-:W-:Y:S02]  /*0d40*/  IMAD.WIDE R32, R21, 0x8, R10.reuse ;  /* 0x0000000815207825 */ /* 0x100fe400078e020a */
[----:B------:R-:W5:Y:S02]  /*0d50*/  LDG.E.64 R4, desc[UR8][R4.64] ;  /* 0x0000000804047981 */ /* 0x000f64000c1e1b00 */
[----:B------:R-:W-:Y:S02]  /*0d60*/  IMAD.WIDE R40, R41, 0x8, R10 ;  /* 0x0000000829287825 */ /* 0x000fe400078e020a */
[----:B------:R-:W5:Y:S04]  /*0d70*/  LDG.E.64 R32, desc[UR8][R32.64] ;  /* 0x0000000820207981 */ /* 0x000f68000c1e1b00 */
[----:B------:R-:W5:Y:S01]  /*0d80*/  LDG.E.64 R40, desc[UR8][R40.64] ;  /* 0x0000000828287981 */ /* 0x000f62000c1e1b00 */
[----:B------:R-:W-:Y:S01]  /*0d90*/  BSSY.RECONVERGENT B2, `(.L_x_3) ;  /* 0x0000be1000027945 */ /* 0x000fe20003800200 */
[----:B--2---:R-:W-:-:S02]  /*0da0*/  DMUL R2, R26, R8 ;  /* 0x000000081a027228 */ /* 0x004fc40000000000 */
[----:B---3--:R-:W-:-:S08]  /*0db0*/  DMUL R10, R26, R6 ;  /* 0x000000061a0a7228 */ /* 0x008fd00000000000 */
[----:B------:R-:W-:Y:S01]  /*0dc0*/  DSETP.MIN.AND P0, P1, R2, R10, PT ;  /* 0x0000000a0200722a */ /* 0x000fe20003900000 */
[----:B------:R-:W-:Y:S01]  /*0dd0*/  MOV R12, R3 ;  /* 0x00000003000c7202 */ /* 0x000fe20000000f00 */
[----:B------:R-:W-:-:S05]  /*0de0*/  IMAD.MOV.U32 R13, RZ, RZ, R11 ;  /* 0x000000ffff0d7224 */ /* 0x000fca00078e000b */
[----:B------:R-:W-:Y:S02]  /*0df0*/  FSEL R21, R12, R13, P0 ;  /* 0x0000000d0c157208 */ /* 0x000fe40000000000 */
[----:B------:R-:W-:-:S05]  /*0e00*/  SEL R2, R2, R10, P0 ;  /* 0x0000000a02027207 */ /* 0x000fca0000000000 */
[----:B------:R-:W-:-:S05]  /*0e10*/  @P1 LOP3.LUT R21, R13, 0x80000, RZ, 0xfc, !PT ;  /* 0x000800000d151812 */ /* 0x000fca00078efcff */
[----:B------:R-:W-:-:S06]  /*0e20*/  IMAD.MOV.U32 R3, RZ, RZ, R21 ;  /* 0x000000ffff037224 */ /* 0x000fcc00078e0015 */
[----:B------:R-:W-:Y:S01]  /*0e30*/  DSETP.GEU.AND P0, PT, R2, RZ, PT ;  /* 0x000000ff0200722a */ /* 0x000fe20003f0e000 */
[----:B------:R-:W-:Y:S02]  /*0e40*/  IMAD.MOV.U32 R12, RZ, RZ, RZ ;  /* 0x000000ffff0c7224 */ /* 0x000fe400078e00ff */
[----:B------:R-:W-:-:S11]  /*0e50*/  IMAD.MOV.U32 R13, RZ, RZ, 0x40000000 ;  /* 0x40000000ff0d7424 */ /* 0x000fd600078e00ff */
[----:B------:R-:W-:Y:S05]  /*0e60*/  @P0 BRA `(.L_x_4) ;  /* 0x0000008000000947 */ /* 0x000fea0003800000 */
[----:B------:R-:W0:Y:S01]  /*0e70*/  LDCU.64 UR4, c[0x0][0x3e0] ;  /* 0x00007c00ff0477ac */ /* 0x000e220008000a00 */
[--C-:B------:R-:W-:Y:S01]  /*0e80*/  DSETP.GEU.AND P0, PT, R58, R16.reuse, PT ;  /* 0x000000103a00722a */ /* 0x100fe20003f0e000 */
[----:B------:R-:W-:Y:S01]  /*0e90*/  BSSY.RECONVERGENT B3, `(.L_x_5) ;  /* 0x0000038000037945 */ /* 0x000fe20003800200 */
[--C-:B------:R-:W-:Y:S02]  /*0ea0*/  DADD R2, R16, R16.reuse ;  /* 0x0000000010027229 */ /* 0x100fe40000000010 */
[--C-:B------:R-:W-:Y:S02]  /*0eb0*/  DSETP.GEU.AND P1, PT, R54, R16.reuse, PT ;  /* 0x000000103600722a */ /* 0x100fe40003f2e000 */
[----:B------:R-:W-:Y:S02]  /*0ec0*/  DADD R52, -RZ, -R16 ;  /* 0x00000000ff347229 */ /* 0x000fe40000000910 */
[----:B------:R-:W-:-:S06]  /*0ed0*/  DMUL R50, R16, -2 ;  /* 0xc000000010327828 */ /* 0x000fcc0000000000 */
[--C-:B------:R-:W-:Y:S02]  /*0ee0*/  @!P0 IMAD.MOV.U32 R68, RZ, RZ, R2.reuse ;  /* 0x000000ffff448224 */ /* 0x100fe400078e0002 */
[--C-:B------:R-:W-:Y:S01]  /*0ef0*/  @!P0 IMAD.MOV.U32 R69, RZ, RZ, R3.reuse ;  /* 0x000000ffff458224 */ /* 0x100fe200078e0003 */
[----:B------:R-:W-:Y:S01]  /*0f00*/  @P0 DMUL R68, R16, 3 ;  /* 0x4008000010440828 */ /* 0x000fe20000000000 */
[----:B0-----:R-:W-:Y:S01]  /*0f10*/  @!P0 MOV R56, UR4 ;  /* 0x0000000400388c02 */ /* 0x001fe20008000f00 */
[----:B------:R-:W-:Y:S01]  /*0f20*/  @!P0 IMAD.U32 R57, RZ, RZ, UR5 ;  /* 0x00000005ff398e24 */ /* 0x000fe2000f8e00ff */
[----:B------:R-:W-:Y:S01]  /*0f30*/  @!P1 DADD R54, -RZ, -R54 ;  /* 0x00000000ff369229 */ /* 0x000fe20000000936 */
[----:B------:R-:W-:Y:S01]  /*0f40*/  @P0 IMAD.MOV.U32 R56, RZ, RZ, R2 ;  /* 0x000000ffff380224 */ /* 0x000fe200078e0002 */
[----:B------:R-:W-:Y:S01]  /*0f50*/  @P0 MOV R58, UR4 ;  /* 0x00000004003a0c02 */ /* 0x000fe20008000f00 */
[----:B------:R-:W-:Y:S02]  /*0f60*/  @P0 IMAD.MOV.U32 R57, RZ, RZ, R3 ;  /* 0x000000ffff390224 */ /* 0x000fe400078e0003 */
[----:B------:R-:W-:-:S02]  /*0f70*/  IMAD.MOV.U32 R2, RZ, RZ, 0x1 ;  /* 0x00000001ff027424 */ /* 0x000fc400078e00ff */
[----:B------:R-:W-:Y:S02]  /*0f80*/  @P1 IMAD.MOV.U32 R54, RZ, RZ, R52 ;  /* 0x000000ffff361224 */ /* 0x000fe400078e0034 */
[----:B------:R-:W-:Y:S01]  /*0f90*/  DADD R30, -R56, R68 ;  /* 0x00000000381e7229 */ /* 0x000fe20000000144 */
[----:B------:R-:W-:Y:S01]  /*0fa0*/  @P1 IMAD.MOV.U32 R55, RZ, RZ, R53 ;  /* 0x000000ffff371224 */ /* 0x000fe200078e0035 */
[----:B------:R-:W-:Y:S01]  /*0fb0*/  @P1 MOV R53, R51 ;  /* 0x0000003300351202 */ /* 0x000fe20000000f00 */
[----:B------:R-:W-:Y:S01]  /*0fc0*/  @P1 IMAD.MOV.U32 R52, RZ, RZ, R50 ;  /* 0x000000ffff341224 */ /* 0x000fe200078e0032 */
[----:B------:R-:W-:Y:S01]  /*0fd0*/  @P1 DMUL R50, R16, -3 ;  /* 0xc008000010321828 */ /* 0x000fe20000000000 */
[----:B------:R-:W-:Y:S01]  /*0fe0*/  @P0 IMAD.U32 R59, RZ, RZ, UR5 ;  /* 0x00000005ff3b0e24 */ /* 0x000fe2000f8e00ff */
[----:B------:R-:W0:Y:S02]  /*0ff0*/  MUFU.RCP64H R3, R31 ;  /* 0x0000001f00037308 */ /* 0x000e240000001800 */
[----:B0-----:R-:W-:-:S08]  /*1000*/  DFMA R10, -R30, R2, 1 ;  /* 0x3ff000001e0a742b */ /* 0x001fd00000000102 */
[----:B------:R-:W-:-:S08]  /*1010*/  DFMA R10, R10, R10, R10 ;  /* 0x0000000a0a0a722b */ /* 0x000fd0000000000a */
[----:B------:R-:W-:Y:S01]  /*1020*/  DFMA R2, R2, R10, R2 ;  /* 0x0000000a0202722b */ /* 0x000fe20000000002 */
[----:B------:R-:W-:Y:S02]  /*1030*/  @!P0 CS2R R10, SRZ ;  /* 0x00000000000a8805 */ /* 0x000fe4000001ff00 */
[----:B------:R-:W-:Y:S01]  /*1040*/  @P0 IMAD.MOV.U32 R10, RZ, RZ, R6 ;  /* 0x000000ffff0a0224 */ /* 0x000fe200078e0006 */
[----:B-----5:R-:W-:Y:S01]  /*1050*/  @P0 MOV R6, R32 ;  /* 0x0000002000060202 */ /* 0x020fe20000000f00 */
[----:B------:R-:W-:-:S03]  /*1060*/  @P0 IMAD.MOV.U32 R11, RZ, RZ, R7 ;  /* 0x000000ffff0b0224 */ /* 0x000fc600078e0007 */
[----:B------:R-:W-:Y:S01]  /*1070*/  DFMA R20, -R30, R2, 1 ;  /* 0x3ff000001e14742b */ /* 0x000fe20000000102 */
[----:B------:R-:W-:Y:S02]  /*1080*/  @P0 IMAD.MOV.U32 R7, RZ, RZ, R33 ;  /* 0x000000ffff070224 */ /* 0x000fe400078e0021 */
[----:B------:R-:W-:Y:S02]  /*1090*/  @P0 IMAD.MOV.U32 R32, RZ, RZ, R40 ;  /* 0x000000ffff200224 */ /* 0x000fe400078e0028 */
[----:B------:R-:W-:-:S03]  /*10a0*/  @P0 IMAD.MOV.U32 R33, RZ, RZ, R41 ;  /* 0x000000ffff210224 */ /* 0x000fc600078e0029 */
[----:B------:R-:W-:-:S03]  /*10b0*/  DFMA R20, R2, R20, R2 ;  /* 0x000000140214722b */ /* 0x000fc60000000002 */
[----:B------:R-:W-:-:S08]  /*10c0*/  DADD R32, R32, -R6 ;  /* 0x0000000020207229 */ /* 0x000fd00000000806 */
[----:B------:R-:W-:Y:S02]  /*10d0*/  DMUL R24, R32, R20 ;  /* 0x0000001420187228 */ /* 0x000fe40000000000 */
[----:B------:R-:W-:-:S06]  /*10e0*/  FSETP.GEU.AND P3, PT, |R33|, 6.5827683646048100446e-37, PT ;  /* 0x036000002100780b */ /* 0x000fcc0003f6e200 */
[----:B------:R-:W-:-:S08]  /*10f0*/  DFMA R2, -R30, R24, R32 ;  /* 0x000000181e02722b */ /* 0x000fd00000000120 */
[----:B------:R-:W-:-:S10]  /*1100*/  DFMA R24, R20, R2, R24 ;  /* 0x000000021418722b */ /* 0x000fd40000000018 */
[----:B------:R-:W-:-:S05]  /*1110*/  FFMA R2, RZ, R31, R25 ;  /* 0x0000001fff027223 */ /* 0x000fca0000000019 */
[----:B------:R-:W-:Y:S02]  /*1120*/  FSETP.GT.AND P2, PT, |R2|, 1.469367938527859385e-39, PT ;  /* 0x001000000200780b */ /* 0x000fe40003f44200 */
[----:B------:R-:W-:Y:S02]  /*1130*/  @!P1 CS2R R2, SRZ ;  /* 0x0000000000029805 */ /* 0x000fe4000001ff00 */
[----:B------:R-:W-:Y:S02]  /*1140*/  @P1 IMAD.MOV.U32 R2, RZ, RZ, R8 ;  /* 0x000000ffff021224 */ /* 0x000fe400078e0008 */
[----:B------:R-:W-:Y:S02]  /*1150*/  @P1 IMAD.MOV.U32 R3, RZ, RZ, R9 ;  /* 0x000000ffff031224 */ /* 0x000fe400078e0009 */
[----:B------:R-:W-:Y:S02]  /*1160*/  @P1 IMAD.MOV.U32 R8, RZ, RZ, R4 ;  /* 0x000000ffff081224 */ /* 0x000fe400078e0004 */
[----:B------:R-:W-:-:S02]  /*1170*/  @P1 IMAD.MOV.U32 R9, RZ, RZ, R5 ;  /* 0x000000ffff091224 */ /* 0x000fc400078e0005 */
[----:B------:R-:W-:Y:S02]  /*1180*/  @P1 IMAD.MOV.U32 R4, RZ, RZ, R18 ;  /* 0x000000ffff041224 */ /* 0x000fe400078e0012 */
[----:B------:R-:W-:Y:S01]  /*1190*/  @P1 IMAD.MOV.U32 R5, RZ, RZ, R19 ;  /* 0x000000ffff051224 */ /* 0x000fe200078e0013 */
[----:B------:R-:W-:Y:S06]  /*11a0*/  @P2 BRA P3, `(.L_x_6) ;  /* 0x0000000000182947 */ /* 0x000fec0001800000 */
[----:B------:R-:W-:Y:S01]  /*11b0*/  IMAD.MOV.U32 R18, RZ, RZ, R32 ;  /* 0x000000ffff127224 */ /* 0x000fe200078e0020 */
[----:B------:R-:W-:Y:S01]  /*11c0*/  MOV R16, 0x11f0 ;  /* 0x000011f000107802 */ /* 0x000fe20000000f00 */
[----:B------:R-:W-:-:S07]  /*11d0*/  IMAD.MOV.U32 R17, RZ, RZ, R33 ;  /* 0x000000ffff117224 */ /* 0x000fce00078e0021 */
[----:B------:R-:W-:Y:S05]  /*11e0*/  CALL.REL.NOINC `($__internal_0_$__cuda_sm20_div_rn_f64_full) ;  /* 0x0000025c00247944 */ /* 0x000fea0003c00000 */
[----:B------:R-:W-:Y:S02]  /*11f0*/  IMAD.MOV.U32 R24, RZ, RZ, R18 ;  /* 0x000000ffff187224 */ /* 0x000fe400078e0012 */
[----:B------:R-:W-:-:S07]  /*1200*/  IMAD.MOV.U32 R25, RZ, RZ, R17 ;  /* 0x000000ffff197224 */ /* 0x000fce00078e0011 */
.L_x_6:
[----:B------:R-:W-:Y:S05]  /*1210*/  BSYNC.RECONVERGENT B3 ;  /* 0x0000000000037941 */ /* 0x000fea0003800200 */
.L_x_5:
[----:B------:R-:W-:Y:S01]  /*1220*/  DADD R30, R56, -R58 ;  /* 0x00000000381e7229 */ /* 0x000fe2000000083a */
[----:B------:R-:W-:Y:S01]  /*1230*/  IMAD.MOV.U32 R16, RZ, RZ, 0x1 ;  /* 0x00000001ff107424 */ /* 0x000fe200078e00ff */
[----:B------:R-:W-:Y:S01]  /*1240*/  DADD R20, -R10, R6 ;  /* 0x000000000a147229 */ /* 0x000fe20000000106 */
[----:B------:R-:W-:Y:S03]  /*1250*/  BSSY.RECONVERGENT B3, `(.L_x_7) ;  /* 0x0000014000037945 */ /* 0x000fe60003800200 */
[----:B------:R-:W0:Y:S06]  /*1260*/  MUFU.RCP64H R17, R31 ;  /* 0x0000001f00117308 */ /* 0x000e2c0000001800 */
[----:B------:R-:W-:Y:S01]  /*1270*/  FSETP.GEU.AND P1, PT, |R21|, 6.5827683646048100446e-37, PT ;  /* 0x036000001500780b */ /* 0x000fe20003f2e200 */
[----:B0-----:R-:W-:-:S08]  /*1280*/  DFMA R18, -R30, R16, 1 ;  /* 0x3ff000001e12742b */ /* 0x001fd00000000110 */
[----:B------:R-:W-:-:S08]  /*1290*/  DFMA R18, R18, R18, R18 ;  /* 0x000000121212722b */ /* 0x000fd00000000012 */
[----:B------:R-:W-:-:S08]  /*12a0*/  DFMA R18, R16, R18, R16 ;  /* 0x000000121012722b */ /* 0x000fd00000000010 */
[----:B------:R-:W-:-:S08]  /*12b0*/  DFMA R16, -R30, R18, 1 ;  /* 0x3ff000001e10742b */ /* 0x000fd00000000112 */
[----:B------:R-:W-:-:S08]  /*12c0*/  DFMA R16, R18, R16, R18 ;  /* 0x000000101210722b */ /* 0x000fd00000000012 */
[----:B------:R-:W-:-:S08]  /*12d0*/  DMUL R36, R20, R16 ;  /* 0x0000001014247228 */ /* 0x000fd00000000000 */
[----:B------:R-:W-:-:S08]  /*12e0*/  DFMA R6, -R30, R36, R20 ;  /* 0x000000241e06722b */ /* 0x000fd00000000114 */
[----:B------:R-:W-:-:S10]  /*12f0*/  DFMA R36, R16, R6, R36 ;  /* 0x000000061024722b */ /* 0x000fd40000000024 */
[----:B------:R-:W-:-:S05]  /*1300*/  FFMA R6, RZ, R31, R37 ;  /* 0x0000001fff067223 */ /* 0x000fca0000000025 */
[----:B------:R-:W-:-:S13]  /*1310*/  FSETP.GT.AND P0, PT, |R6|, 1.469367938527859385e-39, PT ;  /* 0x001000000600780b */ /* 0x000fda0003f04200 */
[----:B------:R-:W-:Y:S05]  /*1320*/  @P0 BRA P1, `(.L_x_8) ;  /* 0x0000000000180947 */ /* 0x000fea0000800000 */
[----:B------:R-:W-:Y:S01]  /*1330*/  MOV R18, R20 ;  /* 0x0000001400127202 */ /* 0x000fe20000000f00 */
[----:B------:R-:W-:Y:S01]  /*1340*/  IMAD.MOV.U32 R17, RZ, RZ, R21 ;  /* 0x000000ffff117224 */ /* 0x000fe200078e0015 */
[----:B------:R-:W-:-:S07]  /*1350*/  MOV R16, 0x1370 ;  /* 0x0000137000107802 */ /* 0x000fce0000000f00 */
[----:B------:R-:W-:Y:S05]  /*1360*/  CALL.REL.NOINC `($__internal_0_$__cuda_sm20_div_rn_f64_full) ;  /* 0x0000025800c47944 */ /* 0x000fea0003c00000 */
[----:B------:R-:W-:Y:S02]  /*1370*/  IMAD.MOV.U32 R36, RZ, RZ, R18 ;  /* 0x000000ffff247224 */ /* 0x000fe400078e0012 */
[----:B------:R-:W-:-:S07]  /*1380*/  IMAD.MOV.U32 R37, RZ, RZ, R17 ;  /* 0x000000ffff257224 */ /* 0x000fce00078e0011 */
.L_x_8:
[----:B------:R-:W-:Y:S05]  /*1390*/  BSYNC.RECONVERGENT B3 ;  /* 0x0000000000037941 */ /* 0x000fea0003800200 */
.L_x_7:
[----:B------:R-:W0:Y:S01]  /*13a0*/  MUFU.RCP64H R7, R59 ;  /* 0x0000003b00077308 */ /* 0x000e220000001800 */
[----:B------:R-:W-:Y:S01]  /*13b0*/  IMAD.MOV.U32 R6, RZ, RZ, 0x1 ;  /* 0x00000001ff067424 */ /* 0x000fe200078e00ff */
[----:B------:R-:W-:Y:S01]  /*13c0*/  DADD R18, -R26, R10 ;  /* 0x000000001a127229 */ /* 0x000fe2000000010a */
[----:B------:R-:W-:Y:S09]  /*13d0*/  BSSY.RECONVERGENT B3, `(.L_x_9) ;  /* 0x0000014000037945 */ /* 0x000ff20003800200 */
[----:B------:R-:W-:Y:S01]  /*13e0*/  FSETP.GEU.AND P1, PT, |R19|, 6.5827683646048100446e-37, PT ;  /* 0x036000001300780b */ /* 0x000fe20003f2e200 */
[----:B0-----:R-:W-:-:S08]  /*13f0*/  DFMA R16, R6, -R58, 1 ;  /* 0x3ff000000610742b */ /* 0x001fd0000000083a */
[----:B------:R-:W-:-:S08]  /*1400*/  DFMA R16, R16, R16, R16 ;  /* 0x000000101010722b */ /* 0x000fd00000000010 */
[----:B------:R-:W-:-:S08]  /*1410*/  DFMA R16, R6, R16, R6 ;  /* 0x000000100610722b */ /* 0x000fd00000000006 */
[----:B------:R-:W-:-:S08]  /*1420*/  DFMA R6, R16, -R58, 1 ;  /* 0x3ff000001006742b */ /* 0x000fd0000000083a */
[----:B------:R-:W-:-:S08]  /*1430*/  DFMA R6, R16, R6, R16 ;  /* 0x000000061006722b */ /* 0x000fd00000000010 */
[----:B------:R-:W-:-:S08]  /*1440*/  DMUL R70, R18, R6 ;  /* 0x0000000612467228 */ /* 0x000fd00000000000 */
[----:B------:R-:W-:-:S08]  /*1450*/  DFMA R10, R70, -R58, R18 ;  /* 0x8000003a460a722b */ /* 0x000fd00000000012 */
[----:B------:R-:W-:-:S10]  /*1460*/  DFMA R70, R6, R10, R70 ;  /* 0x0000000a0646722b */ /* 0x000fd40000000046 */
[----:B------:R-:W-:-:S05]  /*1470*/  FFMA R6, RZ, R59, R71 ;  /* 0x0000003bff067223 */ /* 0x000fca0000000047 */
[----:B------:R-:W-:-:S13]  /*1480*/  FSETP.GT.AND P0, PT, |R6|, 1.469367938527859385e-39, PT ;  /* 0x001000000600780b */ /* 0x000fda0003f04200 */
[----:B------:R-:W-:Y:S05]  /*1490*/  @P0 BRA P1, `(.L_x_10) ;  /* 0x00000000001c0947 */ /* 0x000fea0000800000 */
[----:B------:R-:W-:Y:S01]  /*14a0*/  IMAD.MOV.U32 R17, RZ, RZ, R19 ;  /* 0x000000ffff117224 */ /* 0x000fe200078e0013 */
[----:B------:R-:W-:Y:S01]  /*14b0*/  MOV R31, R59 ;  /* 0x0000003b001f7202 */ /* 0x000fe20000000f00 */
[----:B------:R-:W-:Y:S01]  /*14c0*/  IMAD.MOV.U32 R30, RZ, RZ, R58 ;  /* 0x000000ffff1e7224 */ /* 0x000fe200078e003a */
[----:B------:R-:W-:-:S07]  /*14d0*/  MOV R16, 0x14f0 ;  /* 0x000014f000107802 */ /* 0x000fce0000000f00 */
[----:B------:R-:W-:Y:S05]  /*14e0*/  CALL.REL.NOINC `($__internal_0_$__cuda_sm20_div_rn_f64_full) ;  /* 0x0000025800647944 */ /* 0x000fea0003c00000 */
[----:B------:R-:W-:Y:S02]  /*14f0*/  IMAD.MOV.U32 R70, RZ, RZ, R18 ;  /* 0x000000ffff467224 */ /* 0x000fe400078e0012 */
[----:B------:R-:W-:-:S07]  /*1500*/  IMAD.MOV.U32 R71, RZ, RZ, R17 ;  /* 0x000000ffff477224 */ /* 0x000fce00078e0011 */
.L_x_10:
[----:B------:R-:W-:Y:S05]  /*1510*/  BSYNC.RECONVERGENT B3 ;  /* 0x0000000000037941 */ /* 0x000fea0003800200 */
.L_x_9:
[----:B------:R-:W-:Y:S01]  /*1520*/  DADD R6, RZ, -R54 ;  /* 0x00000000ff067229 */ /* 0x000fe20000000836 */
[----:B------:R-:W-:Y:S01]  /*1530*/  IMAD.MOV.U32 R10, RZ, RZ, 0x1 ;  /* 0x00000001ff0a7424 */ /* 0x000fe200078e00ff */
[----:B------:R-:W-:Y:S01]  /*1540*/  DADD R18, R26, -R2 ;  /* 0x000000001a127229 */ /* 0x000fe20000000802 */
        /* <DEDUP_REMOVED lines=14> */
[----:B------:R-:W-:Y:S01]  /*1630*/  IMAD.MOV.U32 R17, RZ, RZ, R19 ;  /* 0x000000ffff117224 */ /* 0x000fe200078e0013 */
[----:B------:R-:W-:Y:S01]  /*1640*/  MOV R16, 0x1680 ;  /* 0x0000168000107802 */ /* 0x000fe20000000f00 */
[----:B------:R-:W-:Y:S02]  /*1650*/  IMAD.MOV.U32 R30, RZ, RZ, R6 ;  /* 0x000000ffff1e7224 */ /* 0x000fe400078e0006 */
[----:B------:R-:W-:-:S07]  /*1660*/  IMAD.MOV.U32 R31, RZ, RZ, R7 ;  /* 0x000000ffff1f7224 */ /* 0x000fce00078e0007 */
[----:B------:R-:W-:Y:S05]  /*1670*/  CALL.REL.NOINC `($__internal_0_$__cuda_sm20_div_rn_f64_full) ;  /* 0x0000025800007944 */ /* 0x000fea0003c00000 */
[----:B------:R-:W-:Y:S01]  /*1680*/  MOV R48, R18 ;  /* 0x0000001200307202 */ /* 0x000fe20000000f00 */
[----:B------:R-:W-:-:S07]  /*1690*/  IMAD.MOV.U32 R49, RZ, RZ, R17 ;  /* 0x000000ffff317224 */ /* 0x000fce00078e0011 */
.L_x_12:
[----:B------:R-:W-:Y:S05]  /*16a0*/  BSYNC.RECONVERGENT B3 ;  /* 0x0000000000037941 */ /* 0x000fea0003800200 */
.L_x_11:
[----:B------:R-:W-:Y:S01]  /*16b0*/  DADD R30, -R52, R54 ;  /* 0x00000000341e7229 */ /* 0x000fe20000000136 */
        /* <DEDUP_REMOVED lines=17> */
[----:B------:R-:W-:-:S07]  /*17d0*/  MOV R16, 0x17f0 ;  /* 0x000017f000107802 */ /* 0x000fce0000000f00 */
[----:B------:R-:W-:Y:S05]  /*17e0*/  CALL.REL.NOINC `($__internal_0_$__cuda_sm20_div_rn_f64_full) ;  /* 0x0000025400a47944 */ /* 0x000fea0003c00000 */
[----:B------:R-:W-:Y:S02]  /*17f0*/  IMAD.MOV.U32 R46, RZ, RZ, R18 ;  /* 0x000000ffff2e7224 */ /* 0x000fe400078e0012 */
[----:B------:R-:W-:-:S07]  /*1800*/  IMAD.MOV.U32 R47, RZ, RZ, R17 ;  /* 0x000000ffff2f7224 */ /* 0x000fce00078e0011 */
.L_x_14:
[----:B------:R-:W-:Y:S05]  /*1810*/  BSYNC.RECONVERGENT B3 ;  /* 0x0000000000037941 */ /* 0x000fea0003800200 */
.L_x_13:
[----:B------:R-:W0:Y:S01]  /*1820*/  MUFU.RCP64H R3, R57 ;  /* 0x0000003900037308 */ /* 0x000e220000001800 */
[----:B------:R-:W-:Y:S01]  /*1830*/  IMAD.MOV.U32 R2, RZ, RZ, 0x1 ;  /* 0x00000001ff027424 */ /* 0x000fe200078e00ff */
[----:B------:R-:W-:Y:S01]  /*1840*/  FSETP.GEU.AND P1, PT, |R59|, 6.5827683646048100446e-37, PT ;  /* 0x036000003b00780b */ /* 0x000fe20003f2e200 */
[----:B------:R-:W-:Y:S01]  /*1850*/  BSSY.RECONVERGENT B3, `(.L_x_15) ;  /* 0x0000015000037945 */ /* 0x000fe20003800200 */
[----:B------:R-:W-:Y:S02]  /*1860*/  DADD R8, R8, -R4 ;  /* 0x0000000008087229 */ /* 0x000fe40000000804 */
[----:B------:R-:W-:Y:S02]  /*1870*/  DADD R60, R70, -R36 ;  /* 0x00000000463c7229 */ /* 0x000fe40000000824 */
        /* <DEDUP_REMOVED lines=11> */
[----:B------:R-:W-:Y:S01]  /*1930*/  MOV R18, R58 ;  /* 0x0000003a00127202 */ /* 0x000fe20000000f00 */
[----:B------:R-:W-:Y:S01]  /*1940*/  IMAD.MOV.U32 R17, RZ, RZ, R59 ;  /* 0x000000ffff117224 */ /* 0x000fe200078e003b */
[----:B------:R-:W-:Y:S01]  /*1950*/  MOV R16, 0x1990 ;  /* 0x0000199000107802 */ /* 0x000fe20000000f00 */
[----:B------:R-:W-:Y:S02]  /*1960*/  IMAD.MOV.U32 R30, RZ, RZ, R56 ;  /* 0x000000ffff1e7224 */ /* 0x000fe400078e0038 */
[----:B------:R-:W-:-:S07]  /*1970*/  IMAD.MOV.U32 R31, RZ, RZ, R57 ;  /* 0x000000ffff1f7224 */ /* 0x000fce00078e0039 */
[----:B------:R-:W-:Y:S05]  /*1980*/  CALL.REL.NOINC `($__internal_0_$__cuda_sm20_div_rn_f64_full) ;  /* 0x00000254003c7944 */ /* 0x000fea0003c00000 */
[----:B------:R-:W-:-:S07]  /*1990*/  IMAD.MOV.U32 R16, RZ, RZ, R18 ;  /* 0x000000ffff107224 */ /* 0x000fce00078e0012 */
.L_x_16:
[----:B------:R-:W-:Y:S05]  /*19a0*/  BSYNC.RECONVERGENT B3 ;  /* 0x0000000000037941 */ /* 0x000fea0003800200 */
.L_x_15:
[----:B------:R-:W0:Y:S01]  /*19b0*/  MUFU.RCP64H R3, R69 ;  /* 0x0000004500037308 */ /* 0x000e220000001800 */
[----:B------:R-:W-:Y:S01]  /*19c0*/  IMAD.MOV.U32 R2, RZ, RZ, 0x1 ;  /* 0x00000001ff027424 */ /* 0x000fe200078e00ff */
[----:B------:R-:W-:Y:S01]  /*19d0*/  FSETP.GEU.AND P1, PT, |R59|, 6.5827683646048100446e-37, PT ;  /* 0x036000003b00780b */ /* 0x000fe20003f2e200 */
[----:B------:R-:W-:Y:S04]  /*19e0*/  BSSY.RECONVERGENT B3, `(.L_x_17) ;  /* 0x0000015000037945 */ /* 0x000fe80003800200 */
[----:B0-----:R-:W-:-:S08]  /*19f0*/  DFMA R4, R2, -R68, 1 ;  /* 0x3ff000000204742b */ /* 0x001fd00000000844 */
[----:B------:R-:W-:-:S08]  /*1a00*/  DFMA R4, R4, R4, R4 ;  /* 0x000000040404722b */ /* 0x000fd00000000004 */
[----:B------:R-:W-:-:S08]  /*1a10*/  DFMA R4, R2, R4, R2 ;  /* 0x000000040204722b */ /* 0x000fd00000000002 */
[----:B------:R-:W-:-:S08]  /*1a20*/  DFMA R2, R4, -R68, 1 ;  /* 0x3ff000000402742b */ /* 0x000fd00000000844 */
[----:B------:R-:W-:-:S08]  /*1a30*/  DFMA R2, R4, R2, R4 ;  /* 0x000000020402722b */ /* 0x000fd00000000004 */
[----:B------:R-:W-:-:S08]  /*1a40*/  DMUL R4, R2, R58 ;  /* 0x0000003a02047228 */ /* 0x000fd00000000000 */
[----:B------:R-:W-:-:S08]  /*1a50*/  DFMA R10, R4, -R68, R58 ;  /* 0x80000044040a722b */ /* 0x000fd0000000003a */
[----:B------:R-:W-:Y:S02]  /*1a60*/  DFMA R2, R2, R10, R4 ;  /* 0x0000000a0202722b */ /* 0x000fe40000000004 */
[----:B------:R-:W-:-:S08]  /*1a70*/  DADD R10, R16, 1 ;  /* 0x3ff00000100a7429 */ /* 0x000fd00000000000 */
[----:B------:R-:W-:-:S05]  /*1a80*/  FFMA R4, RZ, R69, R3 ;  /* 0x00000045ff047223 */ /* 0x000fca0000000003 */
[----:B------:R-:W-:-:S13]  /*1a90*/  FSETP.GT.AND P0, PT, |R4|, 1.469367938527859385e-39, PT ;  /* 0x001000000400780b */ /* 0x000fda0003f04200 */
[----:B------:R-:W-:Y:S05]  /*1aa0*/  @P0 BRA P1, `(.L_x_18) ;  /* 0x0000000000200947 */ /* 0x000fea0000800000 */
[----:B------:R-:W-:Y:S01]  /*1ab0*/  IMAD.MOV.U32 R18, RZ, RZ, R58 ;  /* 0x000000ffff127224 */ /* 0x000fe200078e003a */
[----:B------:R-:W-:Y:S01]  /*1ac0*/  MOV R17, R59 ;  /* 0x0000003b00117202 */ /* 0x000fe20000000f00 */
[----:B------:R-:W-:Y:S01]  /*1ad0*/  IMAD.MOV.U32 R30, RZ, RZ, R68 ;  /* 0x000000ffff1e7224 */ /* 0x000fe200078e0044 */
[----:B------:R-:W-:Y:S01]  /*1ae0*/  MOV R16, 0x1b10 ;  /* 0x00001b1000107802 */ /* 0x000fe20000000f00 */
[----:B------:R-:W-:-:S07]  /*1af0*/  IMAD.MOV.U32 R31, RZ, RZ, R69 ;  /* 0x000000ffff1f7224 */ /* 0x000fce00078e0045 */
[----:B------:R-:W-:Y:S05]  /*1b00*/  CALL.REL.NOINC `($__internal_0_$__cuda_sm20_div_rn_f64_full) ;  /* 0x0000025000dc7944 */ /* 0x000fea0003c00000 */
[----:B------:R-:W-:Y:S02]  /*1b10*/  IMAD.MOV.U32 R2, RZ, RZ, R18 ;  /* 0x000000ffff027224 */ /* 0x000fe400078e0012 */
[----:B------:R-:W-:-:S07]  /*1b20*/  IMAD.MOV.U32 R3, RZ, RZ, R17 ;  /* 0x000000ffff037224 */ /* 0x000fce00078e0011 */
.L_x_18:
[----:B------:R-:W-:Y:S05]  /*1b30*/  BSYNC.RECONVERGENT B3 ;  /* 0x0000000000037941 */ /* 0x000fea0003800200 */
.L_x_17:
[----:B------:R-:W-:Y:S01]  /*1b40*/  DADD R4, R68, -R58 ;  /* 0x0000000044047229 */ /* 0x000fe2000000083a */
[----:B------:R-:W-:Y:S01]  /*1b50*/  IMAD.MOV.U32 R16, RZ, RZ, 0x1 ;  /* 0x00000001ff107424 */ /* 0x000fe200078e00ff */
[----:B------:R-:W-:Y:S01]  /*1b60*/  FSETP.GEU.AND P1, PT, |R57|, 6.5827683646048100446e-37, PT ;  /* 0x036000003900780b */ /* 0x000fe20003f2e200 */
[----:B------:R-:W-:Y:S01]  /*1b70*/  DADD R10, R10, R2 ;  /* 0x000000000a0a7229 */ /* 0x000fe20000000002 */
[----:B------:R-:W-:Y:S01]  /*1b80*/  BSSY.RECONVERGENT B3, `(.L_x_19) ;  /* 0x0000017000037945 */ /* 0x000fe20003800200 */
[----:B------:R-:W-:Y:S01]  /*1b90*/  DADD R24, -R36, R24 ;  /* 0x0000000024187229 */ /* 0x000fe20000000118 */
[----:B------:R-:W0:Y:S05]  /*1ba0*/  MUFU.RCP64H R17, R5 ;  /* 0x0000000500117308 */ /* 0x000e2a0000001800 */
[----:B------:R-:W-:-:S02]  /*1bb0*/  DFMA R10, R60, R10, R36 ;  /* 0x0000000a3c0a722b */ /* 0x000fc40000000024 */
[----:B------:R-:W-:Y:S02]  /*1bc0*/  DMUL R64, R24, R2 ;  /* 0x0000000218407228 */ /* 0x000fe40000000000 */
        /* <DEDUP_REMOVED lines=17> */
[----:B------:R-:W-:-:S07]  /*1ce0*/  IMAD.MOV.U32 R16, RZ, RZ, R18 ;  /* 0x000000ffff107224 */ /* 0x000fce00078e0012 */
.L_x_20:
[----:B------:R-:W-:Y:S05]  /*1cf0*/  BSYNC.RECONVERGENT B3 ;  /* 0x0000000000037941 */ /* 0x000fea0003800200 */
.L_x_19:
[----:B------:R-:W-:Y:S01]  /*1d00*/  DADD R30, -R54, R56 ;  /* 0x00000000361e7229 */ /* 0x000fe20000000138 */
[----:B------:R-:W-:Y:S01]  /*1d10*/  IMAD.MOV.U32 R18, RZ, RZ, 0x1 ;  /* 0x00000001ff127424 */ /* 0x000fe200078e00ff */
[----:B------:R-:W-:Y:S01]  /*1d20*/  FSETP.GEU.AND P1, PT, |R59|, 6.5827683646048100446e-37, PT ;  /* 0x036000003b00780b */ /* 0x000fe20003f2e200 */
[----:B------:R-:W-:Y:S01]  /*1d30*/  BSSY.RECONVERGENT B3, `(.L_x_21) ;  /* 0x0000015000037945 */ /* 0x000fe20003800200 */
[----:B------:R-:W-:Y:S02]  /*1d40*/  DFMA R64, R64, R16, R10 ;  /* 0x000000104040722b */ /* 0x000fe4000000000a */
[----:B------:R-:W0:Y:S01]  /*1d50*/  MUFU.RCP64H R19, R31 ;  /* 0x0000001f00137308 */ /* 0x000e220000001800 */
[----:B------:R-:W-:Y:S02]  /*1d60*/  DADD R34, R48, -R70 ;  /* 0x0000000030227229 */ /* 0x000fe40000000846 */
        /* <DEDUP_REMOVED lines=13> */
[----:B------:R-:W-:-:S07]  /*1e40*/  IMAD.MOV.U32 R17, RZ, RZ, R59 ;  /* 0x000000ffff117224 */ /* 0x000fce00078e003b */
[----:B------:R-:W-:Y:S05]  /*1e50*/  CALL.REL.NOINC `($__internal_0_$__cuda_sm20_div_rn_f64_full) ;  /* 0x0000025000087944 */ /* 0x000fea0003c00000 */
[----:B------:R-:W-:Y:S01]  /*1e60*/  MOV R40, R18 ;  /* 0x0000001200287202 */ /* 0x000fe20000000f00 */
[----:B------:R-:W-:-:S07]  /*1e70*/  IMAD.MOV.U32 R41, RZ, RZ, R17 ;  /* 0x000000ffff297224 */ /* 0x000fce00078e0011 */
.L_x_22:
[----:B------:R-:W-:Y:S05]  /*1e80*/  BSYNC.RECONVERGENT B3 ;  /* 0x0000000000037941 */ /* 0x000fea0003800200 */
.L_x_21:
[----:B------:R-:W-:Y:S01]  /*1e90*/  DADD R32, -R54, R58 ;  /* 0x0000000036207229 */ /* 0x000fe2000000013a */
[----:B------:R-:W-:Y:S01]  /*1ea0*/  IMAD.MOV.U32 R10, RZ, RZ, 0x1 ;  /* 0x00000001ff0a7424 */ /* 0x000fe200078e00ff */
[----:B------:R-:W-:Y:S01]  /*1eb0*/  FSETP.GEU.AND P1, PT, |R57|, 6.5827683646048100446e-37, PT ;  /* 0x036000003900780b */ /* 0x000fe20003f2e200 */
[----:B------:R-:W-:Y:S01]  /*1ec0*/  BSSY.RECONVERGENT B3, `(.L_x_23) ;  /* 0x0000015000037945 */ /* 0x000fe20003800200 */
[----:B------:R-:W-:Y:S02]  /*1ed0*/  DMUL R42, R34, R40 ;  /* 0x00000028222a7228 */ /* 0x000fe40000000000 */
[----:B------:R-:W0:Y:S02]  /*1ee0*/  MUFU.RCP64H R11, R33 ;  /* 0x00000021000b7308 */ /* 0x000e240000001800 */
        /* <DEDUP_REMOVED lines=14> */
[----:B------:R-:W-:Y:S02]  /*1fd0*/  IMAD.MOV.U32 R30, RZ, RZ, R32 ;  /* 0x000000ffff1e7224 */ /* 0x000fe400078e0020 */
[----:B------:R-:W-:-:S07]  /*1fe0*/  IMAD.MOV.U32 R31, RZ, RZ, R33 ;  /* 0x000000ffff1f7224 */ /* 0x000fce00078e0021 */
[----:B------:R-:W-:Y:S05]  /*1ff0*/  CALL.REL.NOINC `($__internal_0_$__cuda_sm20_div_rn_f64_full) ;  /* 0x0000024c00a07944 */ /* 0x000fea0003c00000 */
[----:B------:R-:W-:-:S07]  /*2000*/  MOV R19, R17 ;  /* 0x0000001100137202 */ /* 0x000fce0000000f00 */
.L_x_24:
[----:B------:R-:W-:Y:S05]  /*2010*/  BSYNC.RECONVERGENT B3 ;  /* 0x0000000000037941 */ /* 0x000fea0003800200 */
.L_x_23:
[----:B------:R-:W0:Y:S01]  /*2020*/  MUFU.RCP64H R11, R57 ;  /* 0x00000039000b7308 */ /* 0x000e220000001800 */
[----:B------:R-:W-:Y:S01]  /*2030*/  IMAD.MOV.U32 R10, RZ, RZ, 0x1 ;  /* 0x00000001ff0a7424 */ /* 0x000fe200078e00ff */
[----:B------:R-:W-:Y:S01]  /*2040*/  FSETP.GEU.AND P1, PT, |R7|, 6.5827683646048100446e-37, PT ;  /* 0x036000000700780b */ /* 0x000fe20003f2e200 */
[----:B------:R-:W-:Y:S01]  /*2050*/  DADD R36, -R70, R36 ;  /* 0x0000000046247229 */ /* 0x000fe20000000124 */
[----:B------:R-:W-:Y:S01]  /*2060*/  BSSY.RECONVERGENT B3, `(.L_x_25) ;  /* 0x0000015000037945 */ /* 0x000fe20003800200 */
[----:B------:R-:W-:Y:S02]  /*2070*/  DFMA R42, R42, R18, R70 ;  /* 0x000000122a2a722b */ /* 0x000fe40000000046 */
        /* <DEDUP_REMOVED lines=9> */
[----:B------:R-:W-:Y:S01]  /*2110*/  FSETP.GT.AND P0, PT, |R10|, 1.469367938527859385e-39, PT ;  /* 0x001000000a00780b */ /* 0x000fe20003f04200 */
[----:B------:R-:W-:-:S12]  /*2120*/  DMUL R10, R36, R40 ;  /* 0x00000028240a7228 */ /* 0x000fd80000000000 */
[----:B------:R-:W-:Y:S05]  /*2130*/  @P0 BRA P1, `(.L_x_26) ;  /* 0x00000000001c0947 */ /* 0x000fea0000800000 */
[----:B------:R-:W-:Y:S01]  /*2140*/  IMAD.MOV.U32 R18, RZ, RZ, R6 ;  /* 0x000000ffff127224 */ /* 0x000fe200078e0006 */
[----:B------:R-:W-:Y:S01]  /*2150*/  MOV R16, 0x21a0 ;  /* 0x000021a000107802 */ /* 0x000fe20000000f00 */
[----:B------:R-:W-:Y:S02]  /*2160*/  IMAD.MOV.U32 R17, RZ, RZ, R7 ;  /* 0x000000ffff117224 */ /* 0x000fe400078e0007 */
[----:B------:R-:W-:Y:S02]  /*2170*/  IMAD.MOV.U32 R30, RZ, RZ, R56 ;  /* 0x000000ffff1e7224 */ /* 0x000fe400078e0038 */
[----:B------:R-:W-:-:S07]  /*2180*/  IMAD.MOV.U32 R31, RZ, RZ, R57 ;  /* 0x000000ffff1f7224 */ /* 0x000fce00078e0039 */
[----:B------:R-:W-:Y:S05]  /*2190*/  CALL.REL.NOINC `($__internal_0_$__cuda_sm20_div_rn_f64_full) ;  /* 0x0000024c00387944 */ /* 0x000fea0003c00000 */
[----:B------:R-:W-:-:S07]  /*21a0*/  IMAD.MOV.U32 R16, RZ, RZ, R18 ;  /* 0x000000ffff107224 */ /* 0x000fce00078e0012 */
.L_x_26:
[----:B------:R-:W-:Y:S05]  /*21b0*/  BSYNC.RECONVERGENT B3 ;  /* 0x0000000000037941 */ /* 0x000fea0003800200 */
.L_x_25:
[----:B------:R-:W-:Y:S01]  /*21c0*/  DADD R30, -R52, R58 ;  /* 0x00000000341e7229 */ /* 0x000fe2000000013a */
[----:B------:R-:W-:Y:S01]  /*21d0*/  MOV R18, 0x1 ;  /* 0x0000000100127802 */ /* 0x000fe20000000f00 */
[----:B------:R-:W-:Y:S01]  /*21e0*/  BSSY.RECONVERGENT B3, `(.L_x_27) ;  /* 0x0000016000037945 */ /* 0x000fe20003800200 */
[----:B------:R-:W-:Y:S01]  /*21f0*/  FSETP.GEU.AND P1, PT, |R7|, 6.5827683646048100446e-37, PT ;  /* 0x036000000700780b */ /* 0x000fe20003f2e200 */
[----:B------:R-:W-:Y:S02]  /*2200*/  DFMA R10, R10, -R16, R42 ;  /* 0x800000100a0a722b */ /* 0x000fe4000000002a */
[----:B------:R-:W0:Y:S01]  /*2210*/  MUFU.RCP64H R19, R31 ;  /* 0x0000001f00137308 */ /* 0x000e220000001800 */
[----:B------:R-:W-:Y:S02]  /*2220*/  DADD R70, -R48, R70 ;  /* 0x0000000030467229 */ /* 0x000fe40000000146 */
        /* <DEDUP_REMOVED lines=15> */
[----:B------:R-:W-:Y:S02]  /*2320*/  IMAD.MOV.U32 R44, RZ, RZ, R18 ;  /* 0x000000ffff2c7224 */ /* 0x000fe400078e0012 */
[----:B------:R-:W-:-:S07]  /*2330*/  IMAD.MOV.U32 R45, RZ, RZ, R17 ;  /* 0x000000ffff2d7224 */ /* 0x000fce00078e0011 */
.L_x_28:
[----:B------:R-:W-:Y:S05]  /*2340*/  BSYNC.RECONVERGENT B3 ;  /* 0x0000000000037941 */ /* 0x000fea0003800200 */
.L_x_27:
[----:B------:R-:W0:Y:S01]  /*2350*/  MUFU.RCP64H R17, R33 ;  /* 0x0000002100117308 */ /* 0x000e220000001800 */
[----:B------:R-:W-:Y:S01]  /*2360*/  IMAD.MOV.U32 R16, RZ, RZ, 0x1 ;  /* 0x00000001ff107424 */ /* 0x000fe200078e00ff */
[----:B------:R-:W-:Y:S01]  /*2370*/  DADD R62, RZ, -R52 ;  /* 0x00000000ff3e7229 */ /* 0x000fe20000000834 */
[----:B------:R-:W-:Y:S01]  /*2380*/  BSSY.RECONVERGENT B3, `(.L_x_29) ;  /* 0x0000015000037945 */ /* 0x000fe20003800200 */
[----:B------:R-:W-:-:S08]  /*2390*/  DMUL R42, R70, R44 ;  /* 0x0000002c462a7228 */ /* 0x000fd00000000000 */
        /* <DEDUP_REMOVED lines=19> */
.L_x_30:
[----:B------:R-:W-:Y:S05]  /*24d0*/  BSYNC.RECONVERGENT B3 ;  /* 0x0000000000037941 */ /* 0x000fea0003800200 */
.L_x_29:
[----:B------:R-:W0:Y:S01]  /*24e0*/  MUFU.RCP64H R19, R63 ;  /* 0x0000003f00137308 */ /* 0x000e220000001800 */
[----:B------:R-:W-:Y:S01]  /*24f0*/  IMAD.MOV.U32 R18, RZ, RZ, 0x1 ;  /* 0x00000001ff127424 */ /* 0x000fe200078e00ff */
[----:B------:R-:W-:Y:S01]  /*2500*/  FSETP.GEU.AND P1, PT, |R59|, 6.5827683646048100446e-37, PT ;  /* 0x036000003b00780b */ /* 0x000fe20003f2e200 */
[--C-:B------:R-:W-:Y:S01]  /*2510*/  DADD R32, R46, -R48.reuse ;  /* 0x000000002e207229 */ /* 0x100fe20000000830 */
[----:B------:R-:W-:Y:S01]  /*2520*/  BSSY.RECONVERGENT B3, `(.L_x_31) ;  /* 0x0000015000037945 */ /* 0x000fe20003800200 */
[----:B------:R-:W-:-:S06]  /*2530*/  DFMA R42, R42, R16, R48 ;  /* 0x000000102a2a722b */ /* 0x000fcc0000000030 */
        /* <DEDUP_REMOVED lines=19> */
.L_x_32:
[----:B------:R-:W-:Y:S05]  /*2670*/  BSYNC.RECONVERGENT B3 ;  /* 0x0000000000037941 */ /* 0x000fea0003800200 */
.L_x_31:
[----:B------:R-:W-:Y:S01]  /*2680*/  DADD R16, -RZ, |R2| ;  /* 0x00000000ff107229 */ /* 0x000fe20000000502 */
[----:B------:R-:W-:Y:S01]  /*2690*/  BSSY.RECONVERGENT B1, `(.L_x_33) ;  /* 0x0000006000017945 */ /* 0x000fe20003800200 */
[----:B------:R-:W-:Y:S01]  /*26a0*/  DFMA R32, R32, -R18, R42 ;  /* 0x800000122020722b */ /* 0x000fe2000000002a */
[----:B------:R-:W-:-:S07]  /*26b0*/  MOV R20, 0x26f0 ;  /* 0x000026f000147802 */ /* 0x000fce0000000f00 */
[----:B------:R-:W-:Y:S02]  /*26c0*/  IMAD.MOV.U32 R18, RZ, RZ, R16 ;  /* 0x000000ffff127224 */ /* 0x000fe400078e0010 */
[----:B------:R-:W-:-:S07]  /*26d0*/  IMAD.MOV.U32 R19, RZ, RZ, R17 ;  /* 0x000000ffff137224 */ /* 0x000fce00078e0011 */
[----:B------:R-:W-:Y:S05]  /*26e0*/  CALL.REL.NOINC `($_Z7re_stepPdPKdPKbS1_S1_S1_S1_S1_S1_S1_iiidddi$__internal_accurate_pow) ;  /* 0x0000025000387944 */ /* 0x000fea0003c00000 */
[----:B------:R-:W-:Y:S05]  /*26f0*/  BSYNC.RECONVERGENT B1 ;  /* 0x0000000000017941 */ /* 0x000fea0003800200 */
.L_x_33:
[----:B------:R-:W0:Y:S01]  /*2700*/  MUFU.RCP64H R19, R5 ;  /* 0x0000000500137308 */ /* 0x000e220000001800 */
[----:B------:R-:W-:Y:S01]  /*2710*/  IMAD.MOV.U32 R18, RZ, RZ, 0x1 ;  /* 0x00000001ff127424 */ /* 0x000fe200078e00ff */
[----:B------:R-:W-:Y:S01]  /*2720*/  DSETP.NEU.AND P0, PT, R2, RZ, PT ;  /* 0x000000ff0200722a */ /* 0x000fe20003f0d000 */
[----:B------:R-:W-:-:S13]  /*2730*/  BSSY.RECONVERGENT B1, `(.L_x_34) ;  /* 0x0000014000017945 */ /* 0x000fda0003800200 */
[----:B------:R-:W-:Y:S01]  /*2740*/  @!P0 CS2R R16, SRZ ;  /* 0x0000000000108805 */ /* 0x000fe2000001ff00 */
[----:B0-----:R-:W-:-:S08]  /*2750*/  DFMA R20, -R4, R18, 1 ;  /* 0x3ff000000414742b */ /* 0x001fd00000000112 */
[----:B------:R-:W-:-:S08]  /*2760*/  DFMA R20, R20, R20, R20 ;  /* 0x000000141414722b */ /* 0x000fd00000000014 */
[----:B------:R-:W-:-:S08]  /*2770*/  DFMA R20, R18, R20, R18 ;  /* 0x000000141214722b */ /* 0x000fd00000000012 */
[----:B------:R-:W-:-:S08]  /*2780*/  DFMA R18, -R4, R20, 1 ;  /* 0x3ff000000412742b */ /* 0x000fd00000000114 */
[----:B------:R-:W-:Y:S02]  /*2790*/  DFMA R30, R20, R18, R20 ;  /* 0x00000012141e722b */ /* 0x000fe40000000014 */
[----:B------:R-:W-:-:S06]  /*27a0*/  DADD R18, R2, 2 ;  /* 0x4000000002127429 */ /* 0x000fcc0000000000 */
[----:B------:R-:W-:-:S04]  /*27b0*/  DMUL R42, R24, R30 ;  /* 0x0000001e182a7228 */ /* 0x000fc80000000000 */
[----:B------:R-:W-:-:S04]  /*27c0*/  LOP3.LUT R18, R19, 0x7ff00000, RZ, 0xc0, !PT ;  /* 0x7ff0000013127812 */ /* 0x000fc800078ec0ff */
[----:B------:R-:W-:Y:S01]  /*27d0*/  ISETP.NE.AND P1, PT, R18, 0x7ff00000, PT ;  /* 0x7ff000001200780c */ /* 0x000fe20003f25270 */
[----:B------:R-:W-:-:S08]  /*27e0*/  DFMA R20, -R4, R42, R24 ;  /* 0x0000002a0414722b */ /* 0x000fd00000000118 */
[----:B------:R-:W-:-:S04]  /*27f0*/  DFMA R42, R30, R20, R42 ;  /* 0x000000141e2a722b */ /* 0x000fc8000000002a */
[----:B------:R-:W-:Y:S07]  /*2800*/  @P1 BRA `(.L_x_35) ;  /* 0x0000000000181947 */ /* 0x000fee0003800000 */
[----:B------:R-:W-:-:S14]  /*2810*/  DSETP.NAN.AND P0, PT, R2, R2, PT ;  /* 0x000000020200722a */ /* 0x000fdc0003f08000 */
[----:B------:R-:W-:Y:S01]  /*2820*/  @P0 DADD R16, R2, 2 ;  /* 0x4000000002100429 */ /* 0x000fe20000000000 */
[----:B------:R-:W-:Y:S10]  /*2830*/  @P0 BRA `(.L_x_35) ;  /* 0x00000000000c0947 */ /* 0x000ff40003800000 */
[----:B------:R-:W-:-:S14]  /*2840*/  DSETP.NEU.AND P0, PT, |R2|, +INF , PT ;  /* 0x7ff000000200742a */ /* 0x000fdc0003f0d200 */
[----:B------:R-:W-:Y:S01]  /*2850*/  @!P0 IMAD.MOV.U32 R16, RZ, RZ, 0x0 ;  /* 0x00000000ff108424 */ /* 0x000fe200078e00ff */
[----:B------:R-:W-:-:S07]  /*2860*/  @!P0 MOV R17, 0x7ff00000 ;  /* 0x7ff0000000118802 */ /* 0x000fce0000000f00 */
.L_x_35:
[----:B------:R-:W-:Y:S05]  /*2870*/  BSYNC.RECONVERGENT B1 ;  /* 0x0000000000017941 */ /* 0x000fea0003800200 */
.L_x_34:
[----:B------:R-:W-:Y:S01]  /*2880*/  FFMA R18, RZ, R5, R43 ;  /* 0x00000005ff127223 */ /* 0x000fe2000000002b */
[----:B------:R-:W-:Y:S01]  /*2890*/  FSETP.GEU.AND P2, PT, |R25|, 6.5827683646048100446e-37, PT ;  /* 0x036000001900780b */ /* 0x000fe20003f4e200 */
[----:B------:R-:W-:Y:S01]  /*28a0*/  DMUL R16, R16, 4 ;  /* 0x4010000010107828 */ /* 0x000fe20000000000 */
[----:B------:R-:W-:Y:S01]  /*28b0*/  BSSY.RECONVERGENT B3, `(.L_x_36) ;  /* 0x000000e000037945 */ /* 0x000fe20003800200 */
[----:B------:R-:W-:Y:S01]  /*28c0*/  DSETP.NEU.AND P0, PT, R2, 1, PT ;  /* 0x3ff000000200742a */ /* 0x000fe20003f0d000 */
[----:B------:R-:W-:-:S07]  /*28d0*/  FSETP.GT.AND P1, PT, |R18|, 1.469367938527859385e-39, PT ;  /* 0x001000001200780b */ /* 0x000fce0003f24200 */
[----:B------:R-:W-:Y:S02]  /*28e0*/  FSEL R62, R16, RZ, P0 ;  /* 0x000000ff103e7208 */ /* 0x000fe40000000000 */
[----:B------:R-:W-:-:S04]  /*28f0*/  FSEL R63, R17, 2.25, P0 ;  /* 0x40100000113f7808 */ /* 0x000fc80000000000 */
[----:B------:R-:W-:Y:S05]  /*2900*/  @P1 BRA P2, `(.L_x_37) ;  /* 0x0000000000201947 */ /* 0x000fea0001000000 */
[----:B------:R-:W-:Y:S01]  /*2910*/  IMAD.MOV.U32 R18, RZ, RZ, R24 ;  /* 0x000000ffff127224 */ /* 0x000fe200078e0018 */
[----:B------:R-:W-:Y:S01]  /*2920*/  MOV R16, 0x2970 ;  /* 0x0000297000107802 */ /* 0x000fe20000000f00 */
[----:B------:R-:W-:Y:S02]  /*2930*/  IMAD.MOV.U32 R17, RZ, RZ, R25 ;  /* 0x000000ffff117224 */ /* 0x000fe400078e0019 */
[----:B------:R-:W-:Y:S02]  /*2940*/  IMAD.MOV.U32 R30, RZ, RZ, R4 ;  /* 0x000000ffff1e7224 */ /* 0x000fe400078e0004 */
[----:B------:R-:W-:-:S07]  /*2950*/  IMAD.MOV.U32 R31, RZ, RZ, R5 ;  /* 0x000000ffff1f7224 */ /* 0x000fce00078e0005 */
[----:B------:R-:W-:Y:S05]  /*2960*/  CALL.REL.NOINC `($__internal_0_$__cuda_sm20_div_rn_f64_full) ;  /* 0x0000024400447944 */ /* 0x000fea0003c00000 */
[----:B------:R-:W-:Y:S02]  /*2970*/  IMAD.MOV.U32 R42, RZ, RZ, R18 ;  /* 0x000000ffff2a7224 */ /* 0x000fe400078e0012 */
[----:B------:R-:W-:-:S07]  /*2980*/  IMAD.MOV.U32 R43, RZ, RZ, R17 ;  /* 0x000000ffff2b7224 */ /* 0x000fce00078e0011 */
.L_x_37:
[----:B------:R-:W-:Y:S05]  /*2990*/  BSYNC.RECONVERGENT B3 ;  /* 0x0000000000037941 */ /* 0x000fea0003800200 */
.L_x_36:
[----:B------:R-:W-:Y:S01]  /*29a0*/  DADD R18, -RZ, |R42| ;  /* 0x00000000ff127229 */ /* 0x000fe2000000052a */
[----:B------:R-:W-:Y:S01]  /*29b0*/  BSSY.RECONVERGENT B1, `(.L_x_38) ;  /* 0x0000003000017945 */ /* 0x000fe20003800200 */
[----:B------:R-:W-:-:S09]  /*29c0*/  MOV R20, 0x29e0 ;  /* 0x000029e000147802 */ /* 0x000fd20000000f00 */
[----:B------:R-:W-:Y:S05]  /*29d0*/  CALL.REL.NOINC `($_Z7re_stepPdPKdPKbS1_S1_S1_S1_S1_S1_S1_iiidddi$__internal_accurate_pow) ;  /* 0x0000024c007c7944 */ /* 0x000fea0003c00000 */
[----:B------:R-:W-:Y:S05]  /*29e0*/  BSYNC.RECONVERGENT B1 ;  /* 0x0000000000017941 */ /* 0x000fea0003800200 */
.L_x_38:
[C---:B------:R-:W-:Y:S01]  /*29f0*/  DADD R2, R42.reuse, 2 ;  /* 0x400000002a027429 */ /* 0x040fe20000000000 */
[----:B------:R-:W-:Y:S01]  /*2a00*/  BSSY.RECONVERGENT B1, `(.L_x_39) ;  /* 0x000000e000017945 */ /* 0x000fe20003800200 */
[C---:B------:R-:W-:Y:S02]  /*2a10*/  DSETP.NEU.AND P0, PT, R42.reuse, RZ, PT ;  /* 0x000000ff2a00722a */ /* 0x040fe40003f0d000 */
[----:B------:R-:W-:Y:S02]  /*2a20*/  DADD R18, -RZ, |R58| ;  /* 0x00000000ff127229 */ /* 0x000fe4000000053a */
[----:B------:R-:W-:-:S04]  /*2a30*/  DSETP.NEU.AND P2, PT, R42, 1, PT ;  /* 0x3ff000002a00742a */ /* 0x000fc80003f4d000 */
[----:B------:R-:W-:-:S04]  /*2a40*/  LOP3.LUT R2, R3, 0x7ff00000, RZ, 0xc0, !PT ;  /* 0x7ff0000003027812 */ /* 0x000fc800078ec0ff */
[----:B------:R-:W-:Y:S02]  /*2a50*/  ISETP.NE.AND P1, PT, R2, 0x7ff00000, PT ;  /* 0x7ff000000200780c */ /* 0x000fe40003f25270 */
[----:B------:R-:W-:-:S11]  /*2a60*/  @!P0 CS2R R16, SRZ ;  /* 0x0000000000108805 */ /* 0x000fd6000001ff00 */
[----:B------:R-:W-:Y:S05]  /*2a70*/  @P1 BRA `(.L_x_40) ;  /* 0x0000000000181947 */ /* 0x000fea0003800000 */
[----:B------:R-:W-:-:S14]  /*2a80*/  DSETP.NAN.AND P0, PT, R42, R42, PT ;  /* 0x0000002a2a00722a */ /* 0x000fdc0003f08000 */
[----:B------:R-:W-:Y:S01]  /*2a90*/  @P0 DADD R16, R42, 2 ;  /* 0x400000002a100429 */ /* 0x000fe20000000000 */
[----:B------:R-:W-:Y:S10]  /*2aa0*/  @P0 BRA `(.L_x_40) ;  /* 0x00000000000c0947 */ /* 0x000ff40003800000 */
[----:B------:R-:W-:-:S14]  /*2ab0*/  DSETP.NEU.AND P0, PT, |R42|, +INF , PT ;  /* 0x7ff000002a00742a */ /* 0x000fdc0003f0d200 */
[----:B------:R-:W-:Y:S01]  /*2ac0*/  @!P0 MOV R16, 0x0 ;  /* 0x0000000000108802 */ /* 0x000fe20000000f00 */
[----:B------:R-:W-:-:S07]  /*2ad0*/  @!P0 IMAD.MOV.U32 R17, RZ, RZ, 0x7ff00000 ;  /* 0x7ff00000ff118424 */ /* 0x000fce00078e00ff */
.L_x_40:
[----:B------:R-:W-:Y:S05]  /*2ae0*/  BSYNC.RECONVERGENT B1 ;  /* 0x0000000000017941 */ /* 0x000fea0003800200 */
.L_x_39:
[----:B------:R-:W-:Y:S01]  /*2af0*/  BSSY.RECONVERGENT B1, `(.L_x_41) ;  /* 0x0000005000017945 */ /* 0x000fe20003800200 */
[----:B------:R-:W-:Y:S02]  /*2b00*/  FSEL R2, R16, RZ, P2 ;  /* 0x000000ff10027208 */ /* 0x000fe40001000000 */
[----:B------:R-:W-:Y:S02]  /*2b10*/  FSEL R3, R17, 1.875, P2 ;  /* 0x3ff0000011037808 */ /* 0x000fe40001000000 */
[----:B------:R-:W-:-:S07]  /*2b20*/  MOV R20, 0x2b40 ;  /* 0x00002b4000147802 */ /* 0x000fce0000000f00 */
[----:B------:R-:W-:Y:S05]  /*2b30*/  CALL.REL.NOINC `($_Z7re_stepPdPKdPKbS1_S1_S1_S1_S1_S1_S1_iiidddi$__internal_accurate_pow) ;  /* 0x0000024c00247944 */ /* 0x000fea0003c00000 */
[----:B------:R-:W-:Y:S05]  /*2b40*/  BSYNC.RECONVERGENT B1 ;  /* 0x0000000000017941 */ /* 0x000fea0003800200 */
.L_x_41:
[----:B------:R-:W-:Y:S01]  /*2b50*/  DMUL R30, R4, R56 ;  /* 0x00000038041e7228 */ /* 0x000fe20000000000 */
[----:B------:R-:W-:Y:S01]  /*2b60*/  BSSY.RECONVERGENT B1, `(.L_x_42) ;  /* 0x0000019000017945 */ /* 0x000fe20003800200 */
[----:B------:R-:W-:Y:S01]  /*2b70*/  IMAD.MOV.U32 R4, RZ, RZ, 0x1 ;  /* 0x00000001ff047424 */ /* 0x000fe200078e00ff */
[----:B------:R-:W-:Y:S02]  /*2b80*/  DMUL R20, R60, R24 ;  /* 0x000000183c147228 */ /* 0x000fe40000000000 */
[C---:B------:R-:W-:Y:S01]  /*2b90*/  DSETP.NEU.AND P0, PT, R58.reuse, RZ, PT ;  /* 0x000000ff3a00722a */ /* 0x040fe20003f0d000 */
[----:B------:R-:W0:Y:S01]  /*2ba0*/  MUFU.RCP64H R5, R31 ;  /* 0x0000001f00057308 */ /* 0x000e220000001800 */
[----:B------:R-:W-:-:S12]  /*2bb0*/  DSETP.NEU.AND P2, PT, R58, 1, PT ;  /* 0x3ff000003a00742a */ /* 0x000fd80003f4d000 */
        /* <DEDUP_REMOVED lines=17> */
[----:B------:R-:W-:Y:S02]  /*2cd0*/  @!P0 IMAD.MOV.U32 R16, RZ, RZ, 0x0 ;  /* 0x00000000ff108424 */ /* 0x000fe400078e00ff */
[----:B------:R-:W-:-:S07]  /*2ce0*/  @!P0 IMAD.MOV.U32 R17, RZ, RZ, 0x7ff00000 ;  /* 0x7ff00000ff118424 */ /* 0x000fce00078e00ff */
.L_x_43:
[----:B------:R-:W-:Y:S05]  /*2cf0*/  BSYNC.RECONVERGENT B1 ;  /* 0x0000000000017941 */ /* 0x000fea0003800200 */
.L_x_42:
[----:B------:R-:W-:Y:S01]  /*2d00*/  FFMA R4, RZ, R31, R19 ;  /* 0x0000001fff047223 */ /* 0x000fe20000000013 */
[----:B------:R-:W-:Y:S01]  /*2d10*/  FSEL R24, R16, RZ, P2 ;  /* 0x000000ff10187208 */ /* 0x000fe20001000000 */
[----:B------:R-:W-:Y:S01]  /*2d20*/  DADD R66, R56, -R58 ;  /* 0x0000000038427229 */ /* 0x000fe2000000083a */
[----:B------:R-:W-:Y:S01]  /*2d30*/  FSEL R25, R17, 1.875, P2 ;  /* 0x3ff0000011197808 */ /* 0x000fe20001000000 */
[----:B------:R-:W-:Y:S01]  /*2d40*/  BSSY.RECONVERGENT B3, `(.L_x_44) ;  /* 0x000000b000037945 */ /* 0x000fe20003800200 */
[----:B------:R-:W-:Y:S02]  /*2d50*/  FSETP.GT.AND P0, PT, |R4|, 1.469367938527859385e-39, PT ;  /* 0x001000000400780b */ /* 0x000fe40003f04200 */
[----:B------:R-:W-:Y:S02]  /*2d60*/  FSETP.GEU.AND P1, PT, |R21|, 6.5827683646048100446e-37, PT ;  /* 0x036000001500780b */ /* 0x000fe40003f2e200 */
[----:B------:R-:W-:-:S08]  /*2d70*/  DMUL R42, R24, 10 ;  /* 0x40240000182a7828 */ /* 0x000fd00000000000 */
[----:B------:R-:W-:-:S03]  /*2d80*/  DFMA R4, R66, R56, R42 ;  /* 0x000000384204722b */ /* 0x000fc6000000002a */
[----:B------:R-:W-:Y:S08]  /*2d90*/  @P0 BRA P1, `(.L_x_45) ;  /* 0x0000000000140947 */ /* 0x000ff00000800000 */
[----:B------:R-:W-:Y:S01]  /*2da0*/  IMAD.MOV.U32 R18, RZ, RZ, R20 ;  /* 0x000000ffff127224 */ /* 0x000fe200078e0014 */
[----:B------:R-:W-:Y:S01]  /*2db0*/  MOV R16, 0x2de0 ;  /* 0x00002de000107802 */ /* 0x000fe20000000f00 */
[----:B------:R-:W-:-:S07]  /*2dc0*/  IMAD.MOV.U32 R17, RZ, RZ, R21 ;  /* 0x000000ffff117224 */ /* 0x000fce00078e0015 */
[----:B------:R-:W-:Y:S05]  /*2dd0*/  CALL.REL.NOINC `($__internal_0_$__cuda_sm20_div_rn_f64_full) ;  /* 0x0000024000287944 */ /* 0x000fea0003c00000 */
[----:B------:R-:W-:-:S07]  /*2de0*/  MOV R19, R17 ;  /* 0x0000001100137202 */ /* 0x000fce0000000f00 */
.L_x_45:
[----:B------:R-:W-:Y:S05]  /*2df0*/  BSYNC.RECONVERGENT B3 ;  /* 0x0000000000037941 */ /* 0x000fea0003800200 */
.L_x_44:
[----:B------:R-:W0:Y:S01]  /*2e00*/  MUFU.RCP64H R17, R57 ;  /* 0x0000003900117308 */ /* 0x000e220000001800 */
[----:B------:R-:W-:Y:S01]  /*2e10*/  IMAD.MOV.U32 R16, RZ, RZ, 0x1 ;  /* 0x00000001ff107424 */ /* 0x000fe200078e00ff */
[----:B------:R-:W-:Y:S01]  /*2e20*/  DMUL R24, R24, 20 ;  /* 0x4034000018187828 */ /* 0x000fe20000000000 */
[----:B------:R-:W-:Y:S01]  /*2e30*/  FSETP.GEU.AND P1, PT, |R61|, 6.5827683646048100446e-37, PT ;  /* 0x036000003d00780b */ /* 0x000fe20003f2e200 */
[----:B------:R-:W-:Y:S03]  /*2e40*/  BSSY.RECONVERGENT B3, `(.L_x_46) ;  /* 0x000001a000037945 */ /* 0x000fe60003800200 */
[----:B0-----:R-:W-:-:S08]  /*2e50*/  DFMA R20, R16, -R56, 1 ;  /* 0x3ff000001014742b */ /* 0x001fd00000000838 */
[----:B------:R-:W-:-:S08]  /*2e60*/  DFMA R20, R20, R20, R20 ;  /* 0x000000141414722b */ /* 0x000fd00000000014 */
[----:B------:R-:W-:-:S08]  /*2e70*/  DFMA R20, R16, R20, R16 ;  /* 0x000000141014722b */ /* 0x000fd00000000010 */
[----:B------:R-:W-:-:S08]  /*2e80*/  DFMA R16, R20, -R56, 1 ;  /* 0x3ff000001410742b */ /* 0x000fd00000000838 */
[----:B------:R-:W-:Y:S02]  /*2e90*/  DFMA R72, R20, R16, R20 ;  /* 0x000000101448722b */ /* 0x000fe40000000014 */
[----:B------:R-:W-:-:S06]  /*2ea0*/  DADD R16, R56, R56 ;  /* 0x0000000038107229 */ /* 0x000fcc0000000038 */
[----:B------:R-:W-:Y:S02]  /*2eb0*/  DMUL R30, R60, R72 ;  /* 0x000000483c1e7228 */ /* 0x000fe40000000000 */
[----:B------:R-:W-:Y:S02]  /*2ec0*/  DFMA R20, R66, R16, R24 ;  /* 0x000000104214722b */ /* 0x000fe40000000018 */
[----:B------:R-:W-:-:S04]  /*2ed0*/  DADD R16, R16, -R58 ;  /* 0x0000000010107229 */ /* 0x000fc8000000083a */
[----:B------:R-:W-:-:S04]  /*2ee0*/  DFMA R66, R30, -R56, R60 ;  /* 0x800000381e42722b */ /* 0x000fc8000000003c */
[----:B------:R-:W-:-:S04]  /*2ef0*/  DFMA R16, R16, R68, R20 ;  /* 0x000000441010722b */ /* 0x000fc80000000014 */
[----:B------:R-:W-:-:S04]  /*2f00*/  DFMA R66, R72, R66, R30 ;  /* 0x000000424842722b */ /* 0x000fc8000000001e */
[----:B------:R-:W-:-:S06]  /*2f10*/  DMUL R16, R16, R18 ;  /* 0x0000001210107228 */ /* 0x000fcc0000000000 */
[----:B------:R-:W-:Y:S02]  /*2f20*/  FFMA R18, RZ, R57, R67 ;  /* 0x00000039ff127223 */ /* 0x000fe40000000043 */
[----:B------:R-:W-:-:S03]  /*2f30*/  DFMA R2, R4, R2, R16 ;  /* 0x000000020402722b */ /* 0x000fc60000000010 */
        /* <DEDUP_REMOVED lines=8> */
[----:B------:R-:W-:Y:S01]  /*2fc0*/  IMAD.MOV.U32 R66, RZ, RZ, R18 ;  /* 0x000000ffff427224 */ /* 0x000fe200078e0012 */
[----:B------:R-:W-:-:S07]  /*2fd0*/  MOV R67, R17 ;  /* 0x0000001100437202 */ /* 0x000fce0000000f00 */
.L_x_47:
[----:B------:R-:W-:Y:S05]  /*2fe0*/  BSYNC.RECONVERGENT B3 ;  /* 0x0000000000037941 */ /* 0x000fea0003800200 */
.L_x_46:
[----:B------:R-:W-:Y:S01]  /*2ff0*/  DADD R18, -RZ, |R66| ;  /* 0x00000000ff127229 */ /* 0x000fe20000000542 */
[----:B------:R-:W-:Y:S01]  /*3000*/  BSSY.RECONVERGENT B1, `(.L_x_48) ;  /* 0x0000003000017945 */ /* 0x000fe20003800200 */
[----:B------:R-:W-:-:S09]  /*3010*/  MOV R20, 0x3030 ;  /* 0x0000303000147802 */ /* 0x000fd20000000f00 */
[----:B------:R-:W-:Y:S05]  /*3020*/  CALL.REL.NOINC `($_Z7re_stepPdPKdPKbS1_S1_S1_S1_S1_S1_S1_iiidddi$__internal_accurate_pow) ;  /* 0x0000024400e87944 */ /* 0x000fea0003c00000 */
[----:B------:R-:W-:Y:S05]  /*3030*/  BSYNC.RECONVERGENT B1 ;  /* 0x0000000000017941 */ /* 0x000fea0003800200 */
.L_x_48:
[----:B------:R-:W-:Y:S01]  /*3040*/  DADD R18, R66, 2 ;  /* 0x4000000042127429 */ /* 0x000fe20000000000 */
[----:B------:R-:W-:Y:S01]  /*3050*/  BSSY.RECONVERGENT B1, `(.L_x_49) ;  /* 0x0000010000017945 */ /* 0x000fe20003800200 */
[----:B------:R-:W-:Y:S02]  /*3060*/  DADD R20, R56, R68 ;  /* 0x0000000038147229 */ /* 0x000fe40000000044 */
[C---:B------:R-:W-:Y:S02]  /*3070*/  DSETP.NEU.AND P0, PT, R66.reuse, RZ, PT ;  /* 0x000000ff4200722a */ /* 0x040fe40003f0d000 */
[----:B------:R-:W-:-:S04]  /*3080*/  DSETP.NEU.AND P2, PT, R66, 1, PT ;  /* 0x3ff000004200742a */ /* 0x000fc80003f4d000 */
[----:B------:R-:W-:Y:S01]  /*3090*/  LOP3.LUT R22, R19, 0x7ff00000, RZ, 0xc0, !PT ;  /* 0x7ff0000013167812 */ /* 0x000fe200078ec0ff */
[----:B------:R-:W-:-:S03]  /*30a0*/  DADD R18, R20, -R58 ;  /* 0x0000000014127229 */ /* 0x000fc6000000083a */
[----:B------:R-:W-:-:S04]  /*30b0*/  ISETP.NE.AND P1, PT, R22, 0x7ff00000, PT ;  /* 0x7ff000001600780c */ /* 0x000fc80003f25270 */
[----:B------:R-:W-:Y:S01]  /*30c0*/  @!P0 CS2R R16, SRZ ;  /* 0x0000000000108805 */ /* 0x000fe2000001ff00 */
[----:B------:R-:W-:-:S08]  /*30d0*/  DFMA R18, R20, R18, R42 ;  /* 0x000000121412722b */ /* 0x000fd0000000002a */
[----:B------:R-:W-:Y:S05]  /*30e0*/  @P1 BRA `(.L_x_50) ;  /* 0x0000000000181947 */ /* 0x000fea0003800000 */
[----:B------:R-:W-:-:S14]  /*30f0*/  DSETP.NAN.AND P0, PT, R66, R66, PT ;  /* 0x000000424200722a */ /* 0x000fdc0003f08000 */
[----:B------:R-:W-:Y:S01]  /*3100*/  @P0 DADD R16, R66, 2 ;  /* 0x4000000042100429 */ /* 0x000fe20000000000 */
[----:B------:R-:W-:Y:S10]  /*3110*/  @P0 BRA `(.L_x_50) ;  /* 0x00000000000c0947 */ /* 0x000ff40003800000 */
[----:B------:R-:W-:-:S14]  /*3120*/  DSETP.NEU.AND P0, PT, |R66|, +INF , PT ;  /* 0x7ff000004200742a */ /* 0x000fdc0003f0d200 */
[----:B------:R-:W-:Y:S02]  /*3130*/  @!P0 IMAD.MOV.U32 R16, RZ, RZ, 0x0 ;  /* 0x00000000ff108424 */ /* 0x000fe400078e00ff */
[----:B------:R-:W-:-:S07]  /*3140*/  @!P0 IMAD.MOV.U32 R17, RZ, RZ, 0x7ff00000 ;  /* 0x7ff00000ff118424 */ /* 0x000fce00078e00ff */
.L_x_50:
[----:B------:R-:W-:Y:S05]  /*3150*/  BSYNC.RECONVERGENT B1 ;  /* 0x0000000000017941 */ /* 0x000fea0003800200 */
.L_x_49:
[----:B------:R-:W-:Y:S01]  /*3160*/  FSEL R16, R16, RZ, P2 ;  /* 0x000000ff10107208 */ /* 0x000fe20001000000 */
[----:B------:R-:W-:Y:S01]  /*3170*/  BSSY.RECONVERGENT B1, `(.L_x_51) ;  /* 0x0000007000017945 */ /* 0x000fe20003800200 */
[----:B------:R-:W-:Y:S02]  /*3180*/  FSEL R17, R17, 1.875, P2 ;  /* 0x3ff0000011117808 */ /* 0x000fe40001000000 */
[----:B------:R-:W-:-:S04]  /*3190*/  MOV R20, 0x31e0 ;  /* 0x000031e000147802 */ /* 0x000fc80000000f00 */
[----:B------:R-:W-:Y:S02]  /*31a0*/  DFMA R2, R18, R16, R2 ;  /* 0x000000101202722b */ /* 0x000fe40000000002 */
[----:B------:R-:W-:-:S06]  /*31b0*/  DADD R18, -RZ, |R40| ;  /* 0x00000000ff127229 */ /* 0x000fcc0000000528 */
[----:B------:R-:W-:-:S11]  /*31c0*/  DMUL R62, R2, R62 ;  /* 0x0000003e023e7228 */ /* 0x000fd60000000000 */
[----:B------:R-:W-:Y:S05]  /*31d0*/  CALL.REL.NOINC `($_Z7re_stepPdPKdPKbS1_S1_S1_S1_S1_S1_S1_iiidddi$__internal_accurate_pow) ;  /* 0x00000244007c7944 */ /* 0x000fea0003c00000 */
[----:B------:R-:W-:Y:S05]  /*31e0*/  BSYNC.RECONVERGENT B1 ;  /* 0x0000000000017941 */ /* 0x000fea0003800200 */
.L_x_51:
[----:B------:R-:W-:Y:S01]  /*31f0*/  DADD R2, -R54, R58 ;  /* 0x0000000036027229 */ /* 0x000fe2000000013a */
[----:B------:R-:W-:Y:S01]  /*3200*/  IMAD.MOV.U32 R18, RZ, RZ, 0x1 ;  /* 0x00000001ff127424 */ /* 0x000fe200078e00ff */
[----:B------:R-:W-:Y:S01]  /*3210*/  DSETP.NEU.AND P0, PT, R40, RZ, PT ;  /* 0x000000ff2800722a */ /* 0x000fe20003f0d000 */
[----:B------:R-:W-:Y:S03]  /*3220*/  BSSY.RECONVERGENT B1, `(.L_x_52) ;  /* 0x0000015000017945 */ /* 0x000fe60003800200 */
[----:B------:R-:W0:Y:S10]  /*3230*/  MUFU.RCP64H R19, R3 ;  /* 0x0000000300137308 */ /* 0x000e340000001800 */
        /* <DEDUP_REMOVED lines=19> */
.L_x_53:
[----:B------:R-:W-:Y:S05]  /*3370*/  BSYNC.RECONVERGENT B1 ;  /* 0x0000000000017941 */ /* 0x000fea0003800200 */
.L_x_52:
        /* <DEDUP_REMOVED lines=17> */
.L_x_55:
[----:B------:R-:W-:Y:S05]  /*3490*/  BSYNC.RECONVERGENT B3 ;  /* 0x0000000000037941 */ /* 0x000fea0003800200 */
.L_x_54:
[----:B------:R-:W-:Y:S01]  /*34a0*/  DADD R18, -RZ, |R66| ;  /* 0x00000000ff127229 */ /* 0x000fe20000000542 */
[----:B------:R-:W-:Y:S01]  /*34b0*/  BSSY.RECONVERGENT B1, `(.L_x_56) ;  /* 0x0000003000017945 */ /* 0x000fe20003800200 */
[----:B------:R-:W-:-:S09]  /*34c0*/  MOV R20, 0x34e0 ;  /* 0x000034e000147802 */ /* 0x000fd20000000f00 */
[----:B------:R-:W-:Y:S05]  /*34d0*/  CALL.REL.NOINC `($_Z7re_stepPdPKdPKbS1_S1_S1_S1_S1_S1_S1_iiidddi$__internal_accurate_pow) ;  /* 0x0000024000bc7944 */ /* 0x000fea0003c00000 */
[----:B------:R-:W-:Y:S05]  /*34e0*/  BSYNC.RECONVERGENT B1 ;  /* 0x0000000000017941 */ /* 0x000fea0003800200 */
.L_x_56:
[----:B------:R-:W-:Y:S01]  /*34f0*/  DMUL R72, R2, R56 ;  /* 0x0000003802487228 */ /* 0x000fe20000000000 */
[----:B------:R-:W-:Y:S01]  /*3500*/  BSSY.RECONVERGENT B1, `(.L_x_57) ;  /* 0x0000019000017945 */ /* 0x000fe20003800200 */
[----:B------:R-:W-:Y:S01]  /*3510*/  IMAD.MOV.U32 R2, RZ, RZ, 0x1 ;  /* 0x00000001ff027424 */ /* 0x000fe200078e00ff */
[C---:B------:R-:W-:Y:S02]  /*3520*/  DSETP.NEU.AND P0, PT, R66.reuse, RZ, PT ;  /* 0x000000ff4200722a */ /* 0x040fe40003f0d000 */
[----:B------:R-:W-:Y:S01]  /*3530*/  DSETP.NEU.AND P2, PT, R66, 1, PT ;  /* 0x3ff000004200742a */ /* 0x000fe20003f4d000 */
[----:B------:R-:W0:Y:S11]  /*3540*/  MUFU.RCP64H R3, R73 ;  /* 0x0000004900037308 */ /* 0x000e360000001800 */
[----:B------:R-:W-:Y:S01]  /*3550*/  @!P0 CS2R R16, SRZ ;  /* 0x0000000000108805 */ /* 0x000fe2000001ff00 */
[----:B0-----:R-:W-:-:S08]  /*3560*/  DFMA R18, -R72, R2, 1 ;  /* 0x3ff000004812742b */ /* 0x001fd00000000102 */
[----:B------:R-:W-:-:S08]  /*3570*/  DFMA R18, R18, R18, R18 ;  /* 0x000000121212722b */ /* 0x000fd00000000012 */
[----:B------:R-:W-:Y:S02]  /*3580*/  DFMA R2, R2, R18, R2 ;  /* 0x000000120202722b */ /* 0x000fe40000000002 */
[----:B------:R-:W-:-:S06]  /*3590*/  DMUL R18, R34, R36 ;  /* 0x0000002422127228 */ /* 0x000fcc0000000000 */
        /* <DEDUP_REMOVED lines=15> */
.L_x_58:
[----:B------:R-:W-:Y:S05]  /*3690*/  BSYNC.RECONVERGENT B1 ;  /* 0x0000000000017941 */ /* 0x000fea0003800200 */
.L_x_57:
[----:B------:R-:W-:Y:S01]  /*36a0*/  FFMA R20, RZ, R73, R3 ;  /* 0x00000049ff147223 */ /* 0x000fe20000000003 */
[----:B------:R-:W-:Y:S01]  /*36b0*/  FSETP.GEU.AND P1, PT, |R19|, 6.5827683646048100446e-37, PT ;  /* 0x036000001300780b */ /* 0x000fe20003f2e200 */
[----:B------:R-:W-:Y:S01]  /*36c0*/  BSSY.RECONVERGENT B3, `(.L_x_59) ;  /* 0x000000d000037945 */ /* 0x000fe20003800200 */
[----:B------:R-:W-:Y:S02]  /*36d0*/  FSEL R34, R16, RZ, P2 ;  /* 0x000000ff10227208 */ /* 0x000fe40001000000 */
[----:B------:R-:W-:Y:S02]  /*36e0*/  FSETP.GT.AND P0, PT, |R20|, 1.469367938527859385e-39, PT ;  /* 0x001000001400780b */ /* 0x000fe40003f04200 */
[----:B------:R-:W-:-:S06]  /*36f0*/  FSEL R35, R17, 1.875, P2 ;  /* 0x3ff0000011237808 */ /* 0x000fcc0001000000 */
[----:B------:R-:W-:-:S05]  /*3700*/  DMUL R4, R4, R34 ;  /* 0x0000002204047228 */ /* 0x000fca0000000000 */
[----:B------:R-:W-:Y:S06]  /*3710*/  @P0 BRA P1, `(.L_x_60) ;  /* 0x00000000001c0947 */ /* 0x000fec0000800000 */
[----:B------:R-:W-:Y:S01]  /*3720*/  IMAD.MOV.U32 R17, RZ, RZ, R19 ;  /* 0x000000ffff117224 */ /* 0x000fe200078e0013 */
[----:B------:R-:W-:Y:S01]  /*3730*/  MOV R16, 0x3770 ;  /* 0x0000377000107802 */ /* 0x000fe20000000f00 */
[----:B------:R-:W-:Y:S02]  /*3740*/  IMAD.MOV.U32 R30, RZ, RZ, R72 ;  /* 0x000000ffff1e7224 */ /* 0x000fe400078e0048 */
[----:B------:R-:W-:-:S07]  /*3750*/  IMAD.MOV.U32 R31, RZ, RZ, R73 ;  /* 0x000000ffff1f7224 */ /* 0x000fce00078e0049 */
[----:B------:R-:W-:Y:S05]  /*3760*/  CALL.REL.NOINC `($__internal_0_$__cuda_sm20_div_rn_f64_full) ;  /* 0x0000023400c47944 */ /* 0x000fea0003c00000 */
[----:B------:R-:W-:Y:S02]  /*3770*/  IMAD.MOV.U32 R2, RZ, RZ, R18 ;  /* 0x000000ffff027224 */ /* 0x000fe400078e0012 */
[----:B------:R-:W-:-:S07]  /*3780*/  IMAD.MOV.U32 R3, RZ, RZ, R17 ;  /* 0x000000ffff037224 */ /* 0x000fce00078e0011 */
.L_x_60:
[----:B------:R-:W-:Y:S05]  /*3790*/  BSYNC.RECONVERGENT B3 ;  /* 0x0000000000037941 */ /* 0x000fea0003800200 */
.L_x_59:
        /* <DEDUP_REMOVED lines=8> */
[----:B------:R-:W-:Y:S02]  /*3820*/  DFMA R20, R18, R16, R18 ;  /* 0x000000101214722b */ /* 0x000fe40000000012 */
[----:B------:R-:W-:-:S06]  /*3830*/  DADD R18, R56, -R58 ;  /* 0x0000000038127229 */ /* 0x000fcc000000083a */
[----:B------:R-:W-:-:S08]  /*3840*/  DMUL R40, R20, R36 ;  /* 0x0000002414287228 */ /* 0x000fd00000000000 */
[----:B------:R-:W-:-:S08]  /*3850*/  DFMA R16, R40, -R56, R36 ;  /* 0x800000382810722b */ /* 0x000fd00000000024 */
[----:B------:R-:W-:Y:S02]  /*3860*/  DFMA R40, R20, R16, R40 ;  /* 0x000000101428722b */ /* 0x000fe40000000028 */
[----:B------:R-:W-:-:S08]  /*3870*/  DFMA R16, R6, -R18, R24 ;  /* 0x800000120610722b */ /* 0x000fd00000000018 */
[----:B------:R-:W-:Y:S01]  /*3880*/  FFMA R18, RZ, R57, R41 ;  /* 0x00000039ff127223 */ /* 0x000fe20000000029 */
[----:B------:R-:W-:-:S04]  /*3890*/  DADD R16, -R72, R16 ;  /* 0x0000000048107229 */ /* 0x000fc80000000110 */
[----:B------:R-:W-:-:S04]  /*38a0*/  FSETP.GT.AND P0, PT, |R18|, 1.469367938527859385e-39, PT ;  /* 0x001000001200780b */ /* 0x000fc80003f04200 */
[----:B------:R-:W-:-:S09]  /*38b0*/  DFMA R4, R16, R2, R4 ;  /* 0x000000021004722b */ /* 0x000fd20000000004 */
[----:B------:R-:W-:Y:S05]  /*38c0*/  @P0 BRA P1, `(.L_x_62) ;  /* 0x0000000000200947 */ /* 0x000fea0000800000 */
[----:B------:R-:W-:Y:S01]  /*38d0*/  MOV R18, R36 ;  /* 0x0000002400127202 */ /* 0x000fe20000000f00 */
[----:B------:R-:W-:Y:S01]  /*38e0*/  IMAD.MOV.U32 R17, RZ, RZ, R37 ;  /* 0x000000ffff117224 */ /* 0x000fe200078e0025 */
[----:B------:R-:W-:Y:S01]  /*38f0*/  MOV R16, 0x3930 ;  /* 0x0000393000107802 */ /* 0x000fe20000000f00 */
[----:B------:R-:W-:Y:S02]  /*3900*/  IMAD.MOV.U32 R30, RZ, RZ, R56 ;  /* 0x000000ffff1e7224 */ /* 0x000fe400078e0038 */
[----:B------:R-:W-:-:S07]  /*3910*/  IMAD.MOV.U32 R31, RZ, RZ, R57 ;  /* 0x000000ffff1f7224 */ /* 0x000fce00078e0039 */
[----:B------:R-:W-:Y:S05]  /*3920*/  CALL.REL.NOINC `($__internal_0_$__cuda_sm20_div_rn_f64_full) ;  /* 0x0000023400547944 */ /* 0x000fea0003c00000 */
[----:B------:R-:W-:Y:S02]  /*3930*/  IMAD.MOV.U32 R40, RZ, RZ, R18 ;  /* 0x000000ffff287224 */ /* 0x000fe400078e0012 */
[----:B------:R-:W-:-:S07]  /*3940*/  IMAD.MOV.U32 R41, RZ, RZ, R17 ;  /* 0x000000ffff297224 */ /* 0x000fce00078e0011 */
.L_x_62:
[----:B------:R-:W-:Y:S05]  /*3950*/  BSYNC.RECONVERGENT B3 ;  /* 0x0000000000037941 */ /* 0x000fea0003800200 */
.L_x_61:
[----:B------:R-:W-:Y:S01]  /*3960*/  DADD R18, -RZ, |R40| ;  /* 0x00000000ff127229 */ /* 0x000fe20000000528 */
[----:B------:R-:W-:Y:S01]  /*3970*/  BSSY.RECONVERGENT B1, `(.L_x_63) ;  /* 0x0000003000017945 */ /* 0x000fe20003800200 */
[----:B------:R-:W-:-:S09]  /*3980*/  MOV R20, 0x39a0 ;  /* 0x000039a000147802 */ /* 0x000fd20000000f00 */
[----:B------:R-:W-:Y:S05]  /*3990*/  CALL.REL.NOINC `($_Z7re_stepPdPKdPKbS1_S1_S1_S1_S1_S1_S1_iiidddi$__internal_accurate_pow) ;  /* 0x0000023c008c7944 */ /* 0x000fea0003c00000 */
[----:B------:R-:W-:Y:S05]  /*39a0*/  BSYNC.RECONVERGENT B1 ;  /* 0x0000000000017941 */ /* 0x000fea0003800200 */
.L_x_63:
[----:B------:R-:W-:Y:S01]  /*39b0*/  DADD R30, -R52, R58 ;  /* 0x00000000341e7229 */ /* 0x000fe2000000013a */
[----:B------:R-:W-:Y:S01]  /*39c0*/  IMAD.MOV.U32 R18, RZ, RZ, 0x1 ;  /* 0x00000001ff127424 */ /* 0x000fe200078e00ff */
[C---:B------:R-:W-:Y:S01]  /*39d0*/  DSETP.NEU.AND P0, PT, R40.reuse, RZ, PT ;  /* 0x000000ff2800722a */ /* 0x040fe20003f0d000 */
[----:B------:R-:W-:Y:S01]  /*39e0*/  BSSY.RECONVERGENT B1, `(.L_x_64) ;  /* 0x0000017000017945 */ /* 0x000fe20003800200 */
[----:B------:R-:W-:Y:S02]  /*39f0*/  DSETP.NEU.AND P2, PT, R40, 1, PT ;  /* 0x3ff000002800742a */ /* 0x000fe40003f4d000 */
        /* <DEDUP_REMOVED lines=11> */
[--C-:B------:R-:W-:Y:S02]  /*3ab0*/  DFMA R36, -R30, R66, R58.reuse ;  /* 0x000000421e24722b */ /* 0x100fe4000000013a */
[----:B------:R-:W-:-:S06]  /*3ac0*/  DADD R18, -R54, R58 ;  /* 0x0000000036127229 */ /* 0x000fcc000000013a */
[----:B------:R-:W-:-:S04]  /*3ad0*/  DFMA R66, R20, R36, R66 ;  /* 0x000000241442722b */ /* 0x000fc80000000042 */
[----:B------:R-:W-:Y:S07]  /*3ae0*/  @P1 BRA `(.L_x_65) ;  /* 0x0000000000181947 */ /* 0x000fee0003800000 */
[----:B------:R-:W-:-:S14]  /*3af0*/  DSETP.NAN.AND P0, PT, R40, R40, PT ;  /* 0x000000282800722a */ /* 0x000fdc0003f08000 */
[----:B------:R-:W-:Y:S01]  /*3b00*/  @P0 DADD R16, R40, 2 ;  /* 0x4000000028100429 */ /* 0x000fe20000000000 */
[----:B------:R-:W-:Y:S10]  /*3b10*/  @P0 BRA `(.L_x_65) ;  /* 0x00000000000c0947 */ /* 0x000ff40003800000 */
[----:B------:R-:W-:-:S14]  /*3b20*/  DSETP.NEU.AND P0, PT, |R40|, +INF , PT ;  /* 0x7ff000002800742a */ /* 0x000fdc0003f0d200 */
[----:B------:R-:W-:Y:S01]  /*3b30*/  @!P0 MOV R16, 0x0 ;  /* 0x0000000000108802 */ /* 0x000fe20000000f00 */
[----:B------:R-:W-:-:S07]  /*3b40*/  @!P0 IMAD.MOV.U32 R17, RZ, RZ, 0x7ff00000 ;  /* 0x7ff00000ff118424 */ /* 0x000fce00078e00ff */
.L_x_65:
[----:B------:R-:W-:Y:S05]  /*3b50*/  BSYNC.RECONVERGENT B1 ;  /* 0x0000000000017941 */ /* 0x000fea0003800200 */
.L_x_64:
[----:B------:R-:W-:Y:S01]  /*3b60*/  FSEL R36, R16, RZ, P2 ;  /* 0x000000ff10247208 */ /* 0x000fe20001000000 */
[----:B------:R-:W-:Y:S01]  /*3b70*/  FFMA R16, RZ, R31, R67 ;  /* 0x0000001fff107223 */ /* 0x000fe20000000043 */
[----:B------:R-:W-:Y:S01]  /*3b80*/  DFMA R18, R6, R18, R42 ;  /* 0x000000120612722b */ /* 0x000fe2000000002a */
[----:B------:R-:W-:Y:S01]  /*3b90*/  FSEL R37, R17, 1.875, P2 ;  /* 0x3ff0000011257808 */ /* 0x000fe20001000000 */
[----:B------:R-:W-:Y:S01]  /*3ba0*/  BSSY.RECONVERGENT B3, `(.L_x_66) ;  /* 0x000000c000037945 */ /* 0x000fe20003800200 */
[----:B------:R-:W-:Y:S02]  /*3bb0*/  FSETP.GEU.AND P1, PT, |R59|, 6.5827683646048100446e-37, PT ;  /* 0x036000003b00780b */ /* 0x000fe40003f2e200 */
[----:B------:R-:W-:-:S03]  /*3bc0*/  FSETP.GT.AND P0, PT, |R16|, 1.469367938527859385e-39, PT ;  /* 0x001000001000780b */ /* 0x000fc60003f04200 */
[----:B------:R-:W-:-:S08]  /*3bd0*/  DFMA R4, R36, R18, R4 ;  /* 0x000000122404722b */ /* 0x000fd00000000004 */
[----:B------:R-:W-:Y:S02]  /*3be0*/  DMUL R60, R4, R60 ;  /* 0x0000003c043c7228 */ /* 0x000fe40000000000 */
[----:B------:R-:W-:Y:S09]  /*3bf0*/  @P0 BRA P1, `(.L_x_67) ;  /* 0x0000000000180947 */ /* 0x000ff20000800000 */
[----:B------:R-:W-:Y:S01]  /*3c00*/  IMAD.MOV.U32 R18, RZ, RZ, R58 ;  /* 0x000000ffff127224 */ /* 0x000fe200078e003a */
[----:B------:R-:W-:Y:S01]  /*3c10*/  MOV R16, 0x3c40 ;  /* 0x00003c4000107802 */ /* 0x000fe20000000f00 */
[----:B------:R-:W-:-:S07]  /*3c20*/  IMAD.MOV.U32 R17, RZ, RZ, R59 ;  /* 0x000000ffff117224 */ /* 0x000fce00078e003b */
[----:B------:R-:W-:Y:S05]  /*3c30*/  CALL.REL.NOINC `($__internal_0_$__cuda_sm20_div_rn_f64_full) ;  /* 0x0000023000907944 */ /* 0x000fea0003c00000 */
[----:B------:R-:W-:Y:S02]  /*3c40*/  IMAD.MOV.U32 R66, RZ, RZ, R18 ;  /* 0x000000ffff427224 */ /* 0x000fe400078e0012 */
[----:B------:R-:W-:-:S07]  /*3c50*/  IMAD.MOV.U32 R67, RZ, RZ, R17 ;  /* 0x000000ffff437224 */ /* 0x000fce00078e0011 */
.L_x_67:
[----:B------:R-:W-:Y:S05]  /*3c60*/  BSYNC.RECONVERGENT B3 ;  /* 0x0000000000037941 */ /* 0x000fea0003800200 */
.L_x_66:
[----:B------:R-:W-:Y:S01]  /*3c70*/  DADD R18, -RZ, |R66| ;  /* 0x00000000ff127229 */ /* 0x000fe20000000542 */
[----:B------:R-:W-:Y:S01]  /*3c80*/  BSSY.RECONVERGENT B1, `(.L_x_68) ;  /* 0x0000003000017945 */ /* 0x000fe20003800200 */
[----:B------:R-:W-:-:S09]  /*3c90*/  MOV R20, 0x3cb0 ;  /* 0x00003cb000147802 */ /* 0x000fd20000000f00 */
[----:B------:R-:W-:Y:S05]  /*3ca0*/  CALL.REL.NOINC `($_Z7re_stepPdPKdPKbS1_S1_S1_S1_S1_S1_S1_iiidddi$__internal_accurate_pow) ;  /* 0x0000023800c87944 */ /* 0x000fea0003c00000 */
[----:B------:R-:W-:Y:S05]  /*3cb0*/  BSYNC.RECONVERGENT B1 ;  /* 0x0000000000017941 */ /* 0x000fea0003800200 */
.L_x_68:
[----:B------:R-:W-:Y:S01]  /*3cc0*/  DADD R30, RZ, -R52 ;  /* 0x00000000ff1e7229 */ /* 0x000fe20000000834 */
[----:B------:R-:W-:Y:S01]  /*3cd0*/  IMAD.MOV.U32 R4, RZ, RZ, 0x1 ;  /* 0x00000001ff047424 */ /* 0x000fe200078e00ff */
[----:B------:R-:W-:Y:S01]  /*3ce0*/  DSETP.NEU.AND P0, PT, R66, RZ, PT ;  /* 0x000000ff4200722a */ /* 0x000fe20003f0d000 */
[----:B------:R-:W-:Y:S03]  /*3cf0*/  BSSY.RECONVERGENT B1, `(.L_x_69) ;  /* 0x0000016000017945 */ /* 0x000fe60003800200 */
[----:B------:R-:W0:Y:S10]  /*3d00*/  MUFU.RCP64H R5, R31 ;  /* 0x0000001f00057308 */ /* 0x000e340000001800 */
[----:B------:R-:W-:Y:S01]  /*3d10*/  @!P0 CS2R R16, SRZ ;  /* 0x0000000000108805 */ /* 0x000fe2000001ff00 */
[----:B0-----:R-:W-:-:S08]  /*3d20*/  DFMA R18, -R30, R4, 1 ;  /* 0x3ff000001e12742b */ /* 0x001fd00000000104 */
[----:B------:R-:W-:-:S08]  /*3d30*/  DFMA R18, R18, R18, R18 ;  /* 0x000000121212722b */ /* 0x000fd00000000012 */
[----:B------:R-:W-:Y:S02]  /*3d40*/  DFMA R4, R4, R18, R4 ;  /* 0x000000120404722b */ /* 0x000fe40000000004 */
[----:B------:R-:W-:-:S06]  /*3d50*/  DADD R18, R46, -R48 ;  /* 0x000000002e127229 */ /* 0x000fcc0000000830 */
        /* <DEDUP_REMOVED lines=15> */
.L_x_70:
[----:B------:R-:W-:Y:S05]  /*3e50*/  BSYNC.RECONVERGENT B1 ;  /* 0x0000000000017941 */ /* 0x000fea0003800200 */
.L_x_69:
        /* <DEDUP_REMOVED lines=10> */
[----:B------:R-:W-:-:S07]  /*3f00*/  MOV R16, 0x3f20 ;  /* 0x00003f2000107802 */ /* 0x000fce0000000f00 */
[----:B------:R-:W-:Y:S05]  /*3f10*/  CALL.REL.NOINC `($__internal_0_$__cuda_sm20_div_rn_f64_full) ;  /* 0x0000022c00d87944 */ /* 0x000fea0003c00000 */
[----:B------:R-:W-:Y:S02]  /*3f20*/  IMAD.MOV.U32 R40, RZ, RZ, R18 ;  /* 0x000000ffff287224 */ /* 0x000fe400078e0012 */
[----:B------:R-:W-:-:S07]  /*3f30*/  IMAD.MOV.U32 R41, RZ, RZ, R17 ;  /* 0x000000ffff297224 */ /* 0x000fce00078e0011 */
.L_x_72:
[----:B------:R-:W-:Y:S05]  /*3f40*/  BSYNC.RECONVERGENT B3 ;  /* 0x0000000000037941 */ /* 0x000fea0003800200 */
.L_x_71:
[----:B------:R-:W-:Y:S01]  /*3f50*/  DADD R18, -RZ, |R40| ;  /* 0x00000000ff127229 */ /* 0x000fe20000000528 */
[----:B------:R-:W-:Y:S01]  /*3f60*/  BSSY.RECONVERGENT B1, `(.L_x_73) ;  /* 0x0000003000017945 */ /* 0x000fe20003800200 */
[----:B------:R-:W-:-:S09]  /*3f70*/  MOV R20, 0x3f90 ;  /* 0x00003f9000147802 */ /* 0x000fd20000000f00 */
[----:B------:R-:W-:Y:S05]  /*3f80*/  CALL.REL.NOINC `($_Z7re_stepPdPKdPKbS1_S1_S1_S1_S1_S1_S1_iiidddi$__internal_accurate_pow) ;  /* 0x0000023800107944 */ /* 0x000fea0003c00000 */
[----:B------:R-:W-:Y:S05]  /*3f90*/  BSYNC.RECONVERGENT B1 ;  /* 0x0000000000017941 */ /* 0x000fea0003800200 */
.L_x_73:
[----:B------:R-:W-:Y:S01]  /*3fa0*/  DADD R74, -R54, R58 ;  /* 0x00000000364a7229 */ /* 0x000fe2000000013a */
[----:B------:R-:W-:Y:S01]  /*3fb0*/  IMAD.MOV.U32 R4, RZ, RZ, 0x1 ;  /* 0x00000001ff047424 */ /* 0x000fe200078e00ff */
[----:B------:R-:W-:Y:S01]  /*3fc0*/  DADD R30, RZ, -R52 ;  /* 0x00000000ff1e7229 */ /* 0x000fe20000000834 */
[----:B------:R-:W-:Y:S01]  /*3fd0*/  BSSY.RECONVERGENT B1, `(.L_x_74) ;  /* 0x000001a000017945 */ /* 0x000fe20003800200 */
[C---:B------:R-:W-:Y:S02]  /*3fe0*/  DSETP.NEU.AND P0, PT, R40.reuse, RZ, PT ;  /* 0x000000ff2800722a */ /* 0x040fe40003f0d000 */
[----:B------:R-:W-:-:S04]  /*3ff0*/  DSETP.NEU.AND P2, PT, R40, 1, PT ;  /* 0x3ff000002800742a */ /* 0x000fc80003f4d000 */
[----:B------:R-:W-:-:S06]  /*4000*/  DMUL R30, R74, R30 ;  /* 0x0000001e4a1e7228 */ /* 0x000fcc0000000000 */
[----:B------:R-:W0:Y:S02]  /*4010*/  MUFU.RCP64H R5, R31 ;  /* 0x0000001f00057308 */ /* 0x000e240000001800 */
[----:B------:R-:W-:Y:S01]  /*4020*/  @!P0 CS2R R16, SRZ ;  /* 0x0000000000108805 */ /* 0x000fe2000001ff00 */
[----:B0-----:R-:W-:-:S08]  /*4030*/  DFMA R18, -R30, R4, 1 ;  /* 0x3ff000001e12742b */ /* 0x001fd00000000104 */
[----:B------:R-:W-:-:S08]  /*4040*/  DFMA R18, R18, R18, R18 ;  /* 0x000000121212722b */ /* 0x000fd00000000012 */
[----:B------:R-:W-:Y:S02]  /*4050*/  DFMA R4, R4, R18, R4 ;  /* 0x000000120404722b */ /* 0x000fe40000000004 */
[----:B------:R-:W-:-:S06]  /*4060*/  DADD R18, R46, -R48 ;  /* 0x000000002e127229 */ /* 0x000fcc0000000830 */
[----:B------:R-:W-:Y:S02]  /*4070*/  DFMA R20, -R30, R4, 1 ;  /* 0x3ff000001e14742b */ /* 0x000fe40000000104 */
[----:B------:R-:W-:-:S06]  /*4080*/  DMUL R18, R70, R18 ;  /* 0x0000001246127228 */ /* 0x000fcc0000000000 */
        /* <DEDUP_REMOVED lines=14> */
.L_x_75:
[----:B------:R-:W-:Y:S05]  /*4170*/  BSYNC.RECONVERGENT B1 ;  /* 0x0000000000017941 */ /* 0x000fea0003800200 */
.L_x_74:
[----:B------:R-:W-:Y:S01]  /*4180*/  FFMA R20, RZ, R31, R5 ;  /* 0x0000001fff147223 */ /* 0x000fe20000000005 */
[----:B------:R-:W-:Y:S01]  /*4190*/  FSETP.GEU.AND P1, PT, |R19|, 6.5827683646048100446e-37, PT ;  /* 0x036000001300780b */ /* 0x000fe20003f2e200 */
[----:B------:R-:W-:Y:S01]  /*41a0*/  DFMA R88, R6, R74, R42 ;  /* 0x0000004a0658722b */ /* 0x000fe2000000002a */
[----:B------:R-:W-:Y:S01]  /*41b0*/  FSEL R40, R16, RZ, P2 ;  /* 0x000000ff10287208 */ /* 0x000fe20001000000 */
[----:B------:R-:W-:Y:S01]  /*41c0*/  BSSY.RECONVERGENT B3, `(.L_x_76) ;  /* 0x000000a000037945 */ /* 0x000fe20003800200 */
[----:B------:R-:W-:Y:S02]  /*41d0*/  FSETP.GT.AND P0, PT, |R20|, 1.469367938527859385e-39, PT ;  /* 0x001000001400780b */ /* 0x000fe40003f04200 */
[----:B------:R-:W-:-:S06]  /*41e0*/  FSEL R41, R17, 1.875, P2 ;  /* 0x3ff0000011297808 */ /* 0x000fcc0001000000 */
[----:B------:R-:W-:-:S05]  /*41f0*/  DMUL R88, R40, R88 ;  /* 0x0000005828587228 */ /* 0x000fca0000000000 */
[----:B------:R-:W-:Y:S06]  /*4200*/  @P0 BRA P1, `(.L_x_77) ;  /* 0x0000000000140947 */ /* 0x000fec0000800000 */
[----:B------:R-:W-:Y:S01]  /*4210*/  IMAD.MOV.U32 R17, RZ, RZ, R19 ;  /* 0x000000ffff117224 */ /* 0x000fe200078e0013 */
[----:B------:R-:W-:-:S07]  /*4220*/  MOV R16, 0x4240 ;  /* 0x0000424000107802 */ /* 0x000fce0000000f00 */
[----:B------:R-:W-:Y:S05]  /*4230*/  CALL.REL.NOINC `($__internal_0_$__cuda_sm20_div_rn_f64_full) ;  /* 0x0000022c00107944 */ /* 0x000fea0003c00000 */
[----:B------:R-:W-:Y:S02]  /*4240*/  IMAD.MOV.U32 R4, RZ, RZ, R18 ;  /* 0x000000ffff047224 */ /* 0x000fe400078e0012 */
[----:B------:R-:W-:-:S07]  /*4250*/  IMAD.MOV.U32 R5, RZ, RZ, R17 ;  /* 0x000000ffff057224 */ /* 0x000fce00078e0011 */
.L_x_77:
[----:B------:R-:W-:Y:S05]  /*4260*/  BSYNC.RECONVERGENT B3 ;  /* 0x0000000000037941 */ /* 0x000fea0003800200 */
.L_x_76:
[----:B------:R-:W0:Y:S01]  /*4270*/  MUFU.RCP64H R17, R75 ;  /* 0x0000004b00117308 */ /* 0x000e220000001800 */
[----:B------:R-:W-:Y:S01]  /*4280*/  IMAD.MOV.U32 R16, RZ, RZ, 0x1 ;  /* 0x00000001ff107424 */ /* 0x000fe200078e00ff */
[----:B------:R-:W-:Y:S01]  /*4290*/  DADD R20, R54, R54 ;  /* 0x0000000036147229 */ /* 0x000fe20000000036 */
[----:B------:R-:W-:Y:S01]  /*42a0*/  FSETP.GEU.AND P1, PT, |R71|, 6.5827683646048100446e-37, PT ;  /* 0x036000004700780b */ /* 0x000fe20003f2e200 */
[----:B------:R-:W-:Y:S03]  /*42b0*/  BSSY.RECONVERGENT B3, `(.L_x_78) ;  /* 0x000001c000037945 */ /* 0x000fe60003800200 */
[----:B0-----:R-:W-:-:S08]  /*42c0*/  DFMA R18, -R74, R16, 1 ;  /* 0x3ff000004a12742b */ /* 0x001fd00000000110 */
[----:B------:R-:W-:-:S08]  /*42d0*/  DFMA R18, R18, R18, R18 ;  /* 0x000000121212722b */ /* 0x000fd00000000012 */
[----:B------:R-:W-:-:S08]  /*42e0*/  DFMA R18, R16, R18, R16 ;  /* 0x000000121012722b */ /* 0x000fd00000000010 */
[----:B------:R-:W-:-:S08]  /*42f0*/  DFMA R16, -R74, R18, 1 ;  /* 0x3ff000004a10742b */ /* 0x000fd00000000112 */
[----:B------:R-:W-:Y:S02]  /*4300*/  DFMA R72, R18, R16, R18 ;  /* 0x000000101248722b */ /* 0x000fe40000000012 */
[--C-:B------:R-:W-:Y:S02]  /*4310*/  DADD R16, -R56, R58.reuse ;  /* 0x0000000038107229 */ /* 0x100fe4000000013a */
[----:B------:R-:W-:-:S04]  /*4320*/  DADD R18, RZ, R58 ;  /* 0x00000000ff127229 */ /* 0x000fc8000000003a */
[----:B------:R-:W-:Y:S02]  /*4330*/  DMUL R30, R70, R72 ;  /* 0x00000048461e7228 */ /* 0x000fe40000000000 */
[----:B------:R-:W-:Y:S02]  /*4340*/  DADD R16, R16, R16 ;  /* 0x0000000010107229 */ /* 0x000fe40000000010 */
[----:B------:R-:W-:Y:S02]  /*4350*/  DADD R18, R18, -R20 ;  /* 0x0000000012127229 */ /* 0x000fe40000000814 */
[----:B------:R-:W-:Y:S02]  /*4360*/  DADD R20, -R52, R58 ;  /* 0x0000000034147229 */ /* 0x000fe4000000013a */
[----:B------:R-:W-:Y:S02]  /*4370*/  DFMA R76, -R74, R30, R70 ;  /* 0x0000001e4a4c722b */ /* 0x000fe40000000146 */
[----:B------:R-:W-:-:S06]  /*4380*/  DFMA R16, R6, R16, R24 ;  /* 0x000000100610722b */ /* 0x000fcc0000000018 */
[----:B------:R-:W-:Y:S02]  /*4390*/  DFMA R72, R72, R76, R30 ;  /* 0x0000004c4848722b */ /* 0x000fe4000000001e */
[----:B------:R-:W-:-:S08]  /*43a0*/  DFMA R16, R18, R20, R16 ;  /* 0x000000141210722b */ /* 0x000fd00000000010 */
[----:B------:R-:W-:Y:S01]  /*43b0*/  FFMA R18, RZ, R75, R73 ;  /* 0x0000004bff127223 */ /* 0x000fe20000000049 */
[----:B------:R-:W-:-:S04]  /*43c0*/  DFMA R24, R16, R4, R88 ;  /* 0x000000041018722b */ /* 0x000fc80000000058 */
        /* <DEDUP_REMOVED lines=10> */
.L_x_79:
[----:B------:R-:W-:Y:S05]  /*4470*/  BSYNC.RECONVERGENT B3 ;  /* 0x0000000000037941 */ /* 0x000fea0003800200 */
.L_x_78:
[----:B------:R-:W-:Y:S01]  /*4480*/  DADD R18, -RZ, |R72| ;  /* 0x00000000ff127229 */ /* 0x000fe20000000548 */
[----:B------:R-:W-:Y:S01]  /*4490*/  BSSY.RECONVERGENT B1, `(.L_x_80) ;  /* 0x0000003000017945 */ /* 0x000fe20003800200 */
[----:B------:R-:W-:-:S09]  /*44a0*/  MOV R20, 0x44c0 ;  /* 0x000044c000147802 */ /* 0x000fd20000000f00 */
[----:B------:R-:W-:Y:S05]  /*44b0*/  CALL.REL.NOINC `($_Z7re_stepPdPKdPKbS1_S1_S1_S1_S1_S1_S1_iiidddi$__internal_accurate_pow) ;  /* 0x0000023000c47944 */ /* 0x000fea0003c00000 */
[----:B------:R-:W-:Y:S05]  /*44c0*/  BSYNC.RECONVERGENT B1 ;  /* 0x0000000000017941 */ /* 0x000fea0003800200 */
.L_x_80:
[----:B------:R-:W-:Y:S01]  /*44d0*/  DADD R18, R72, 2 ;  /* 0x4000000048127429 */ /* 0x000fe20000000000 */
[----:B------:R-:W-:Y:S01]  /*44e0*/  BSSY.RECONVERGENT B1, `(.L_x_81) ;  /* 0x0000014000017945 */ /* 0x000fe20003800200 */
[--C-:B------:R-:W-:Y:S02]  /*44f0*/  DADD R20, R58, R58.reuse ;  /* 0x000000003a147229 */ /* 0x100fe4000000003a */
[----:B------:R-:W-:Y:S02]  /*4500*/  DADD R30, RZ, R58 ;  /* 0x00000000ff1e7229 */ /* 0x000fe4000000003a */
[C---:B------:R-:W-:Y:S02]  /*4510*/  DSETP.NEU.AND P0, PT, R72.reuse, RZ, PT ;  /* 0x000000ff4800722a */ /* 0x040fe40003f0d000 */
[----:B------:R-:W-:Y:S02]  /*4520*/  DSETP.NEU.AND P2, PT, R72, 1, PT ;  /* 0x3ff000004800742a */ /* 0x000fe40003f4d000 */
[----:B------:R-:W-:Y:S01]  /*4530*/  LOP3.LUT R18, R19, 0x7ff00000, RZ, 0xc0, !PT ;  /* 0x7ff0000013127812 */ /* 0x000fe200078ec0ff */
[----:B------:R-:W-:-:S02]  /*4540*/  DADD R20, R20, -R52 ;  /* 0x0000000014147229 */ /* 0x000fc40000000834 */
[----:B------:R-:W-:Y:S01]  /*4550*/  DADD R30, R30, -R54 ;  /* 0x000000001e1e7229 */ /* 0x000fe20000000836 */
[----:B------:R-:W-:-:S05]  /*4560*/  ISETP.NE.AND P1, PT, R18, 0x7ff00000, PT ;  /* 0x7ff000001200780c */ /* 0x000fca0003f25270 */
[----:B------:R-:W-:Y:S01]  /*4570*/  DADD R20, R20, -R54 ;  /* 0x0000000014147229 */ /* 0x000fe20000000836 */
[----:B------:R-:W-:Y:S01]  /*4580*/  @!P0 CS2R R16, SRZ ;  /* 0x0000000000108805 */ /* 0x000fe2000001ff00 */
[----:B------:R-:W-:-:S08]  /*4590*/  DADD R30, R30, -R52 ;  /* 0x000000001e1e7229 */ /* 0x000fd00000000834 */
[----:B------:R-:W-:Y:S01]  /*45a0*/  DFMA R20, R20, R30, R42 ;  /* 0x0000001e1414722b */ /* 0x000fe2000000002a */
[----:B------:R-:W-:Y:S10]  /*45b0*/  @P1 BRA `(.L_x_82) ;  /* 0x0000000000181947 */ /* 0x000ff40003800000 */
[----:B------:R-:W-:-:S14]  /*45c0*/  DSETP.NAN.AND P0, PT, R72, R72, PT ;  /* 0x000000484800722a */ /* 0x000fdc0003f08000 */
[----:B------:R-:W-:Y:S01]  /*45d0*/  @P0 DADD R16, R72, 2 ;  /* 0x4000000048100429 */ /* 0x000fe20000000000 */
[----:B------:R-:W-:Y:S10]  /*45e0*/  @P0 BRA `(.L_x_82) ;  /* 0x00000000000c0947 */ /* 0x000ff40003800000 */
[----:B------:R-:W-:-:S14]  /*45f0*/  DSETP.NEU.AND P0, PT, |R72|, +INF , PT ;  /* 0x7ff000004800742a */ /* 0x000fdc0003f0d200 */
[----:B------:R-:W-:Y:S02]  /*4600*/  @!P0 IMAD.MOV.U32 R16, RZ, RZ, 0x0 ;  /* 0x00000000ff108424 */ /* 0x000fe400078e00ff */
[----:B------:R-:W-:-:S07]  /*4610*/  @!P0 IMAD.MOV.U32 R17, RZ, RZ, 0x7ff00000 ;  /* 0x7ff00000ff118424 */ /* 0x000fce00078e00ff */
.L_x_82:
[----:B------:R-:W-:Y:S05]  /*4620*/  BSYNC.RECONVERGENT B1 ;  /* 0x0000000000017941 */ /* 0x000fea0003800200 */
.L_x_81:
[----:B------:R-:W-:Y:S01]  /*4630*/  FSEL R42, R16, RZ, P2 ;  /* 0x000000ff102a7208 */ /* 0x000fe20001000000 */
[----:B------:R-:W-:Y:S01]  /*4640*/  UMOV UR4, 0xa0b5ed8d ;  /* 0xa0b5ed8d00047882 */ /* 0x000fe20000000000 */
[----:B------:R-:W-:Y:S01]  /*4650*/  FSEL R43, R17, 1.875, P2 ;  /* 0x3ff00000112b7808 */ /* 0x000fe20001000000 */
[----:B------:R-:W-:Y:S01]  /*4660*/  UMOV UR5, 0x3eb0c6f7 ;  /* 0x3eb0c6f700057882 */ /* 0x000fe20000000000 */
[----:B------:R-:W-:Y:S01]  /*4670*/  BSSY.RECONVERGENT B1, `(.L_x_83) ;  /* 0x0000007000017945 */ /* 0x000fe20003800200 */
[----:B------:R-:W-:-:S03]  /*4680*/  DADD R70, R62, UR4 ;  /* 0x000000043e467e29 */ /* 0x000fc60008000000 */
[----:B------:R-:W-:-:S05]  /*4690*/  DFMA R20, R42, R20, R24 ;  /* 0x000000142a14722b */ /* 0x000fca0000000018 */
[----:B------:R-:W-:-:S03]  /*46a0*/  DADD R18, -RZ, |R70| ;  /* 0x00000000ff127229 */ /* 0x000fc60000000546 */
[----:B------:R-:W-:Y:S01]  /*46b0*/  DMUL R66, R20, R66 ;  /* 0x0000004214427228 */ /* 0x000fe20000000000 */
[----:B------:R-:W-:-:S10]  /*46c0*/  MOV R20, 0x46e0 ;  /* 0x000046e000147802 */ /* 0x000fd40000000f00 */
[----:B------:R-:W-:Y:S05]  /*46d0*/  CALL.REL.NOINC `($_Z7re_stepPdPKdPKbS1_S1_S1_S1_S1_S1_S1_iiidddi$__internal_accurate_pow) ;  /* 0x00000230003c7944 */ /* 0x000fea0003c00000 */
[----:B------:R-:W-:Y:S05]  /*46e0*/  BSYNC.RECONVERGENT B1 ;  /* 0x0000000000017941 */ /* 0x000fea0003800200 */
.L_x_83:
[----:B------:R-:W-:Y:S01]  /*46f0*/  DADD R30, -R54, R68 ;  /* 0x00000000361e7229 */ /* 0x000fe20000000144 */
[----:B------:R-:W-:Y:S01]  /*4700*/  IMAD.MOV.U32 R18, RZ, RZ, 0x1 ;  /* 0x00000001ff127424 */ /* 0x000fe200078e00ff */
[----:B------:R-:W-:Y:S01]  /*4710*/  DADD R62, RZ, -R52 ;  /* 0x00000000ff3e7229 */ /* 0x000fe20000000834 */
[----:B------:R-:W-:Y:S01]  /*4720*/  BSSY.RECONVERGENT B1, `(.L_x_84) ;  /* 0x000001a000017945 */ /* 0x000fe20003800200 */
[C---:B------:R-:W-:Y:S02]  /*4730*/  DSETP.NEU.AND P0, PT, R70.reuse, RZ, PT ;  /* 0x000000ff4600722a */ /* 0x040fe40003f0d000 */
[----:B------:R-:W0:Y:S01]  /*4740*/  MUFU.RCP64H R19, R31 ;  /* 0x0000001f00137308 */ /* 0x000e220000001800 */
[----:B------:R-:W-:-:S05]  /*4750*/  DSETP.NEU.AND P2, PT, R70, 1, PT ;  /* 0x3ff000004600742a */ /* 0x000fca0003f4d000 */
[----:B------:R-:W-:-:S06]  /*4760*/  FSETP.GEU.AND P4, PT, |R63|, 6.5827683646048100446e-37, PT ;  /* 0x036000003f00780b */ /* 0x000fcc0003f8e200 */
        /* <DEDUP_REMOVED lines=9> */
[----:B------:R-:W-:Y:S01]  /*4800*/  DFMA R72, -R30, R24, R62 ;  /* 0x000000181e48722b */ /* 0x000fe2000000013e */
[----:B------:R-:W-:-:S07]  /*4810*/  ISETP.NE.AND P1, PT, R18, 0x7ff00000, PT ;  /* 0x7ff000001200780c */ /* 0x000fce0003f25270 */
[----:B------:R-:W-:-:S10]  /*4820*/  DFMA R24, R20, R72, R24 ;  /* 0x000000481418722b */ /* 0x000fd40000000018 */
[----:B------:R-:W-:-:S05]  /*4830*/  FFMA R19, RZ, R31, R25 ;  /* 0x0000001fff137223 */ /* 0x000fca0000000019 */
[----:B------:R-:W-:Y:S01]  /*4840*/  FSETP.GT.AND P3, PT, |R19|, 1.469367938527859385e-39, PT ;  /* 0x001000001300780b */ /* 0x000fe20003f64200 */
[----:B------:R-:W-:-:S12]  /*4850*/  @P1 BRA `(.L_x_85) ;  /* 0x0000000000181947 */ /* 0x000fd80003800000 */
[----:B------:R-:W-:-:S14]  /*4860*/  DSETP.NAN.AND P0, PT, R70, R70, PT ;  /* 0x000000464600722a */ /* 0x000fdc0003f08000 */
[----:B------:R-:W-:Y:S01]  /*4870*/  @P0 DADD R16, R70, 2 ;  /* 0x4000000046100429 */ /* 0x000fe20000000000 */
[----:B------:R-:W-:Y:S10]  /*4880*/  @P0 BRA `(.L_x_85) ;  /* 0x00000000000c0947 */ /* 0x000ff40003800000 */
[----:B------:R-:W-:-:S14]  /*4890*/  DSETP.NEU.AND P0, PT, |R70|, +INF , PT ;  /* 0x7ff000004600742a */ /* 0x000fdc0003f0d200 */
[----:B------:R-:W-:Y:S01]  /*48a0*/  @!P0 MOV R16, 0x0 ;  /* 0x0000000000108802 */ /* 0x000fe20000000f00 */
[----:B------:R-:W-:-:S07]  /*48b0*/  @!P0 IMAD.MOV.U32 R17, RZ, RZ, 0x7ff00000 ;  /* 0x7ff00000ff118424 */ /* 0x000fce00078e00ff */
.L_x_85:
[----:B------:R-:W-:Y:S05]  /*48c0*/  BSYNC.RECONVERGENT B1 ;  /* 0x0000000000017941 */ /* 0x000fea0003800200 */
.L_x_84:
[----:B------:R-:W-:Y:S01]  /*48d0*/  BSSY.RECONVERGENT B3, `(.L_x_86) ;  /* 0x000000a000037945 */ /* 0x000fe20003800200 */
[----:B------:R-:W-:Y:S02]  /*48e0*/  FSEL R70, R16, RZ, P2 ;  /* 0x000000ff10467208 */ /* 0x000fe40001000000 */
[----:B------:R-:W-:Y:S01]  /*48f0*/  FSEL R71, R17, 1.875, P2 ;  /* 0x3ff0000011477808 */ /* 0x000fe20001000000 */
[----:B------:R-:W-:Y:S06]  /*4900*/  @P3 BRA P4, `(.L_x_87) ;  /* 0x0000000000183947 */ /* 0x000fec0002000000 */
[----:B------:R-:W-:Y:S01]  /*4910*/  IMAD.MOV.U32 R18, RZ, RZ, R62 ;  /* 0x000000ffff127224 */ /* 0x000fe200078e003e */
[----:B------:R-:W-:Y:S01]  /*4920*/  MOV R16, 0x4950 ;  /* 0x0000495000107802 */ /* 0x000fe20000000f00 */
[----:B------:R-:W-:-:S07]  /*4930*/  IMAD.MOV.U32 R17, RZ, RZ, R63 ;  /* 0x000000ffff117224 */ /* 0x000fce00078e003f */
[----:B------:R-:W-:Y:S05]  /*4940*/  CALL.REL.NOINC `($__internal_0_$__cuda_sm20_div_rn_f64_full) ;  /* 0x00000224004c7944 */ /* 0x000fea0003c00000 */
[----:B------:R-:W-:Y:S02]  /*4950*/  IMAD.MOV.U32 R24, RZ, RZ, R18 ;  /* 0x000000ffff187224 */ /* 0x000fe400078e0012 */
[----:B------:R-:W-:-:S07]  /*4960*/  IMAD.MOV.U32 R25, RZ, RZ, R17 ;  /* 0x000000ffff197224 */ /* 0x000fce00078e0011 */
.L_x_87:
[----:B------:R-:W-:Y:S05]  /*4970*/  BSYNC.RECONVERGENT B3 ;  /* 0x0000000000037941 */ /* 0x000fea0003800200 */
.L_x_86:
[----:B------:R-:W-:Y:S01]  /*4980*/  DADD R30, -R52, R68 ;  /* 0x00000000341e7229 */ /* 0x000fe20000000144 */
[----:B------:R-:W-:Y:S01]  /*4990*/  IMAD.MOV.U32 R16, RZ, RZ, 0x1 ;  /* 0x00000001ff107424 */ /* 0x000fe200078e00ff */
[----:B------:R-:W-:Y:S01]  /*49a0*/  FSETP.GEU.AND P1, PT, |R7|, 6.5827683646048100446e-37, PT ;  /* 0x036000000700780b */ /* 0x000fe20003f2e200 */
[----:B------:R-:W-:Y:S03]  /*49b0*/  BSSY.RECONVERGENT B3, `(.L_x_88) ;  /* 0x0000012000037945 */ /* 0x000fe60003800200 */
        /* <DEDUP_REMOVED lines=16> */
[----:B------:R-:W-:-:S07]  /*4ac0*/  IMAD.MOV.U32 R16, RZ, RZ, R18 ;  /* 0x000000ffff107224 */ /* 0x000fce00078e0012 */
.L_x_89:
[----:B------:R-:W-:Y:S05]  /*4ad0*/  BSYNC.RECONVERGENT B3 ;  /* 0x0000000000037941 */ /* 0x000fea0003800200 */
.L_x_88:
[----:B------:R-:W0:Y:S01]  /*4ae0*/  MUFU.RCP64H R19, R71 ;  /* 0x0000004700137308 */ /* 0x000e220000001800 */
[----:B------:R-:W-:Y:S01]  /*4af0*/  IMAD.MOV.U32 R18, RZ, RZ, 0x1 ;  /* 0x00000001ff127424 */ /* 0x000fe200078e00ff */
[----:B------:R-:W-:Y:S01]  /*4b00*/  DMUL R30, R16, R24 ;  /* 0x00000018101e7228 */ /* 0x000fe20000000000 */
[----:B------:R-:W-:Y:S09]  /*4b10*/  BSSY.RECONVERGENT B3, `(.L_x_90) ;  /* 0x0000015000037945 */ /* 0x000ff20003800200 */
        /* <DEDUP_REMOVED lines=14> */
[----:B------:R-:W-:Y:S01]  /*4c00*/  IMAD.MOV.U32 R17, RZ, RZ, R31 ;  /* 0x000000ffff117224 */ /* 0x000fe200078e001f */
[----:B------:R-:W-:Y:S01]  /*4c10*/  MOV R31, R71 ;  /* 0x00000047001f7202 */ /* 0x000fe20000000f00 */
[----:B------:R-:W-:-:S07]  /*4c20*/  IMAD.MOV.U32 R30, RZ, RZ, R70 ;  /* 0x000000ffff1e7224 */ /* 0x000fce00078e0046 */
[----:B------:R-:W-:Y:S05]  /*4c30*/  CALL.REL.NOINC `($__internal_0_$__cuda_sm20_div_rn_f64_full) ;  /* 0x0000022000907944 */ /* 0x000fea0003c00000 */
[----:B------:R-:W-:Y:S02]  /*4c40*/  IMAD.MOV.U32 R24, RZ, RZ, R18 ;  /* 0x000000ffff187224 */ /* 0x000fe400078e0012 */
[----:B------:R-:W-:-:S07]  /*4c50*/  IMAD.MOV.U32 R25, RZ, RZ, R17 ;  /* 0x000000ffff197224 */ /* 0x000fce00078e0011 */
.L_x_91:
[----:B------:R-:W-:Y:S05]  /*4c60*/  BSYNC.RECONVERGENT B3 ;  /* 0x0000000000037941 */ /* 0x000fea0003800200 */
.L_x_90:
[----:B------:R-:W-:Y:S01]  /*4c70*/  UMOV UR4, 0xa0b5ed8d ;  /* 0xa0b5ed8d00047882 */ /* 0x000fe20000000000 */
[----:B------:R-:W-:Y:S01]  /*4c80*/  UMOV UR5, 0x3eb0c6f7 ;  /* 0x3eb0c6f700057882 */ /* 0x000fe20000000000 */
[----:B------:R-:W-:Y:S01]  /*4c90*/  BSSY.RECONVERGENT B1, `(.L_x_92) ;  /* 0x0000005000017945 */ /* 0x000fe20003800200 */
[----:B------:R-:W-:Y:S01]  /*4ca0*/  DADD R60, R60, UR4 ;  /* 0x000000043c3c7e29 */ /* 0x000fe20008000000 */
[----:B------:R-:W-:-:S07]  /*4cb0*/  MOV R20, 0x4ce0 ;  /* 0x00004ce000147802 */ /* 0x000fce0000000f00 */
[----:B------:R-:W-:-:S11]  /*4cc0*/  DADD R18, -RZ, |R60| ;  /* 0x00000000ff127229 */ /* 0x000fd6000000053c */
[----:B------:R-:W-:Y:S05]  /*4cd0*/  CALL.REL.NOINC `($_Z7re_stepPdPKdPKbS1_S1_S1_S1_S1_S1_S1_iiidddi$__internal_accurate_pow) ;  /* 0x0000022800bc7944 */ /* 0x000fea0003c00000 */
[----:B------:R-:W-:Y:S05]  /*4ce0*/  BSYNC.RECONVERGENT B1 ;  /* 0x0000000000017941 */ /* 0x000fea0003800200 */
.L_x_92:
[----:B------:R-:W-:Y:S01]  /*4cf0*/  DADD R30, -R52, R56 ;  /* 0x00000000341e7229 */ /* 0x000fe20000000138 */
[----:B------:R-:W-:Y:S01]  /*4d00*/  IMAD.MOV.U32 R18, RZ, RZ, 0x1 ;  /* 0x00000001ff127424 */ /* 0x000fe200078e00ff */
[----:B------:R-:W-:Y:S01]  /*4d10*/  DADD R70, -R54, R68 ;  /* 0x0000000036467229 */ /* 0x000fe20000000144 */
        /* <DEDUP_REMOVED lines=24> */
[----:B------:R-:W-:Y:S02]  /*4ea0*/  @!P0 IMAD.MOV.U32 R16, RZ, RZ, 0x0 ;  /* 0x00000000ff108424 */ /* 0x000fe400078e00ff */
[----:B------:R-:W-:-:S07]  /*4eb0*/  @!P0 IMAD.MOV.U32 R17, RZ, RZ, 0x7ff00000 ;  /* 0x7ff00000ff118424 */ /* 0x000fce00078e00ff */
.L_x_94:
[----:B------:R-:W-:Y:S05]  /*4ec0*/  BSYNC.RECONVERGENT B1 ;  /* 0x0000000000017941 */ /* 0x000fea0003800200 */
.L_x_93:
[----:B------:R-:W-:Y:S01]  /*4ed0*/  BSSY.RECONVERGENT B3, `(.L_x_95) ;  /* 0x0000009000037945 */ /* 0x000fe20003800200 */
[----:B------:R-:W-:Y:S02]  /*4ee0*/  FSEL R72, R16, RZ, P2 ;  /* 0x000000ff10487208 */ /* 0x000fe40001000000 */
[----:B------:R-:W-:Y:S01]  /*4ef0*/  FSEL R73, R17, 1.875, P2 ;  /* 0x3ff0000011497808 */ /* 0x000fe20001000000 */
[----:B------:R-:W-:Y:S06]  /*4f00*/  @P3 BRA P4, `(.L_x_96) ;  /* 0x0000000000143947 */ /* 0x000fec0002000000 */
[----:B------:R-:W-:Y:S01]  /*4f10*/  IMAD.MOV.U32 R18, RZ, RZ, R70 ;  /* 0x000000ffff127224 */ /* 0x000fe200078e0046 */
[----:B------:R-:W-:Y:S02]  /*4f20*/  MOV R17, R71 ;  /* 0x0000004700117202 */ /* 0x000fe40000000f00 */
[----:B------:R-:W-:-:S07]  /*4f30*/  MOV R16, 0x4f50 ;  /* 0x00004f5000107802 */ /* 0x000fce0000000f00 */
[----:B------:R-:W-:Y:S05]  /*4f40*/  CALL.REL.NOINC `($__internal_0_$__cuda_sm20_div_rn_f64_full) ;  /* 0x0000021c00cc7944 */ /* 0x000fea0003c00000 */
[----:B------:R-:W-:-:S07]  /*4f50*/  IMAD.MOV.U32 R19, RZ, RZ, R17 ;  /* 0x000000ffff137224 */ /* 0x000fce00078e0011 */
.L_x_96:
[----:B------:R-:W-:Y:S05]  /*4f60*/  BSYNC.RECONVERGENT B3 ;  /* 0x0000000000037941 */ /* 0x000fea0003800200 */
.L_x_95:
[----:B------:R-:W0:Y:S01]  /*4f70*/  MUFU.RCP64H R17, R71 ;  /* 0x0000004700117308 */ /* 0x000e220000001800 */
[----:B------:R-:W-:Y:S01]  /*4f80*/  IMAD.MOV.U32 R16, RZ, RZ, 0x1 ;  /* 0x00000001ff107424 */ /* 0x000fe200078e00ff */
[----:B------:R-:W-:Y:S01]  /*4f90*/  FSETP.GEU.AND P1, PT, |R69|, 6.5827683646048100446e-37, PT ;  /* 0x036000004500780b */ /* 0x000fe20003f2e200 */
[----:B------:R-:W-:Y:S01]  /*4fa0*/  BSSY.RECONVERGENT B3, `(.L_x_97) ;  /* 0x0000015000037945 */ /* 0x000fe20003800200 */
[----:B------:R-:W-:-:S03]  /*4fb0*/  DADD R60, R18, 1 ;  /* 0x3ff00000123c7429 */ /* 0x000fc60000000000 */
        /* <DEDUP_REMOVED lines=17> */
[----:B------:R-:W-:Y:S01]  /*50d0*/  MOV R74, R18 ;  /* 0x00000012004a7202 */ /* 0x000fe20000000f00 */
[----:B------:R-:W-:-:S07]  /*50e0*/  IMAD.MOV.U32 R75, RZ, RZ, R17 ;  /* 0x000000ffff4b7224 */ /* 0x000fce00078e0011 */
.L_x_98:
[----:B------:R-:W-:Y:S05]  /*50f0*/  BSYNC.RECONVERGENT B3 ;  /* 0x0000000000037941 */ /* 0x000fea0003800200 */
.L_x_97:
        /* <DEDUP_REMOVED lines=20> */
[----:B------:R-:W-:-:S07]  /*5240*/  IMAD.MOV.U32 R16, RZ, RZ, R18 ;  /* 0x000000ffff107224 */ /* 0x000fce00078e0012 */
.L_x_100:
[----:B------:R-:W-:Y:S05]  /*5250*/  BSYNC.RECONVERGENT B3 ;  /* 0x0000000000037941 */ /* 0x000fea0003800200 */
.L_x_99:
[----:B------:R-:W0:Y:S01]  /*5260*/  MUFU.RCP64H R19, R73 ;  /* 0x0000004900137308 */ /* 0x000e220000001800 */
[----:B------:R-:W-:Y:S01]  /*5270*/  IMAD.MOV.U32 R18, RZ, RZ, 0x1 ;  /* 0x00000001ff127424 */ /* 0x000fe200078e00ff */
[----:B------:R-:W-:Y:S01]  /*5280*/  DMUL R16, R16, R74 ;  /* 0x0000004a10107228 */ /* 0x000fe20000000000 */
[----:B------:R-:W-:Y:S07]  /*5290*/  BSSY.RECONVERGENT B3, `(.L_x_101) ;  /* 0x0000016000037945 */ /* 0x000fee0003800200 */
[----:B------:R-:W-:-:S02]  /*52a0*/  DMUL R30, R60, R16 ;  /* 0x000000103c1e7228 */ /* 0x000fc40000000000 */
[----:B0-----:R-:W-:-:S08]  /*52b0*/  DFMA R20, -R72, R18, 1 ;  /* 0x3ff000004814742b */ /* 0x001fd00000000112 */
[----:B------:R-:W-:Y:S01]  /*52c0*/  FSETP.GEU.AND P1, PT, |R31|, 6.5827683646048100446e-37, PT ;  /* 0x036000001f00780b */ /* 0x000fe20003f2e200 */
        /* <DEDUP_REMOVED lines=18> */
.L_x_102:
[----:B------:R-:W-:Y:S05]  /*53f0*/  BSYNC.RECONVERGENT B3 ;  /* 0x0000000000037941 */ /* 0x000fea0003800200 */
.L_x_101:
        /* <DEDUP_REMOVED lines=8> */
.L_x_103:
[----:B------:R-:W-:Y:S01]  /*5480*/  DADD R70, -R52, R56 ;  /* 0x0000000034467229 */ /* 0x000fe20000000138 */
[----:B------:R-:W-:Y:S01]  /*5490*/  IMAD.MOV.U32 R18, RZ, RZ, 0x1 ;  /* 0x00000001ff127424 */ /* 0x000fe200078e00ff */
[C---:B------:R-:W-:Y:S01]  /*54a0*/  DSETP.NEU.AND P0, PT, R66.reuse, RZ, PT ;  /* 0x000000ff4200722a */ /* 0x040fe20003f0d000 */
[----:B------:R-:W-:Y:S01]  /*54b0*/  BSSY.RECONVERGENT B1, `(.L_x_104) ;  /* 0x0000019000017945 */ /* 0x000fe20003800200 */
[----:B------:R-:W-:Y:S01]  /*54c0*/  DSETP.NEU.AND P2, PT, R66, 1, PT ;  /* 0x3ff000004200742a */ /* 0x000fe20003f4d000 */
[----:B------:R-:W-:Y:S01]  /*54d0*/  FSETP.GEU.AND P4, PT, |R69|, 6.5827683646048100446e-37, PT ;  /* 0x036000004500780b */ /* 0x000fe20003f8e200 */
        /* <DEDUP_REMOVED lines=22> */
.L_x_105:
[----:B------:R-:W-:Y:S05]  /*5640*/  BSYNC.RECONVERGENT B1 ;  /* 0x0000000000017941 */ /* 0x000fea0003800200 */
.L_x_104:
[----:B------:R-:W-:Y:S01]  /*5650*/  BSSY.RECONVERGENT B3, `(.L_x_106) ;  /* 0x000000c000037945 */ /* 0x000fe20003800200 */
[----:B------:R-:W-:Y:S02]  /*5660*/  FSEL R66, R16, RZ, P2 ;  /* 0x000000ff10427208 */ /* 0x000fe40001000000 */
[----:B------:R-:W-:Y:S01]  /*5670*/  FSEL R67, R17, 1.875, P2 ;  /* 0x3ff0000011437808 */ /* 0x000fe20001000000 */
[----:B------:R-:W-:Y:S06]  /*5680*/  @P3 BRA P4, `(.L_x_107) ;  /* 0x0000000000203947 */ /* 0x000fec0002000000 */
        /* <DEDUP_REMOVED lines=8> */
.L_x_107:
[----:B------:R-:W-:Y:S05]  /*5710*/  BSYNC.RECONVERGENT B3 ;  /* 0x0000000000037941 */ /* 0x000fea0003800200 */
.L_x_106:
        /* <DEDUP_REMOVED lines=21> */
.L_x_109:
[----:B------:R-:W-:Y:S05]  /*5870*/  BSYNC.RECONVERGENT B3 ;  /* 0x0000000000037941 */ /* 0x000fea0003800200 */
.L_x_108:
        /* <DEDUP_REMOVED lines=24> */
.L_x_111:
[----:B------:R-:W-:Y:S05]  /*5a00*/  BSYNC.RECONVERGENT B3 ;  /* 0x0000000000037941 */ /* 0x000fea0003800200 */
.L_x_110:
[----:B------:R-:W-:Y:S01]  /*5a10*/  DADD R66, R60, R24 ;  /* 0x000000003c427229 */ /* 0x000fe20000000018 */
[----:B------:R-:W-:Y:S01]  /*5a20*/  IMAD.MOV.U32 R16, RZ, RZ, 0x1 ;  /* 0x00000001ff107424 */ /* 0x000fe200078e00ff */
[----:B------:R-:W-:Y:S01]  /*5a30*/  FSETP.GEU.AND P1, PT, |R25|, 6.5827683646048100446e-37, PT ;  /* 0x036000001900780b */ /* 0x000fe20003f2e200 */
[----:B------:R-:W-:Y:S05]  /*5a40*/  BSSY.RECONVERGENT B3, `(.L_x_112) ;  /* 0x0000016000037945 */ /* 0x000fea0003800200 */
[----:B------:R-:W-:-:S06]  /*5a50*/  DADD R66, R66, R68 ;  /* 0x0000000042427229 */ /* 0x000fcc0000000044 */
        /* <DEDUP_REMOVED lines=20> */
.L_x_113:
[----:B------:R-:W-:Y:S05]  /*5ba0*/  BSYNC.RECONVERGENT B3 ;  /* 0x0000000000037941 */ /* 0x000fea0003800200 */
.L_x_112:
[----:B------:R-:W0:Y:S01]  /*5bb0*/  MUFU.RCP64H R17, R67 ;  /* 0x0000004300117308 */ /* 0x000e220000001800 */
[----:B------:R-:W-:Y:S01]  /*5bc0*/  IMAD.MOV.U32 R16, RZ, RZ, 0x1 ;  /* 0x00000001ff107424 */ /* 0x000fe200078e00ff */
[----:B------:R-:W-:Y:S01]  /*5bd0*/  FSETP.GEU.AND P1, PT, |R61|, 6.5827683646048100446e-37, PT ;  /* 0x036000003d00780b */ /* 0x000fe20003f2e200 */
[----:B------:R-:W-:Y:S04]  /*5be0*/  BSSY.RECONVERGENT B3, `(.L_x_114) ;  /* 0x0000014000037945 */ /* 0x000fe80003800200 */
        /* <DEDUP_REMOVED lines=19> */
.L_x_115:
[----:B------:R-:W-:Y:S05]  /*5d20*/  BSYNC.RECONVERGENT B3 ;  /* 0x0000000000037941 */ /* 0x000fea0003800200 */
.L_x_114:
        /* <DEDUP_REMOVED lines=22> */
.L_x_117:
[----:B------:R-:W-:Y:S05]  /*5e90*/  BSYNC.RECONVERGENT B3 ;  /* 0x0000000000037941 */ /* 0x000fea0003800200 */
.L_x_116:
[----:B------:R-:W-:Y:S01]  /*5ea0*/  DADD R30, -R50, R52 ;  /* 0x00000000321e7229 */ /* 0x000fe20000000134 */
[----:B------:R-:W-:Y:S01]  /*5eb0*/  IMAD.MOV.U32 R18, RZ, RZ, 0x1 ;  /* 0x00000001ff127424 */ /* 0x000fe200078e00ff */
[----:B------:R-:W-:Y:S01]  /*5ec0*/  DMUL R24, R10, R24 ;  /* 0x000000180a187228 */ /* 0x000fe20000000000 */
[----:B------:R-:W-:Y:S01]  /*5ed0*/  FSETP.GEU.AND P1, PT, |R9|, 6.5827683646048100446e-37, PT ;  /* 0x036000000900780b */ /* 0x000fe20003f2e200 */
[----:B------:R-:W-:Y:S02]  /*5ee0*/  BSSY.RECONVERGENT B3, `(.L_x_118) ;  /* 0x0000014000037945 */ /* 0x000fe40003800200 */
[----:B------:R-:W0:Y:S04]  /*5ef0*/  MUFU.RCP64H R19, R31 ;  /* 0x0000001f00137308 */ /* 0x000e280000001800 */
[----:B------:R-:W-:-:S08]  /*5f00*/  DFMA R24, R64, R72, R24 ;  /* 0x000000484018722b */ /* 0x000fd00000000018 */
[----:B------:R-:W-:Y:S02]  /*5f10*/  DFMA R24, R32, R16, R24 ;  /* 0x000000102018722b */ /* 0x000fe40000000018 */
        /* <DEDUP_REMOVED lines=15> */
[----:B------:R-:W-:-:S07]  /*6010*/  MOV R19, R17 ;  /* 0x0000001100137202 */ /* 0x000fce0000000f00 */
.L_x_119:
[----:B------:R-:W-:Y:S05]  /*6020*/  BSYNC.RECONVERGENT B3 ;  /* 0x0000000000037941 */ /* 0x000fea0003800200 */
.L_x_118:
        /* <DEDUP_REMOVED lines=14> */
[----:B------:R-:W-:Y:S01]  /*6110*/  FSETP.GT.AND P0, PT, |R8|, 1.469367938527859385e-39, PT ;  /* 0x001000000800780b */ /* 0x000fe20003f04200 */
[----:B------:R-:W-:-:S12]  /*6120*/  DADD R8, R18, -R46 ;  /* 0x0000000012087229 */ /* 0x000fd8000000082e */
[----:B------:R-:W-:Y:S05]  /*6130*/  @P0 BRA P1, `(.L_x_121) ;  /* 0x0000000000140947 */ /* 0x000fea0000800000 */
[----:B------:R-:W-:Y:S01]  /*6140*/  IMAD.MOV.U32 R18, RZ, RZ, R6 ;  /* 0x000000ffff127224 */ /* 0x000fe200078e0006 */
[----:B------:R-:W-:Y:S01]  /*6150*/  MOV R16, 0x6180 ;  /* 0x0000618000107802 */ /* 0x000fe20000000f00 */
[----:B------:R-:W-:-:S07]  /*6160*/  IMAD.MOV.U32 R17, RZ, RZ, R7 ;  /* 0x000000ffff117224 */ /* 0x000fce00078e0007 */
[----:B------:R-:W-:Y:S05]  /*6170*/  CALL.REL.NOINC `($__internal_0_$__cuda_sm20_div_rn_f64_full) ;  /* 0x0000020c00407944 */ /* 0x000fea0003c00000 */
[----:B------:R-:W-:-:S07]  /*6180*/  IMAD.MOV.U32 R16, RZ, RZ, R18 ;  /* 0x000000ffff107224 */ /* 0x000fce00078e0012 */
.L_x_121:
[----:B------:R-:W-:Y:S05]  /*6190*/  BSYNC.RECONVERGENT B3 ;  /* 0x0000000000037941 */ /* 0x000fea0003800200 */
.L_x_120:
[----:B------:R-:W-:Y:S01]  /*61a0*/  DADD R60, RZ, -R50 ;  /* 0x00000000ff3c7229 */ /* 0x000fe20000000832 */
        /* <DEDUP_REMOVED lines=23> */
.L_x_123:
[----:B------:R-:W-:Y:S05]  /*6320*/  BSYNC.RECONVERGENT B3 ;  /* 0x0000000000037941 */ /* 0x000fea0003800200 */
.L_x_122:
[----:B------:R-:W0:Y:S01]  /*6330*/  MUFU.RCP64H R17, R63 ;  /* 0x0000003f00117308 */ /* 0x000e220000001800 */
[----:B------:R-:W-:Y:S01]  /*6340*/  IMAD.MOV.U32 R16, RZ, RZ, 0x1 ;  /* 0x00000001ff107424 */ /* 0x000fe200078e00ff */
[----:B------:R-:W-:Y:S01]  /*6350*/  FSETP.GEU.AND P1, PT, |R7|, 6.5827683646048100446e-37, PT ;  /* 0x036000000700780b */ /* 0x000fe20003f2e200 */
[----:B------:R-:W-:Y:S01]  /*6360*/  BSSY.RECONVERGENT B3, `(.L_x_124) ;  /* 0x0000015000037945 */ /* 0x000fe20003800200 */
[----:B------:R-:W-:Y:S02]  /*6370*/  DFMA R64, R64, R18, R46 ;  /* 0x000000124040722b */ /* 0x000fe4000000002e */
        /* <DEDUP_REMOVED lines=19> */
.L_x_125:
[----:B------:R-:W-:Y:S05]  /*64b0*/  BSYNC.RECONVERGENT B3 ;  /* 0x0000000000037941 */ /* 0x000fea0003800200 */
.L_x_124:
        /* <DEDUP_REMOVED lines=24> */
.L_x_127:
[----:B------:R-:W-:Y:S05]  /*6640*/  BSYNC.RECONVERGENT B3 ;  /* 0x0000000000037941 */ /* 0x000fea0003800200 */
.L_x_126:
[----:B------:R-:W-:Y:S01]  /*6650*/  DADD R72, -R50, R56 ;  /* 0x0000000032487229 */ /* 0x000fe20000000138 */
[----:B------:R-:W-:Y:S01]  /*6660*/  IMAD.MOV.U32 R16, RZ, RZ, 0x1 ;  /* 0x00000001ff107424 */ /* 0x000fe200078e00ff */
[----:B------:R-:W-:Y:S01]  /*6670*/  FSETP.GEU.AND P1, PT, |R61|, 6.5827683646048100446e-37, PT ;  /* 0x036000003d00780b */ /* 0x000fe20003f2e200 */
[----:B------:R-:W-:Y:S01]  /*6680*/  DADD R46, R46, R68 ;  /* 0x000000002e2e7229 */ /* 0x000fe20000000044 */
[----:B------:R-:W-:Y:S02]  /*6690*/  BSSY.RECONVERGENT B3, `(.L_x_128) ;  /* 0x0000016000037945 */ /* 0x000fe40003800200 */
[----:B------:R-:W0:Y:S05]  /*66a0*/  MUFU.RCP64H R17, R73 ;  /* 0x0000004900117308 */ /* 0x000e2a0000001800 */
[----:B------:R-:W-:-:S02]  /*66b0*/  DFMA R64, R66, R46, R64 ;  /* 0x0000002e4240722b */ /* 0x000fc40000000040 */
        /* <DEDUP_REMOVED lines=19> */
.L_x_129:
[----:B------:R-:W-:Y:S05]  /*67f0*/  BSYNC.RECONVERGENT B3 ;  /* 0x0000000000037941 */ /* 0x000fea0003800200 */
.L_x_128:
        /* <DEDUP_REMOVED lines=22> */
.L_x_131:
[----:B------:R-:W-:Y:S05]  /*6960*/  BSYNC.RECONVERGENT B3 ;  /* 0x0000000000037941 */ /* 0x000fea0003800200 */
.L_x_130:
[----:B------:R-:W0:Y:S01]  /*6970*/  MUFU.RCP64H R19, R71 ;  /* 0x0000004700137308 */ /* 0x000e220000001800 */
[----:B------:R-:W-:Y:S01]  /*6980*/  IMAD.MOV.U32 R18, RZ, RZ, 0x1 ;  /* 0x00000001ff127424 */ /* 0x000fe200078e00ff */
[----:B------:R-:W-:Y:S01]  /*6990*/  FSETP.GEU.AND P1, PT, |R57|, 6.5827683646048100446e-37, PT ;  /* 0x036000003900780b */ /* 0x000fe20003f2e200 */
[----:B------:R-:W-:Y:S01]  /*69a0*/  BSSY.RECONVERGENT B3, `(.L_x_132) ;  /* 0x0000014000037945 */ /* 0x000fe20003800200 */
[----:B------:R-:W-:-:S03]  /*69b0*/  DMUL R60, R16, R48 ;  /* 0x00000030103c7228 */ /* 0x000fc60000000000 */
        /* <DEDUP_REMOVED lines=18> */
.L_x_133:
[----:B------:R-:W-:Y:S05]  /*6ae0*/  BSYNC.RECONVERGENT B3 ;  /* 0x0000000000037941 */ /* 0x000fea0003800200 */
.L_x_132:
        /* <DEDUP_REMOVED lines=24> */
.L_x_135:
[----:B------:R-:W-:Y:S05]  /*6c70*/  BSYNC.RECONVERGENT B3 ;  /* 0x0000000000037941 */ /* 0x000fea0003800200 */
.L_x_134:
[----:B------:R-:W0:Y:S01]  /*6c80*/  MUFU.RCP64H R19, R73 ;  /* 0x0000004900137308 */ /* 0x000e220000001800 */
[----:B------:R-:W-:Y:S01]  /*6c90*/  MOV R18, 0x1 ;  /* 0x0000000100127802 */ /* 0x000fe20000000f00 */
[----:B------:R-:W-:Y:S01]  /*6ca0*/  DADD R16, R16, 1 ;  /* 0x3ff0000010107429 */ /* 0x000fe20000000000 */
[----:B------:R-:W-:Y:S01]  /*6cb0*/  FSETP.GEU.AND P1, PT, |R59|, 6.5827683646048100446e-37, PT ;  /* 0x036000003b00780b */ /* 0x000fe20003f2e200 */
[----:B------:R-:W-:Y:S06]  /*6cc0*/  BSSY.RECONVERGENT B3, `(.L_x_136) ;  /* 0x0000015000037945 */ /* 0x000fec0003800200 */
[----:B------:R-:W-:-:S02]  /*6cd0*/  DMUL R48, R48, R16 ;  /* 0x0000001030307228 */ /* 0x000fc40000000000 */
        /* <DEDUP_REMOVED lines=19> */
.L_x_137:
[----:B------:R-:W-:Y:S05]  /*6e10*/  BSYNC.RECONVERGENT B3 ;  /* 0x0000000000037941 */ /* 0x000fea0003800200 */
.L_x_136:
[----:B------:R-:W0:Y:S01]  /*6e20*/  MUFU.RCP64H R17, R47 ;  /* 0x0000002f00117308 */ /* 0x000e220000001800 */
[----:B------:R-:W-:Y:S01]  /*6e30*/  MOV R16, 0x1 ;  /* 0x0000000100107802 */ /* 0x000fe20000000f00 */
[----:B------:R-:W-:Y:S01]  /*6e40*/  BSSY.RECONVERGENT B3, `(.L_x_138) ;  /* 0x0000014000037945 */ /* 0x000fe20003800200 */
[----:B------:R-:W-:-:S04]  /*6e50*/  FSETP.GEU.AND P1, PT, |R57|, 6.5827683646048100446e-37, PT ;  /* 0x036000003900780b */ /* 0x000fc80003f2e200 */
        /* <DEDUP_REMOVED lines=18> */
.L_x_139:
[----:B------:R-:W-:Y:S05]  /*6f80*/  BSYNC.RECONVERGENT B3 ;  /* 0x0000000000037941 */ /* 0x000fea0003800200 */
.L_x_138:
        /* <DEDUP_REMOVED lines=23> */
.L_x_141:
[----:B------:R-:W-:Y:S05]  /*7100*/  BSYNC.RECONVERGENT B3 ;  /* 0x0000000000037941 */ /* 0x000fea0003800200 */
.L_x_140:
[----:B------:R-:W-:Y:S01]  /*7110*/  DADD R18, -RZ, |R70| ;  /* 0x00000000ff127229 */ /* 0x000fe20000000546 */
[----:B------:R-:W-:Y:S01]  /*7120*/  BSSY.RECONVERGENT B1, `(.L_x_142) ;  /* 0x0000003000017945 */ /* 0x000fe20003800200 */
[----:B------:R-:W-:-:S09]  /*7130*/  MOV R20, 0x7150 ;  /* 0x0000715000147802 */ /* 0x000fd20000000f00 */
[----:B------:R-:W-:Y:S05]  /*7140*/  CALL.REL.NOINC `($_Z7re_stepPdPKdPKbS1_S1_S1_S1_S1_S1_S1_iiidddi$__internal_accurate_pow) ;  /* 0x0000020400a07944 */ /* 0x000fea0003c00000 */
[----:B------:R-:W-:Y:S05]  /*7150*/  BSYNC.RECONVERGENT B1 ;  /* 0x0000000000017941 */ /* 0x000fea0003800200 */
.L_x_142:
[C---:B------:R-:W-:Y:S01]  /*7160*/  DADD R18, R70.reuse, 2 ;  /* 0x4000000046127429 */ /* 0x040fe20000000000 */
[----:B------:R-:W-:Y:S01]  /*7170*/  BSSY.RECONVERGENT B1, `(.L_x_143) ;  /* 0x000000d000017945 */ /* 0x000fe20003800200 */
[----:B------:R-:W-:-:S08]  /*7180*/  DSETP.NEU.AND P0, PT, R70, RZ, PT ;  /* 0x000000ff4600722a */ /* 0x000fd00003f0d000 */
[----:B------:R-:W-:-:S04]  /*7190*/  LOP3.LUT R18, R19, 0x7ff00000, RZ, 0xc0, !PT ;  /* 0x7ff0000013127812 */ /* 0x000fc800078ec0ff */
[----:B------:R-:W-:Y:S01]  /*71a0*/  ISETP.NE.AND P1, PT, R18, 0x7ff00000, PT ;  /* 0x7ff000001200780c */ /* 0x000fe20003f25270 */
[----:B------:R-:W-:Y:S01]  /*71b0*/  DADD R18, -RZ, |R6| ;  /* 0x00000000ff127229 */ /* 0x000fe20000000506 */
[----:B------:R-:W-:-:S11]  /*71c0*/  @!P0 CS2R R16, SRZ ;  /* 0x0000000000108805 */ /* 0x000fd6000001ff00 */
[----:B------:R-:W-:Y:S05]  /*71d0*/  @P1 BRA `(.L_x_144) ;  /* 0x0000000000181947 */ /* 0x000fea0003800000 */
[----:B------:R-:W-:-:S14]  /*71e0*/  DSETP.NAN.AND P0, PT, R70, R70, PT ;  /* 0x000000464600722a */ /* 0x000fdc0003f08000 */
[----:B------:R-:W-:Y:S01]  /*71f0*/  @P0 DADD R16, R70, 2 ;  /* 0x4000000046100429 */ /* 0x000fe20000000000 */
[----:B------:R-:W-:Y:S10]  /*7200*/  @P0 BRA `(.L_x_144) ;  /* 0x00000000000c0947 */ /* 0x000ff40003800000 */
[----:B------:R-:W-:-:S14]  /*7210*/  DSETP.NEU.AND P0, PT, |R70|, +INF , PT ;  /* 0x7ff000004600742a */ /* 0x000fdc0003f0d200 */
[----:B------:R-:W-:Y:S02]  /*7220*/  @!P0 IMAD.MOV.U32 R16, RZ, RZ, 0x0 ;  /* 0x00000000ff108424 */ /* 0x000fe400078e00ff */
[----:B------:R-:W-:-:S07]  /*7230*/  @!P0 IMAD.MOV.U32 R17, RZ, RZ, 0x7ff00000 ;  /* 0x7ff00000ff118424 */ /* 0x000fce00078e00ff */
.L_x_144:
[----:B------:R-:W-:Y:S05]  /*7240*/  BSYNC.RECONVERGENT B1 ;  /* 0x0000000000017941 */ /* 0x000fea0003800200 */
.L_x_143:
[----:B------:R-:W-:Y:S01]  /*7250*/  DMUL R16, R16, 4 ;  /* 0x4010000010107828 */ /* 0x000fe20000000000 */
[----:B------:R-:W-:Y:S01]  /*7260*/  BSSY.RECONVERGENT B1, `(.L_x_145) ;  /* 0x0000006000017945 */ /* 0x000fe20003800200 */
[----:B------:R-:W-:Y:S01]  /*7270*/  DSETP.NEU.AND P0, PT, R70, 1, PT ;  /* 0x3ff000004600742a */ /* 0x000fe20003f0d000 */
[----:B------:R-:W-:-:S07]  /*7280*/  MOV R20, 0x72c0 ;  /* 0x000072c000147802 */ /* 0x000fce0000000f00 */
[----:B------:R-:W-:Y:S02]  /*7290*/  FSEL R70, R16, RZ, P0 ;  /* 0x000000ff10467208 */ /* 0x000fe40000000000 */
[----:B------:R-:W-:-:S07]  /*72a0*/  FSEL R71, R17, 2.25, P0 ;  /* 0x4010000011477808 */ /* 0x000fce0000000000 */
[----:B------:R-:W-:Y:S05]  /*72b0*/  CALL.REL.NOINC `($_Z7re_stepPdPKdPKbS1_S1_S1_S1_S1_S1_S1_iiidddi$__internal_accurate_pow) ;  /* 0x0000020400447944 */ /* 0x000fea0003c00000 */
[----:B------:R-:W-:Y:S05]  /*72c0*/  BSYNC.RECONVERGENT B1 ;  /* 0x0000000000017941 */ /* 0x000fea0003800200 */
.L_x_145:
[C---:B------:R-:W-:Y:S01]  /*72d0*/  DADD R18, R6.reuse, 2 ;  /* 0x4000000006127429 */ /* 0x040fe20000000000 */
[----:B------:R-:W-:Y:S01]  /*72e0*/  BSSY.RECONVERGENT B1, `(.L_x_146) ;  /* 0x000000e000017945 */ /* 0x000fe20003800200 */
[C---:B------:R-:W-:Y:S02]  /*72f0*/  DSETP.NEU.AND P0, PT, R6.reuse, RZ, PT ;  /* 0x000000ff0600722a */ /* 0x040fe40003f0d000 */
[----:B------:R-:W-:Y:S02]  /*7300*/  DSETP.NEU.AND P2, PT, R6, 1, PT ;  /* 0x3ff000000600742a */ /* 0x000fe40003f4d000 */
[----:B------:R-:W-:-:S04]  /*7310*/  DADD R72, -R54, R58 ;  /* 0x0000000036487229 */ /* 0x000fc8000000013a */
        /* <DEDUP_REMOVED lines=8> */
[----:B------:R-:W-:Y:S01]  /*73a0*/  @!P0 IMAD.MOV.U32 R16, RZ, RZ, 0x0 ;  /* 0x00000000ff108424 */ /* 0x000fe200078e00ff */
[----:B------:R-:W-:-:S07]  /*73b0*/  @!P0 MOV R17, 0x7ff00000 ;  /* 0x7ff0000000118802 */ /* 0x000fce0000000f00 */
.L_x_147:
[----:B------:R-:W-:Y:S05]  /*73c0*/  BSYNC.RECONVERGENT B1 ;  /* 0x0000000000017941 */ /* 0x000fea0003800200 */
.L_x_146:
[----:B------:R-:W-:Y:S01]  /*73d0*/  FSEL R16, R16, RZ, P2 ;  /* 0x000000ff10107208 */ /* 0x000fe20001000000 */
[----:B------:R-:W-:Y:S01]  /*73e0*/  DADD R20, R58, R58 ;  /* 0x000000003a147229 */ /* 0x000fe2000000003a */
[----:B------:R-:W-:Y:S01]  /*73f0*/  FSEL R17, R17, 1.875, P2 ;  /* 0x3ff0000011117808 */ /* 0x000fe20001000000 */
[----:B------:R-:W-:Y:S01]  /*7400*/  DADD R18, R72, R72 ;  /* 0x0000000048127229 */ /* 0x000fe20000000048 */
[----:B------:R-:W-:Y:S01]  /*7410*/  BSSY.RECONVERGENT B1, `(.L_x_148) ;  /* 0x0000014000017945 */ /* 0x000fe20003800200 */
[----:B------:R-:W-:Y:S02]  /*7420*/  DADD R74, -R54, R56 ;  /* 0x00000000364a7229 */ /* 0x000fe40000000138 */
[----:B------:R-:W-:Y:S02]  /*7430*/  DADD R30, R56, R58 ;  /* 0x00000000381e7229 */ /* 0x000fe4000000003a */
[----:B------:R-:W-:Y:S02]  /*7440*/  DMUL R6, R16, 20 ;  /* 0x4034000010067828 */ /* 0x000fe40000000000 */
[----:B------:R-:W-:-:S02]  /*7450*/  DADD R20, R20, -R54 ;  /* 0x0000000014147229 */ /* 0x000fc40000000836 */
[----:B------:R-:W-:Y:S02]  /*7460*/  DADD R76, R54, R54 ;  /* 0x00000000364c7229 */ /* 0x000fe40000000036 */
[----:B------:R-:W-:Y:S02]  /*7470*/  DMUL R56, R16, 10 ;  /* 0x4024000010387828 */ /* 0x000fe40000000000 */
[----:B------:R-:W-:-:S04]  /*7480*/  DFMA R18, R18, R58, R6 ;  /* 0x0000003a1212722b */ /* 0x000fc80000000006 */
[----:B------:R-:W-:Y:S02]  /*7490*/  DADD R16, -R76, R30 ;  /* 0x000000004c107229 */ /* 0x000fe4000000011e */
[----:B------:R-:W-:Y:S02]  /*74a0*/  DADD R30, R30, -R54 ;  /* 0x000000001e1e7229 */ /* 0x000fe40000000836 */
[----:B------:R-:W-:Y:S02]  /*74b0*/  DFMA R18, R20, R74, R18 ;  /* 0x0000004a1412722b */ /* 0x000fe40000000012 */
[----:B------:R-:W-:Y:S01]  /*74c0*/  DFMA R72, R58, R72, R56 ;  /* 0x000000483a48722b */ /* 0x000fe20000000038 */
[----:B------:R-:W-:-:S03]  /*74d0*/  MOV R20, 0x7550 ;  /* 0x0000755000147802 */ /* 0x000fc60000000f00 */
[----:B------:R-:W-:Y:S02]  /*74e0*/  DFMA R16, R16, R30, R56 ;  /* 0x0000001e1010722b */ /* 0x000fe40000000038 */
[----:B------:R-:W-:-:S08]  /*74f0*/  DMUL R18, R18, R2 ;  /* 0x0000000212127228 */ /* 0x000fd00000000000 */
[----:B------:R-:W-:-:S08]  /*7500*/  DFMA R18, R36, R72, R18 ;  /* 0x000000482412722b */ /* 0x000fd00000000012 */
[----:B------:R-:W-:Y:S02]  /*7510*/  DFMA R2, R34, R16, R18 ;  /* 0x000000102202722b */ /* 0x000fe40000000012 */
[----:B------:R-:W-:-:S06]  /*7520*/  DADD R18, -RZ, |R44| ;  /* 0x00000000ff127229 */ /* 0x000fcc000000052c */
[----:B------:R-:W-:-:S11]  /*7530*/  DMUL R2, R2, R70 ;  /* 0x0000004602027228 */ /* 0x000fd60000000000 */
[----:B------:R-:W-:Y:S05]  /*7540*/  CALL.REL.NOINC `($_Z7re_stepPdPKdPKbS1_S1_S1_S1_S1_S1_S1_iiidddi$__internal_accurate_pow) ;  /* 0x0000020000a07944 */ /* 0x000fea0003c00000 */
[----:B------:R-:W-:Y:S05]  /*7550*/  BSYNC.RECONVERGENT B1 ;  /* 0x0000000000017941 */ /* 0x000fea0003800200 */
.L_x_148:
[----:B------:R-:W-:Y:S01]  /*7560*/  DADD R30, -R52, R54 ;  /* 0x00000000341e7229 */ /* 0x000fe20000000136 */
[----:B------:R-:W-:Y:S01]  /*7570*/  BSSY.RECONVERGENT B1, `(.L_x_149) ;  /* 0x0000013000017945 */ /* 0x000fe20003800200 */
[----:B------:R-:W-:Y:S02]  /*7580*/  DADD R18, R44, 2 ;  /* 0x400000002c127429 */ /* 0x000fe40000000000 */
[----:B------:R-:W-:Y:S02]  /*7590*/  DADD R34, -R54, R58 ;  /* 0x0000000036227229 */ /* 0x000fe4000000013a */
[----:B------:R-:W-:Y:S02]  /*75a0*/  DSETP.NEU.AND P0, PT, R44, RZ, PT ;  /* 0x000000ff2c00722a */ /* 0x000fe40003f0d000 */
[----:B------:R-:W-:-:S04]  /*75b0*/  DFMA R20, -R58, R30, R6 ;  /* 0x0000001e3a14722b */ /* 0x000fc80000000106 */
[----:B------:R-:W-:-:S04]  /*75c0*/  LOP3.LUT R18, R19, 0x7ff00000, RZ, 0xc0, !PT ;  /* 0x7ff0000013127812 */ /* 0x000fc800078ec0ff */
[----:B------:R-:W-:Y:S01]  /*75d0*/  DFMA R20, -R62, R34, R20 ;  /* 0x000000223e14722b */ /* 0x000fe20000000114 */
[----:B------:R-:W-:-:S03]  /*75e0*/  ISETP.NE.AND P1, PT, R18, 0x7ff00000, PT ;  /* 0x7ff000001200780c */ /* 0x000fc60003f25270 */
[----:B------:R-:W-:-:S04]  /*75f0*/  @!P0 CS2R R16, SRZ ;  /* 0x0000000000108805 */ /* 0x000fc8000001ff00 */
[----:B------:R-:W-:Y:S02]  /*7600*/  DMUL R20, R20, R4 ;  /* 0x0000000414147228 */ /* 0x000fe40000000000 */
[----:B------:R-:W-:-:S06]  /*7610*/  DFMA R4, R62, R30, R56 ;  /* 0x0000001e3e04722b */ /* 0x000fcc0000000038 */
        /* <DEDUP_REMOVED lines=8> */
.L_x_150:
[----:B------:R-:W-:Y:S05]  /*76a0*/  BSYNC.RECONVERGENT B1 ;  /* 0x0000000000017941 */ /* 0x000fea0003800200 */
.L_x_149:
[----:B------:R-:W-:Y:S01]  /*76b0*/  DMUL R16, R16, 4 ;  /* 0x4010000010107828 */ /* 0x000fe20000000000 */
[----:B------:R-:W-:Y:S01]  /*76c0*/  BSSY.RECONVERGENT B1, `(.L_x_151) ;  /* 0x0000009000017945 */ /* 0x000fe20003800200 */
[----:B------:R-:W-:Y:S02]  /*76d0*/  DSETP.NEU.AND P0, PT, R44, 1, PT ;  /* 0x3ff000002c00742a */ /* 0x000fe40003f0d000 */
[----:B------:R-:W-:Y:S02]  /*76e0*/  DFMA R20, R42, R4, R20 ;  /* 0x000000042a14722b */ /* 0x000fe40000000014 */
[----:B------:R-:W-:-:S04]  /*76f0*/  DADD R18, -RZ, |R68| ;  /* 0x00000000ff127229 */ /* 0x000fc80000000544 */
[----:B------:R-:W-:Y:S02]  /*7700*/  FSEL R36, R16, RZ, P0 ;  /* 0x000000ff10247208 */ /* 0x000fe40000000000 */
[----:B------:R-:W-:-:S06]  /*7710*/  FSEL R37, R17, 2.25, P0 ;  /* 0x4010000011257808 */ /* 0x000fcc0000000000 */
[----:B------:R-:W-:Y:S01]  /*7720*/  DMUL R36, R20, R36 ;  /* 0x0000002414247228 */ /* 0x000fe20000000000 */
[----:B------:R-:W-:-:S10]  /*7730*/  MOV R20, 0x7750 ;  /* 0x0000775000147802 */ /* 0x000fd40000000f00 */
[----:B------:R-:W-:Y:S05]  /*7740*/  CALL.REL.NOINC `($_Z7re_stepPdPKdPKbS1_S1_S1_S1_S1_S1_S1_iiidddi$__internal_accurate_pow) ;  /* 0x0000020000207944 */ /* 0x000fea0003c00000 */
[----:B------:R-:W-:Y:S05]  /*7750*/  BSYNC.RECONVERGENT B1 ;  /* 0x0000000000017941 */ /* 0x000fea0003800200 */
.L_x_151:
        /* <DEDUP_REMOVED lines=24> */
.L_x_153:
[----:B------:R-:W-:Y:S05]  /*78e0*/  BSYNC.RECONVERGENT B1 ;  /* 0x0000000000017941 */ /* 0x000fea0003800200 */
.L_x_152:
        /* <DEDUP_REMOVED lines=17> */
.L_x_155:
[----:B------:R-:W-:Y:S05]  /*7a00*/  BSYNC.RECONVERGENT B3 ;  /* 0x0000000000037941 */ /* 0x000fea0003800200 */
.L_x_154:
[----:B------:R-:W-:Y:S01]  /*7a10*/  DADD R18, -RZ, |R42| ;  /* 0x00000000ff127229 */ /* 0x000fe2000000052a */
[----:B------:R-:W-:Y:S01]  /*7a20*/  BSSY.RECONVERGENT B1, `(.L_x_156) ;  /* 0x0000003000017945 */ /* 0x000fe20003800200 */
[----:B------:R-:W-:-:S09]  /*7a30*/  MOV R20, 0x7a50 ;  /* 0x00007a5000147802 */ /* 0x000fd20000000f00 */
[----:B------:R-:W-:Y:S05]  /*7a40*/  CALL.REL.NOINC `($_Z7re_stepPdPKdPKbS1_S1_S1_S1_S1_S1_S1_iiidddi$__internal_accurate_pow) ;  /* 0x000001fc00607944 */ /* 0x000fea0003c00000 */
[----:B------:R-:W-:Y:S05]  /*7a50*/  BSYNC.RECONVERGENT B1 ;  /* 0x0000000000017941 */ /* 0x000fea0003800200 */
.L_x_156:
[----:B------:R-:W-:Y:S01]  /*7a60*/  DMUL R30, R62, R34 ;  /* 0x000000223e1e7228 */ /* 0x000fe20000000000 */
[----:B------:R-:W-:Y:S01]  /*7a70*/  IMAD.MOV.U32 R18, RZ, RZ, 0x1 ;  /* 0x00000001ff127424 */ /* 0x000fe200078e00ff */
[----:B------:R-:W-:Y:S01]  /*7a80*/  DMUL R44, R8, R66 ;  /* 0x00000042082c7228 */ /* 0x000fe20000000000 */
[----:B------:R-:W-:Y:S01]  /*7a90*/  BSSY.RECONVERGENT B1, `(.L_x_157) ;  /* 0x0000017000017945 */ /* 0x000fe20003800200 */
[C---:B------:R-:W-:Y:S02]  /*7aa0*/  DADD R8, R42.reuse, 2 ;  /* 0x400000002a087429 */ /* 0x040fe40000000000 */
[----:B------:R-:W0:Y:S01]  /*7ab0*/  MUFU.RCP64H R19, R31 ;  /* 0x0000001f00137308 */ /* 0x000e220000001800 */
[C---:B------:R-:W-:Y:S02]  /*7ac0*/  DSETP.NEU.AND P0, PT, R42.reuse, RZ, PT ;  /* 0x000000ff2a00722a */ /* 0x040fe40003f0d000 */
[----:B------:R-:W-:-:S05]  /*7ad0*/  DSETP.NEU.AND P2, PT, R42, 1, PT ;  /* 0x3ff000002a00742a */ /* 0x000fca0003f4d000 */
[----:B------:R-:W-:-:S04]  /*7ae0*/  LOP3.LUT R22, R9, 0x7ff00000, RZ, 0xc0, !PT ;  /* 0x7ff0000009167812 */ /* 0x000fc800078ec0ff */
[----:B------:R-:W-:-:S03]  /*7af0*/  ISETP.NE.AND P1, PT, R22, 0x7ff00000, PT ;  /* 0x7ff000001600780c */ /* 0x000fc60003f25270 */
[----:B------:R-:W-:Y:S01]  /*7b00*/  @!P0 CS2R R16, SRZ ;  /* 0x0000000000108805 */ /* 0x000fe2000001ff00 */
[----:B0-----:R-:W-:-:S08]  /*7b10*/  DFMA R20, -R30, R18, 1 ;  /* 0x3ff000001e14742b */ /* 0x001fd00000000112 */
[----:B------:R-:W-:-:S08]  /*7b20*/  DFMA R20, R20, R20, R20 ;  /* 0x000000141414722b */ /* 0x000fd00000000014 */
[----:B------:R-:W-:-:S08]  /*7b30*/  DFMA R20, R18, R20, R18 ;  /* 0x000000141214722b */ /* 0x000fd00000000012 */
[----:B------:R-:W-:-:S08]  /*7b40*/  DFMA R18, -R30, R20, 1 ;  /* 0x3ff000001e12742b */ /* 0x000fd00000000114 */
[----:B------:R-:W-:-:S08]  /*7b50*/  DFMA R18, R20, R18, R20 ;  /* 0x000000121412722b */ /* 0x000fd00000000014 */
[----:B------:R-:W-:-:S08]  /*7b60*/  DMUL R20, R44, R18 ;  /* 0x000000122c147228 */ /* 0x000fd00000000000 */
[----:B------:R-:W-:-:S08]  /*7b70*/  DFMA R8, -R30, R20, R44 ;  /* 0x000000141e08722b */ /* 0x000fd0000000012c */
[----:B------:R-:W-:Y:S01]  /*7b80*/  DFMA R18, R18, R8, R20 ;  /* 0x000000081212722b */ /* 0x000fe20000000014 */
[----:B------:R-:W-:Y:S10]  /*7b90*/  @P1 BRA `(.L_x_158) ;  /* 0x0000000000181947 */ /* 0x000ff40003800000 */
[----:B------:R-:W-:-:S14]  /*7ba0*/  DSETP.NAN.AND P0, PT, R42, R42, PT ;  /* 0x0000002a2a00722a */ /* 0x000fdc0003f08000 */
[----:B------:R-:W-:Y:S01]  /*7bb0*/  @P0 DADD R16, R42, 2 ;  /* 0x400000002a100429 */ /* 0x000fe20000000000 */
[----:B------:R-:W-:Y:S10]  /*7bc0*/  @P0 BRA `(.L_x_158) ;  /* 0x00000000000c0947 */ /* 0x000ff40003800000 */
[----:B------:R-:W-:-:S14]  /*7bd0*/  DSETP.NEU.AND P0, PT, |R42|, +INF , PT ;  /* 0x7ff000002a00742a */ /* 0x000fdc0003f0d200 */
[----:B------:R-:W-:Y:S01]  /*7be0*/  @!P0 IMAD.MOV.U32 R16, RZ, RZ, 0x0 ;  /* 0x00000000ff108424 */ /* 0x000fe200078e00ff */
[----:B------:R-:W-:-:S07]  /*7bf0*/  @!P0 MOV R17, 0x7ff00000 ;  /* 0x7ff0000000118802 */ /* 0x000fce0000000f00 */
.L_x_158:
[----:B------:R-:W-:Y:S05]  /*7c00*/  BSYNC.RECONVERGENT B1 ;  /* 0x0000000000017941 */ /* 0x000fea0003800200 */
.L_x_157:
        /* <DEDUP_REMOVED lines=10> */
[----:B------:R-:W-:-:S07]  /*7cb0*/  IMAD.MOV.U32 R17, RZ, RZ, R45 ;  /* 0x000000ffff117224 */ /* 0x000fce00078e002d */
[----:B------:R-:W-:Y:S05]  /*7cc0*/  CALL.REL.NOINC `($__internal_0_$__cuda_sm20_div_rn_f64_full) ;  /* 0x000001f0006c7944 */ /* 0x000fea0003c00000 */
[----:B------:R-:W-:-:S07]  /*7cd0*/  IMAD.MOV.U32 R19, RZ, RZ, R17 ;  /* 0x000000ffff137224 */ /* 0x000fce00078e0011 */
.L_x_160:
[----:B------:R-:W-:Y:S05]  /*7ce0*/  BSYNC.RECONVERGENT B3 ;  /* 0x0000000000037941 */ /* 0x000fea0003800200 */
.L_x_159:
[----:B------:R-:W0:Y:S01]  /*7cf0*/  MUFU.RCP64H R5, R63 ;  /* 0x0000003f00057308 */ /* 0x000e220000001800 */
[----:B------:R-:W-:Y:S01]  /*7d00*/  IMAD.MOV.U32 R4, RZ, RZ, 0x1 ;  /* 0x00000001ff047424 */ /* 0x000fe200078e00ff */
[----:B------:R-:W-:Y:S01]  /*7d10*/  DADD R58, RZ, -R58 ;  /* 0x00000000ff3a7229 */ /* 0x000fe2000000083a */
[----:B------:R-:W-:Y:S01]  /*7d20*/  FSETP.GEU.AND P1, PT, |R67|, 6.5827683646048100446e-37, PT ;  /* 0x036000004300780b */ /* 0x000fe20003f2e200 */
[C-C-:B------:R-:W-:Y:S01]  /*7d30*/  DADD R20, -R52.reuse, R54.reuse ;  /* 0x0000000034147229 */ /* 0x140fe20000000136 */
[----:B------:R-:W-:Y:S01]  /*7d40*/  BSSY.RECONVERGENT B3, `(.L_x_161) ;  /* 0x000001c000037945 */ /* 0x000fe20003800200 */
[----:B------:R-:W-:Y:S02]  /*7d50*/  DADD R54, RZ, R54 ;  /* 0x00000000ff367229 */ /* 0x000fe40000000036 */
[----:B------:R-:W-:Y:S02]  /*7d60*/  DADD R16, R52, R52 ;  /* 0x0000000034107229 */ /* 0x000fe40000000034 */
[----:B------:R-:W-:-:S06]  /*7d70*/  DADD R58, R58, R58 ;  /* 0x000000003a3a7229 */ /* 0x000fcc000000003a */
[----:B------:R-:W-:Y:S02]  /*7d80*/  DADD R16, R54, -R16 ;  /* 0x0000000036107229 */ /* 0x000fe40000000810 */
[----:B0-----:R-:W-:Y:S02]  /*7d90*/  DFMA R8, -R62, R4, 1 ;  /* 0x3ff000003e08742b */ /* 0x001fe40000000104 */
[----:B------:R-:W-:-:S06]  /*7da0*/  DFMA R58, R58, R20, R6 ;  /* 0x000000143a3a722b */ /* 0x000fcc0000000006 */
[----:B------:R-:W-:-:S08]  /*7db0*/  DFMA R8, R8, R8, R8 ;  /* 0x000000080808722b */ /* 0x000fd00000000008 */
[----:B------:R-:W-:-:S08]  /*7dc0*/  DFMA R8, R4, R8, R4 ;  /* 0x000000080408722b */ /* 0x000fd00000000004 */
[----:B------:R-:W-:-:S08]  /*7dd0*/  DFMA R4, -R62, R8, 1 ;  /* 0x3ff000003e04742b */ /* 0x000fd00000000108 */
[----:B------:R-:W-:-:S08]  /*7de0*/  DFMA R30, R8, R4, R8 ;  /* 0x00000004081e722b */ /* 0x000fd00000000008 */
[----:B------:R-:W-:-:S08]  /*7df0*/  DMUL R8, R66, R30 ;  /* 0x0000001e42087228 */ /* 0x000fd00000000000 */
[----:B------:R-:W-:-:S08]  /*7e00*/  DFMA R4, -R62, R8, R66 ;  /* 0x000000083e04722b */ /* 0x000fd00000000142 */
[----:B------:R-:W-:Y:S02]  /*7e10*/  DFMA R8, R30, R4, R8 ;  /* 0x000000041e08722b */ /* 0x000fe40000000008 */
[----:B------:R-:W-:-:S08]  /*7e20*/  DADD R4, RZ, -R50 ;  /* 0x00000000ff047229 */ /* 0x000fd00000000832 */
[----:B------:R-:W-:Y:S01]  /*7e30*/  DFMA R6, R16, R4, R58 ;  /* 0x000000041006722b */ /* 0x000fe2000000003a */
[----:B------:R-:W-:-:S05]  /*7e40*/  FFMA R16, RZ, R63, R9 ;  /* 0x0000003fff107223 */ /* 0x000fca0000000009 */
[----:B------:R-:W-:Y:S02]  /*7e50*/  FSETP.GT.AND P0, PT, |R16|, 1.469367938527859385e-39, PT ;  /* 0x001000001000780b */ /* 0x000fe40003f04200 */
[----:B------:R-:W-:-:S11]  /*7e60*/  DFMA R6, R6, R18, R34 ;  /* 0x000000120606722b */ /* 0x000fd60000000022 */
        /* <DEDUP_REMOVED lines=9> */
.L_x_162:
[----:B------:R-:W-:Y:S05]  /*7f00*/  BSYNC.RECONVERGENT B3 ;  /* 0x0000000000037941 */ /* 0x000fea0003800200 */
.L_x_161:
[----:B------:R-:W-:Y:S01]  /*7f10*/  DADD R18, -RZ, |R8| ;  /* 0x00000000ff127229 */ /* 0x000fe20000000508 */
[----:B------:R-:W-:Y:S01]  /*7f20*/  BSSY.RECONVERGENT B1, `(.L_x_163) ;  /* 0x0000003000017945 */ /* 0x000fe20003800200 */
[----:B------:R-:W-:-:S09]  /*7f30*/  MOV R20, 0x7f50 ;  /* 0x00007f5000147802 */ /* 0x000fd20000000f00 */
[----:B------:R-:W-:Y:S05]  /*7f40*/  CALL.REL.NOINC `($_Z7re_stepPdPKdPKbS1_S1_S1_S1_S1_S1_S1_iiidddi$__internal_accurate_pow) ;  /* 0x000001f800207944 */ /* 0x000fea0003c00000 */
[----:B------:R-:W-:Y:S05]  /*7f50*/  BSYNC.RECONVERGENT B1 ;  /* 0x0000000000017941 */ /* 0x000fea0003800200 */
.L_x_163:
[----:B------:R-:W-:Y:S01]  /*7f60*/  DADD R18, R8, 2 ;  /* 0x4000000008127429 */ /* 0x000fe20000000000 */
[----:B------:R-:W-:Y:S01]  /*7f70*/  BSSY.RECONVERGENT B1, `(.L_x_164) ;  /* 0x0000011000017945 */ /* 0x000fe20003800200 */
[--C-:B------:R-:W-:Y:S02]  /*7f80*/  DADD R54, R54, -R52.reuse ;  /* 0x0000000036367229 */ /* 0x100fe40000000834 */
[----:B------:R-:W-:Y:S02]  /*7f90*/  DSETP.NEU.AND P0, PT, R8, RZ, PT ;  /* 0x000000ff0800722a */ /* 0x000fe40003f0d000 */
[----:B------:R-:W-:Y:S02]  /*7fa0*/  DADD R4, R4, -R52 ;  /* 0x0000000004047229 */ /* 0x000fe40000000834 */
[----:B------:R-:W-:Y:S02]  /*7fb0*/  DSETP.NEU.AND P2, PT, R8, 1, PT ;  /* 0x3ff000000800742a */ /* 0x000fe40003f4d000 */
        /* <DEDUP_REMOVED lines=12> */
.L_x_165:
[----:B------:R-:W-:Y:S05]  /*8080*/  BSYNC.RECONVERGENT B1 ;  /* 0x0000000000017941 */ /* 0x000fea0003800200 */
.L_x_164:
[----:B------:R-:W-:Y:S01]  /*8090*/  FSEL R8, R16, RZ, P2 ;  /* 0x000000ff10087208 */ /* 0x000fe20001000000 */
[----:B------:R-:W-:Y:S01]  /*80a0*/  UMOV UR4, 0xa0b5ed8d ;  /* 0xa0b5ed8d00047882 */ /* 0x000fe20000000000 */
[----:B------:R-:W-:Y:S01]  /*80b0*/  FSEL R9, R17, 1.875, P2 ;  /* 0x3ff0000011097808 */ /* 0x000fe20001000000 */
[----:B------:R-:W-:Y:S01]  /*80c0*/  UMOV UR5, 0x3eb0c6f7 ;  /* 0x3eb0c6f700057882 */ /* 0x000fe20000000000 */
[----:B------:R-:W-:Y:S01]  /*80d0*/  BSSY.RECONVERGENT B1, `(.L_x_166) ;  /* 0x0000007000017945 */ /* 0x000fe20003800200 */
[----:B------:R-:W-:Y:S01]  /*80e0*/  DADD R2, R2, UR4 ;  /* 0x0000000402027e29 */ /* 0x000fe20008000000 */
[----:B------:R-:W-:Y:S02]  /*80f0*/  MOV R20, 0x8140 ;  /* 0x0000814000147802 */ /* 0x000fe40000000f00 */
[----:B------:R-:W-:-:S05]  /*8100*/  DFMA R4, R4, R8, R6 ;  /* 0x000000080404722b */ /* 0x000fca0000000006 */
[----:B------:R-:W-:-:S03]  /*8110*/  DADD R18, -RZ, |R2| ;  /* 0x00000000ff127229 */ /* 0x000fc60000000502 */
[----:B------:R-:W-:-:S11]  /*8120*/  DMUL R40, R4, R40 ;  /* 0x0000002804287228 */ /* 0x000fd60000000000 */
[----:B------:R-:W-:Y:S05]  /*8130*/  CALL.REL.NOINC `($_Z7re_stepPdPKdPKbS1_S1_S1_S1_S1_S1_S1_iiidddi$__internal_accurate_pow) ;  /* 0x000001f400a47944 */ /* 0x000fea0003c00000 */
[----:B------:R-:W-:Y:S05]  /*8140*/  BSYNC.RECONVERGENT B1 ;  /* 0x0000000000017941 */ /* 0x000fea0003800200 */
.L_x_166:
[C---:B------:R-:W-:Y:S01]  /*8150*/  DADD R4, R2.reuse, 2 ;  /* 0x4000000002047429 */ /* 0x040fe20000000000 */
[----:B------:R-:W-:Y:S01]  /*8160*/  BSSY.RECONVERGENT B1, `(.L_x_167) ;  /* 0x000000d000017945 */ /* 0x000fe20003800200 */
[C---:B------:R-:W-:Y:S02]  /*8170*/  DSETP.NEU.AND P0, PT, R2.reuse, RZ, PT ;  /* 0x000000ff0200722a */ /* 0x040fe40003f0d000 */
[----:B------:R-:W-:-:S06]  /*8180*/  DSETP.NEU.AND P2, PT, R2, 1, PT ;  /* 0x3ff000000200742a */ /* 0x000fcc0003f4d000 */
        /* <DEDUP_REMOVED lines=10> */
.L_x_168:
[----:B------:R-:W-:Y:S05]  /*8230*/  BSYNC.RECONVERGENT B1 ;  /* 0x0000000000017941 */ /* 0x000fea0003800200 */
.L_x_167:
[----:B------:R-:W-:Y:S01]  /*8240*/  FSEL R31, R17, 1.875, P2 ;  /* 0x3ff00000111f7808 */ /* 0x000fe20001000000 */
[----:B------:R-:W-:Y:S01]  /*8250*/  IMAD.MOV.U32 R2, RZ, RZ, 0x1 ;  /* 0x00000001ff027424 */ /* 0x000fe200078e00ff */
[----:B------:R-:W-:Y:S01]  /*8260*/  FSEL R30, R16, RZ, P2 ;  /* 0x000000ff101e7208 */ /* 0x000fe20001000000 */
[----:B------:R-:W-:Y:S01]  /*8270*/  BSSY.RECONVERGENT B3, `(.L_x_169) ;  /* 0x0000014000037945 */ /* 0x000fe20003800200 */
[----:B------:R-:W0:Y:S01]  /*8280*/  MUFU.RCP64H R3, R31 ;  /* 0x0000001f00037308 */ /* 0x000e220000001800 */
[----:B------:R-:W-:-:S03]  /*8290*/  FSETP.GEU.AND P1, PT, |R61|, 6.5827683646048100446e-37, PT ;  /* 0x036000003d00780b */ /* 0x000fc60003f2e200 */
        /* <DEDUP_REMOVED lines=17> */
.L_x_170:
[----:B------:R-:W-:Y:S05]  /*83b0*/  BSYNC.RECONVERGENT B3 ;  /* 0x0000000000037941 */ /* 0x000fea0003800200 */
.L_x_169:
        /* <DEDUP_REMOVED lines=8> */
.L_x_171:
        /* <DEDUP_REMOVED lines=14> */
.L_x_173:
[----:B------:R-:W-:Y:S05]  /*8520*/  BSYNC.RECONVERGENT B1 ;  /* 0x0000000000017941 */ /* 0x000fea0003800200 */
.L_x_172:
        /* <DEDUP_REMOVED lines=23> */
.L_x_175:
[----:B------:R-:W-:Y:S05]  /*86a0*/  BSYNC.RECONVERGENT B3 ;  /* 0x0000000000037941 */ /* 0x000fea0003800200 */
.L_x_174:
        /* <DEDUP_REMOVED lines=8> */
.L_x_176:
        /* <DEDUP_REMOVED lines=14> */
.L_x_178:
[----:B------:R-:W-:Y:S05]  /*8810*/  BSYNC.RECONVERGENT B1 ;  /* 0x0000000000017941 */ /* 0x000fea0003800200 */
.L_x_177:
        /* <DEDUP_REMOVED lines=23> */
.L_x_180:
[----:B------:R-:W-:Y:S05]  /*8990*/  BSYNC.RECONVERGENT B3 ;  /* 0x0000000000037941 */ /* 0x000fea0003800200 */
.L_x_179:
        /* <DEDUP_REMOVED lines=25> */
.L_x_182:
[----:B------:R-:W-:Y:S05]  /*8b30*/  BSYNC.RECONVERGENT B3 ;  /* 0x0000000000037941 */ /* 0x000fea0003800200 */
.L_x_181:
        /* <DEDUP_REMOVED lines=23> */
.L_x_184:
[----:B------:R-:W-:Y:S05]  /*8cb0*/  BSYNC.RECONVERGENT B3 ;  /* 0x0000000000037941 */ /* 0x000fea0003800200 */
.L_x_183:
        /* <DEDUP_REMOVED lines=22> */
.L_x_186:
[----:B------:R-:W-:Y:S05]  /*8e20*/  BSYNC.RECONVERGENT B3 ;  /* 0x0000000000037941 */ /* 0x000fea0003800200 */
.L_x_185:
[----:B------:R-:W-:-:S08]  /*8e30*/  DMUL R2, R32, R2 ;  /* 0x0000000220027228 */ /* 0x000fd00000000000 */
[----:B------:R-:W-:-:S08]  /*8e40*/  DFMA R2, R10, R34, R2 ;  /* 0x000000220a02722b */ /* 0x000fd00000000002 */
[----:B------:R-:W-:Y:S01]  /*8e50*/  DFMA R32, R64, R16, R2 ;  /* 0x000000104020722b */ /* 0x000fe20000000002 */
[----:B------:R-:W-:Y:S10]  /*8e60*/  BRA `(.L_x_187) ;  /* 0x0000003c004c7947 */ /* 0x000ff40003800000 */
.L_x_4:
[----:B------:R-:W0:Y:S01]  /*8e70*/  LDCU UR4, c[0x0][0x3e4] ;  /* 0x00007c80ff0477ac */ /* 0x000e220008000800 */
[----:B------:R-:W-:Y:S01]  /*8e80*/  IMAD.MOV.U32 R2, RZ, RZ, 0x1 ;  /* 0x00000001ff027424 */ /* 0x000fe200078e00ff */
[----:B-----5:R-:W-:Y:S01]  /*8e90*/  DADD R18, -R18, R4 ;  /* 0x0000000012127229 */ /* 0x020fe20000000104 */
[----:B------:R-:W-:Y:S09]  /*8ea0*/  BSSY.RECONVERGENT B3, `(.L_x_188) ;  /* 0x0000016000037945 */ /* 0x000ff20003800200 */
[----:B------:R-:W-:Y:S01]  /*8eb0*/  FSETP.GEU.AND P1, PT, |R19|, 6.5827683646048100446e-37, PT ;  /* 0x036000001300780b */ /* 0x000fe20003f2e200 */
[----:B0-----:R-:W0:Y:S02]  /*8ec0*/  MUFU.RCP64H R3, UR4 ;  /* 0x0000000400037d08 */ /* 0x001e240008001800 */
        /* <DEDUP_REMOVED lines=8> */
[----:B------:R-:W-:-:S05]  /*8f50*/  FFMA R10, RZ, UR4, R3 ;  /* 0x00000004ff0a7c23 */ /* 0x000fca0008000003 */
[----:B------:R-:W-:-:S13]  /*8f60*/  FSETP.GT.AND P0, PT, |R10|, 1.469367938527859385e-39, PT ;  /* 0x001000000a00780b */ /* 0x000fda0003f04200 */
[----:B------:R-:W-:Y:S05]  /*8f70*/  @P0 BRA P1, `(.L_x_189) ;  /* 0x0000000000200947 */ /* 0x000fea0000800000 */
[----:B------:R-:W0:Y:S01]  /*8f80*/  LDCU.64 UR4, c[0x0][0x3e0] ;  /* 0x00007c00ff0477ac */ /* 0x000e220008000a00 */
[----:B------:R-:W-:Y:S01]  /*8f90*/  IMAD.MOV.U32 R17, RZ, RZ, R19 ;  /* 0x000000ffff117224 */ /* 0x000fe200078e0013 */
[----:B------:R-:W-:Y:S02]  /*8fa0*/  MOV R16, 0x8fe0 ;  /* 0x00008fe000107802 */ /* 0x000fe40000000f00 */
[----:B0-----:R-:W-:Y:S01]  /*8fb0*/  MOV R30, UR4 ;  /* 0x00000004001e7c02 */ /* 0x001fe20008000f00 */
[----:B------:R-:W-:-:S07]  /*8fc0*/  IMAD.U32 R31, RZ, RZ, UR5 ;  /* 0x00000005ff1f7e24 */ /* 0x000fce000f8e00ff */
[----:B------:R-:W-:Y:S05]  /*8fd0*/  CALL.REL.NOINC `($__internal_0_$__cuda_sm20_div_rn_f64_full) ;  /* 0x000001dc00a87944 */ /* 0x000fea0003c00000 */
[----:B------:R-:W-:Y:S02]  /*8fe0*/  IMAD.MOV.U32 R2, RZ, RZ, R18 ;  /* 0x000000ffff027224 */ /* 0x000fe400078e0012 */
[----:B------:R-:W-:-:S07]  /*8ff0*/  IMAD.MOV.U32 R3, RZ, RZ, R17 ;  /* 0x000000ffff037224 */ /* 0x000fce00078e0011 */
.L_x_189:
[----:B------:R-:W-:Y:S05]  /*9000*/  BSYNC.RECONVERGENT B3 ;  /* 0x0000000000037941 */ /* 0x000fea0003800200 */
.L_x_188:
[----:B------:R-:W0:Y:S01]  /*9010*/  LDCU UR4, c[0x0][0x3e4] ;  /* 0x00007c80ff0477ac */ /* 0x000e220008000800 */
[----:B------:R-:W1:Y:S01]  /*9020*/  LDC.64 R18, c[0x0][0x3e0] ;  /* 0x0000f800ff127b82 */ /* 0x000e620000000a00 */
[----:B------:R-:W-:Y:S01]  /*9030*/  IMAD.MOV.U32 R10, RZ, RZ, 0x1 ;  /* 0x00000001ff0a7424 */ /* 0x000fe200078e00ff */
[----:B------:R-:W-:Y:S01]  /*9040*/  BSSY.RECONVERGENT B3, `(.L_x_190) ;  /* 0x0000017000037945 */ /* 0x000fe20003800200 */
[----:B0-----:R-:W1:Y:S04]  /*9050*/  MUFU.RCP64H R11, UR4 ;  /* 0x00000004000b7d08 */ /* 0x001e680008001800 */
[----:B-1----:R-:W-:-:S08]  /*9060*/  DFMA R16, R10, -R18, 1 ;  /* 0x3ff000000a10742b */ /* 0x002fd00000000812 */
[----:B------:R-:W-:-:S08]  /*9070*/  DFMA R16, R16, R16, R16 ;  /* 0x000000101010722b */ /* 0x000fd00000000010 */
[----:B------:R-:W-:Y:S02]  /*9080*/  DFMA R10, R10, R16, R10 ;  /* 0x000000100a0a722b */ /* 0x000fe4000000000a */
[----:B------:R-:W-:-:S06]  /*9090*/  DADD R16, -R4, R8 ;  /* 0x0000000004107229 */ /* 0x000fcc0000000108 */
[----:B------:R-:W-:-:S04]  /*90a0*/  DFMA R20, R10, -R18, 1 ;  /* 0x3ff000000a14742b */ /* 0x000fc80000000812 */
[----:B------:R-:W-:-:S04]  /*90b0*/  FSETP.GEU.AND P1, PT, |R17|, 6.5827683646048100446e-37, PT ;  /* 0x036000001100780b */ /* 0x000fc80003f2e200 */
        /* <DEDUP_REMOVED lines=9> */
[----:B------:R-:W-:Y:S01]  /*9150*/  MOV R16, 0x9190 ;  /* 0x0000919000107802 */ /* 0x000fe20000000f00 */
[----:B0-----:R-:W-:Y:S01]  /*9160*/  IMAD.U32 R30, RZ, RZ, UR4 ;  /* 0x00000004ff1e7e24 */ /* 0x001fe2000f8e00ff */
[----:B------:R-:W-:-:S07]  /*9170*/  MOV R31, UR5 ;  /* 0x00000005001f7c02 */ /* 0x000fce0008000f00 */
[----:B------:R-:W-:Y:S05]  /*9180*/  CALL.REL.NOINC `($__internal_0_$__cuda_sm20_div_rn_f64_full) ;  /* 0x000001dc003c7944 */ /* 0x000fea0003c00000 */
[----:B------:R-:W-:Y:S02]  /*9190*/  IMAD.MOV.U32 R36, RZ, RZ, R18 ;  /* 0x000000ffff247224 */ /* 0x000fe400078e0012 */
[----:B------:R-:W-:-:S07]  /*91a0*/  IMAD.MOV.U32 R37, RZ, RZ, R17 ;  /* 0x000000ffff257224 */ /* 0x000fce00078e0011 */
.L_x_191:
[----:B------:R-:W-:Y:S05]  /*91b0*/  BSYNC.RECONVERGENT B3 ;  /* 0x0000000000037941 */ /* 0x000fea0003800200 */
.L_x_190:
        /* <DEDUP_REMOVED lines=8> */
[----:B------:R-:W-:-:S06]  /*9240*/  DADD R16, R26, -R8 ;  /* 0x000000001a107229 */ /* 0x000fcc0000000808 */
        /* <DEDUP_REMOVED lines=12> */
[----:B0-----:R-:W-:Y:S02]  /*9310*/  IMAD.U32 R30, RZ, RZ, UR4 ;  /* 0x00000004ff1e7e24 */ /* 0x001fe4000f8e00ff */
[----:B------:R-:W-:-:S07]  /*9320*/  IMAD.U32 R31, RZ, RZ, UR5 ;  /* 0x00000005ff1f7e24 */ /* 0x000fce000f8e00ff */
[----:B------:R-:W-:Y:S05]  /*9330*/  CALL.REL.NOINC `($__internal_0_$__cuda_sm20_div_rn_f64_full) ;  /* 0x000001d800d07944 */ /* 0x000fea0003c00000 */
[----:B------:R-:W-:Y:S01]  /*9340*/  MOV R34, R18 ;  /* 0x0000001200227202 */ /* 0x000fe20000000f00 */
[----:B------:R-:W-:-:S07]  /*9350*/  IMAD.MOV.U32 R35, RZ, RZ, R17 ;  /* 0x000000ffff237224 */ /* 0x000fce00078e0011 */
.L_x_193:
[----:B------:R-:W-:Y:S05]  /*9360*/  BSYNC.RECONVERGENT B3 ;  /* 0x0000000000037941 */ /* 0x000fea0003800200 */
.L_x_192:
[----:B------:R-:W0:Y:S01]  /*9370*/  LDCU UR4, c[0x0][0x3e4] ;  /* 0x00007c80ff0477ac */ /* 0x000e220008000800 */
[----:B------:R-:W1:Y:S01]  /*9380*/  LDC.64 R8, c[0x0][0x3e0] ;  /* 0x0000f800ff087b82 */ /* 0x000e620000000a00 */
[----:B------:R-:W-:Y:S01]  /*9390*/  IMAD.MOV.U32 R4, RZ, RZ, 0x1 ;  /* 0x00000001ff047424 */ /* 0x000fe200078e00ff */
[----:B------:R-:W-:Y:S01]  /*93a0*/  DADD R16, -R26, R6 ;  /* 0x000000001a107229 */ /* 0x000fe20000000106 */
[----:B------:R-:W-:Y:S09]  /*93b0*/  BSSY.RECONVERGENT B3, `(.L_x_194) ;  /* 0x0000016000037945 */ /* 0x000ff20003800200 */
[----:B------:R-:W-:Y:S01]  /*93c0*/  FSETP.GEU.AND P1, PT, |R17|, 6.5827683646048100446e-37, PT ;  /* 0x036000001100780b */ /* 0x000fe20003f2e200 */
[----:B0-----:R-:W1:Y:S02]  /*93d0*/  MUFU.RCP64H R5, UR4 ;  /* 0x0000000400057d08 */ /* 0x001e640008001800 */
[----:B-1----:R-:W-:-:S08]  /*93e0*/  DFMA R10, R4, -R8, 1 ;  /* 0x3ff00000040a742b */ /* 0x002fd00000000808 */
        /* <DEDUP_REMOVED lines=16> */
[----:B------:R-:W-:Y:S01]  /*94f0*/  IMAD.MOV.U32 R24, RZ, RZ, R18 ;  /* 0x000000ffff187224 */ /* 0x000fe200078e0012 */
[----:B------:R-:W-:-:S07]  /*9500*/  MOV R25, R17 ;  /* 0x0000001100197202 */ /* 0x000fce0000000f00 */
.L_x_195:
[----:B------:R-:W-:Y:S05]  /*9510*/  BSYNC.RECONVERGENT B3 ;  /* 0x0000000000037941 */ /* 0x000fea0003800200 */
.L_x_194:
        /* <DEDUP_REMOVED lines=24> */
[----:B------:R-:W-:Y:S02]  /*96a0*/  IMAD.MOV.U32 R10, RZ, RZ, R18 ;  /* 0x000000ffff0a7224 */ /* 0x000fe400078e0012 */
[----:B------:R-:W-:-:S07]  /*96b0*/  IMAD.MOV.U32 R11, RZ, RZ, R17 ;  /* 0x000000ffff0b7224 */ /* 0x000fce00078e0011 */
.L_x_197:
[----:B------:R-:W-:Y:S05]  /*96c0*/  BSYNC.RECONVERGENT B3 ;  /* 0x0000000000037941 */ /* 0x000fea0003800200 */
.L_x_196:
[----:B------:R-:W0:Y:S01]  /*96d0*/  LDCU UR4, c[0x0][0x3e4] ;  /* 0x00007c80ff0477ac */ /* 0x000e220008000800 */
[----:B------:R-:W1:Y:S01]  /*96e0*/  LDC.64 R6, c[0x0][0x3e0] ;  /* 0x0000f800ff067b82 */ /* 0x000e620000000a00 */
[----:B------:R-:W-:Y:S01]  /*96f0*/  MOV R4, 0x1 ;  /* 0x0000000100047802 */ /* 0x000fe20000000f00 */
[----:B------:R-:W-:Y:S01]  /*9700*/  DADD R16, R40, -R32 ;  /* 0x0000000028107229 */ /* 0x000fe20000000820 */
        /* <DEDUP_REMOVED lines=22> */
.L_x_199:
[----:B------:R-:W-:Y:S05]  /*9870*/  BSYNC.RECONVERGENT B3 ;  /* 0x0000000000037941 */ /* 0x000fea0003800200 */
.L_x_198:
[C---:B------:R-:W-:Y:S01]  /*9880*/  DADD R4, R36.reuse, R36 ;  /* 0x0000000024047229 */ /* 0x040fe20000000024 */
[----:B------:R-:W-:Y:S01]  /*9890*/  UMOV UR4, 0xaaaaaaab ;  /* 0xaaaaaaab00047882 */ /* 0x000fe20000000000 */
[----:B------:R-:W-:Y:S01]  /*98a0*/  UMOV UR5, 0x3ff2aaaa ;  /* 0x3ff2aaaa00057882 */ /* 0x000fe20000000000 */
[----:B------:R-:W-:Y:S01]  /*98b0*/  UMOV UR10, 0x55555555 ;  /* 0x55555555000a7882 */ /* 0x000fe20000000000 */
[----:B------:R-:W-:Y:S01]  /*98c0*/  UMOV UR11, 0x3fc55555 ;  /* 0x3fc55555000b7882 */ /* 0x000fe20000000000 */
[C---:B------:R-:W-:Y:S01]  /*98d0*/  DMUL R16, R36.reuse, -UR4 ;  /* 0x8000000424107c28 */ /* 0x040fe20008000000 */
[----:B------:R-:W-:Y:S01]  /*98e0*/  UMOV UR4, 0x55555555 ;  /* 0x5555555500047882 */ /* 0x000fe20000000000 */
[----:B------:R-:W-:Y:S01]  /*98f0*/  DMUL R6, R36, UR10 ;  /* 0x0000000a24067c28 */ /* 0x000fe20008000000 */
[----:B------:R-:W-:Y:S01]  /*9900*/  UMOV UR10, 0xaaaaaaab ;  /* 0xaaaaaaab000a7882 */ /* 0x000fe20000000000 */
[----:B------:R-:W-:Y:S01]  /*9910*/  DADD R4, -R4, R2 ;  /* 0x0000000004047229 */ /* 0x000fe20000000102 */
[----:B------:R-:W-:Y:S01]  /*9920*/  UMOV UR11, 0x3feaaaaa ;  /* 0x3feaaaaa000b7882 */ /* 0x000fe20000000000 */
[----:B------:R-:W-:Y:S01]  /*9930*/  UMOV UR5, 0x3fd55555 ;  /* 0x3fd5555500057882 */ /* 0x000fe20000000000 */
[----:B------:R-:W-:Y:S01]  /*9940*/  DMUL R44, R24, UR10 ;  /* 0x0000000a182c7c28 */ /* 0x000fe20008000000 */
[----:B------:R-:W-:Y:S01]  /*9950*/  BSSY.RECONVERGENT B1, `(.L_x_200) ;  /* 0x000000d000017945 */ /* 0x000fe20003800200 */
[----:B------:R-:W-:Y:S01]  /*9960*/  DFMA R16, R2, UR4, R16 ;  /* 0x0000000402107c2b */ /* 0x000fe20008000010 */
[----:B------:R-:W-:Y:S01]  /*9970*/  MOV R20, 0x9a20 ;  /* 0x00009a2000147802 */ /* 0x000fe20000000f00 */
[----:B------:R-:W-:Y:S01]  /*9980*/  DFMA R46, R34, UR10, -R6 ;  /* 0x0000000a222e7c2b */ /* 0x000fe20008000806 */
[----:B------:R-:W-:Y:S01]  /*9990*/  UMOV UR10, 0x55555555 ;  /* 0x55555555000a7882 */ /* 0x000fe20000000000 */
[----:B------:R-:W-:Y:S01]  /*99a0*/  DADD R4, R4, R34 ;  /* 0x0000000004047229 */ /* 0x000fe20000000022 */
[----:B------:R-:W-:Y:S01]  /*99b0*/  UMOV UR11, 0x3ffd5555 ;  /* 0x3ffd5555000b7882 */ /* 0x000fe20000000000 */
[----:B------:R-:W-:-:S02]  /*99c0*/  DMUL R48, R24, UR4 ;  /* 0x0000000418307c28 */ /* 0x000fc40008000000 */
[C---:B------:R-:W-:Y:S02]  /*99d0*/  DFMA R42, R34.reuse, UR4, R44 ;  /* 0x00000004222a7c2b */ /* 0x040fe4000800002c */
[----:B------:R-:W-:Y:S02]  /*99e0*/  DFMA R50, R34, UR10, R16 ;  /* 0x0000000a22327c2b */ /* 0x000fe40008000010 */
[----:B------:R-:W-:Y:S02]  /*99f0*/  DADD R18, -RZ, |R4| ;  /* 0x00000000ff127229 */ /* 0x000fe40000000504 */
[----:B------:R-:W-:-:S11]  /*9a00*/  DFMA R46, R24, UR4, R46 ;  /* 0x00000004182e7c2b */ /* 0x000fd6000800002e */
[----:B------:R-:W-:Y:S05]  /*9a10*/  CALL.REL.NOINC `($_Z7re_stepPdPKdPKbS1_S1_S1_S1_S1_S1_S1_iiidddi$__internal_accurate_pow) ;  /* 0x000001dc006c7944 */ /* 0x000fea0003c00000 */
[----:B------:R-:W-:Y:S05]  /*9a20*/  BSYNC.RECONVERGENT B1 ;  /* 0x0000000000017941 */ /* 0x000fea0003800200 */
.L_x_200:
[----:B------:R-:W-:Y:S01]  /*9a30*/  DFMA R40, R36, -4, R2 ;  /* 0xc01000002428782b */ /* 0x000fe20000000002 */
[----:B------:R-:W-:Y:S01]  /*9a40*/  BSSY.RECONVERGENT B1, `(.L_x_201) ;  /* 0x0000010000017945 */ /* 0x000fe20003800200 */
[----:B------:R-:W-:Y:S02]  /*9a50*/  DADD R2, R4, 2 ;  /* 0x4000000004027429 */ /* 0x000fe40000000000 */
[----:B------:R-:W-:Y:S02]  /*9a60*/  DMUL R32, R34, 3 ;  /* 0x4008000022207828 */ /* 0x000fe40000000000 */
[----:B------:R-:W-:-:S06]  /*9a70*/  DSETP.NEU.AND P0, PT, R4, RZ, PT ;  /* 0x000000ff0400722a */ /* 0x000fcc0003f0d000 */
[----:B------:R-:W-:Y:S01]  /*9a80*/  LOP3.LUT R2, R3, 0x7ff00000, RZ, 0xc0, !PT ;  /* 0x7ff0000003027812 */ /* 0x000fe200078ec0ff */
[----:B------:R-:W-:-:S03]  /*9a90*/  DADD R40, R40, R32 ;  /* 0x0000000028287229 */ /* 0x000fc60000000020 */
[----:B------:R-:W-:-:S04]  /*9aa0*/  ISETP.NE.AND P1, PT, R2, 0x7ff00000, PT ;  /* 0x7ff000000200780c */ /* 0x000fc80003f25270 */
[----:B------:R-:W-:Y:S01]  /*9ab0*/  @!P0 CS2R R16, SRZ ;  /* 0x0000000000108805 */ /* 0x000fe2000001ff00 */
[----:B------:R-:W-:-:S08]  /*9ac0*/  DADD R18, -RZ, |R40| ;  /* 0x00000000ff127229 */ /* 0x000fd00000000528 */
[----:B------:R-:W-:Y:S05]  /*9ad0*/  @P1 BRA `(.L_x_202) ;  /* 0x0000000000181947 */ /* 0x000fea0003800000 */
[----:B------:R-:W-:-:S14]  /*9ae0*/  DSETP.NAN.AND P0, PT, R4, R4, PT ;  /* 0x000000040400722a */ /* 0x000fdc0003f08000 */
[----:B------:R-:W-:Y:S01]  /*9af0*/  @P0 DADD R16, R4, 2 ;  /* 0x4000000004100429 */ /* 0x000fe20000000000 */
[----:B------:R-:W-:Y:S10]  /*9b00*/  @P0 BRA `(.L_x_202) ;  /* 0x00000000000c0947 */ /* 0x000ff40003800000 */
[----:B------:R-:W-:-:S14]  /*9b10*/  DSETP.NEU.AND P0, PT, |R4|, +INF , PT ;  /* 0x7ff000000400742a */ /* 0x000fdc0003f0d200 */
[----:B------:R-:W-:Y:S01]  /*9b20*/  @!P0 IMAD.MOV.U32 R16, RZ, RZ, 0x0 ;  /* 0x00000000ff108424 */ /* 0x000fe200078e00ff */
[----:B------:R-:W-:-:S07]  /*9b30*/  @!P0 MOV R17, 0x7ff00000 ;  /* 0x7ff0000000118802 */ /* 0x000fce0000000f00 */
.L_x_202:
[----:B------:R-:W-:Y:S05]  /*9b40*/  BSYNC.RECONVERGENT B1 ;  /* 0x0000000000017941 */ /* 0x000fea0003800200 */
.L_x_201:
[----:B------:R-:W-:Y:S01]  /*9b50*/  UMOV UR4, 0x55555555 ;  /* 0x5555555500047882 */ /* 0x000fe20000000000 */
[----:B------:R-:W-:Y:S01]  /*9b60*/  UMOV UR5, 0x3ff15555 ;  /* 0x3ff1555500057882 */ /* 0x000fe20000000000 */
[----:B------:R-:W-:Y:S01]  /*9b70*/  DSETP.NEU.AND P0, PT, R4, 1, PT ;  /* 0x3ff000000400742a */ /* 0x000fe20003f0d000 */
[----:B------:R-:W-:Y:S01]  /*9b80*/  BSSY.RECONVERGENT B1, `(.L_x_203) ;  /* 0x0000006000017945 */ /* 0x000fe20003800200 */
[----:B------:R-:W-:Y:S01]  /*9b90*/  DMUL R16, R16, UR4 ;  /* 0x0000000410107c28 */ /* 0x000fe20008000000 */
[----:B------:R-:W-:-:S09]  /*9ba0*/  MOV R20, 0x9be0 ;  /* 0x00009be000147802 */ /* 0x000fd20000000f00 */
[----:B------:R-:W-:Y:S02]  /*9bb0*/  FSEL R52, R16, 1.46601546874880000000e+13, P0 ;  /* 0x5555555510347808 */ /* 0x000fe40000000000 */
[----:B------:R-:W-:-:S07]  /*9bc0*/  FSEL R53, R17, 1.8854166269302368164, P0 ;  /* 0x3ff1555511357808 */ /* 0x000fce0000000000 */
[----:B------:R-:W-:Y:S05]  /*9bd0*/  CALL.REL.NOINC `($_Z7re_stepPdPKdPKbS1_S1_S1_S1_S1_S1_S1_iiidddi$__internal_accurate_pow) ;  /* 0x000001d800fc7944 */ /* 0x000fea0003c00000 */
[----:B------:R-:W-:Y:S05]  /*9be0*/  BSYNC.RECONVERGENT B1 ;  /* 0x0000000000017941 */ /* 0x000fea0003800200 */
.L_x_203:
[C---:B------:R-:W-:Y:S01]  /*9bf0*/  DADD R2, R40.reuse, 2 ;  /* 0x4000000028027429 */ /* 0x040fe20000000000 */
[----:B------:R-:W-:Y:S01]  /*9c00*/  BSSY.RECONVERGENT B1, `(.L_x_204) ;  /* 0x000000e000017945 */ /* 0x000fe20003800200 */
[----:B------:R-:W-:Y:S02]  /*9c10*/  DSETP.NEU.AND P0, PT, R40, RZ, PT ;  /* 0x000000ff2800722a */ /* 0x000fe40003f0d000 */
[----:B------:R-:W-:-:S06]  /*9c20*/  DADD R4, R34, R34 ;  /* 0x0000000022047229 */ /* 0x000fcc0000000022 */
[----:B------:R-:W-:-:S04]  /*9c30*/  LOP3.LUT R2, R3, 0x7ff00000, RZ, 0xc0, !PT ;  /* 0x7ff0000003027812 */ /* 0x000fc800078ec0ff */
[----:B------:R-:W-:Y:S01]  /*9c40*/  ISETP.NE.AND P1, PT, R2, 0x7ff00000, PT ;  /* 0x7ff000000200780c */ /* 0x000fe20003f25270 */
[----:B------:R-:W-:Y:S01]  /*9c50*/  DADD R2, -R4, R36 ;  /* 0x0000000004027229 */ /* 0x000fe20000000124 */
        /* <DEDUP_REMOVED lines=8> */
.L_x_205:
[----:B------:R-:W-:Y:S05]  /*9ce0*/  BSYNC.RECONVERGENT B1 ;  /* 0x0000000000017941 */ /* 0x000fea0003800200 */
.L_x_204:
[----:B------:R-:W-:Y:S01]  /*9cf0*/  DMUL R16, R16, 0.25 ;  /* 0x3fd0000010107828 */ /* 0x000fe20000000000 */
[----:B------:R-:W-:Y:S01]  /*9d00*/  BSSY.RECONVERGENT B1, `(.L_x_206) ;  /* 0x0000009000017945 */ /* 0x000fe20003800200 */
[----:B------:R-:W-:Y:S01]  /*9d10*/  DSETP.NEU.AND P0, PT, R40, 1, PT ;  /* 0x3ff000002800742a */ /* 0x000fe20003f0d000 */
[----:B------:R-:W-:Y:S01]  /*9d20*/  MOV R20, 0x9d90 ;  /* 0x00009d9000147802 */ /* 0x000fe20000000f00 */
[----:B------:R-:W-:-:S06]  /*9d30*/  DADD R2, R2, R24 ;  /* 0x0000000002027229 */ /* 0x000fcc0000000018 */
[----:B------:R-:W-:Y:S02]  /*9d40*/  FSEL R16, R16, RZ, P0 ;  /* 0x000000ff10107208 */ /* 0x000fe40000000000 */
[----:B------:R-:W-:Y:S01]  /*9d50*/  FSEL R17, R17, 1.625, P0 ;  /* 0x3fd0000011117808 */ /* 0x000fe20000000000 */
[----:B------:R-:W-:-:S05]  /*9d60*/  DADD R18, -RZ, |R2| ;  /* 0x00000000ff127229 */ /* 0x000fca0000000502 */
[----:B------:R-:W-:-:S11]  /*9d70*/  DADD R52, R52, R16 ;  /* 0x0000000034347229 */ /* 0x000fd60000000010 */
[----:B------:R-:W-:Y:S05]  /*9d80*/  CALL.REL.NOINC `($_Z7re_stepPdPKdPKbS1_S1_S1_S1_S1_S1_S1_iiidddi$__internal_accurate_pow) ;  /* 0x000001d800907944 */ /* 0x000fea0003c00000 */
[----:B------:R-:W-:Y:S05]  /*9d90*/  BSYNC.RECONVERGENT B1 ;  /* 0x0000000000017941 */ /* 0x000fea0003800200 */
.L_x_206:
[C---:B------:R-:W-:Y:S01]  /*9da0*/  DADD R18, R2.reuse, 2 ;  /* 0x4000000002127429 */ /* 0x040fe20000000000 */
[----:B------:R-:W-:Y:S01]  /*9db0*/  BSSY.RECONVERGENT B1, `(.L_x_207) ;  /* 0x000000e000017945 */ /* 0x000fe20003800200 */
[----:B------:R-:W-:Y:S02]  /*9dc0*/  DSETP.NEU.AND P0, PT, R2, RZ, PT ;  /* 0x000000ff0200722a */ /* 0x000fe40003f0d000 */
[----:B------:R-:W-:-:S06]  /*9dd0*/  DADD R40, -R24, R36 ;  /* 0x0000000018287229 */ /* 0x000fcc0000000124 */
        /* <DEDUP_REMOVED lines=11> */
.L_x_208:
[----:B------:R-:W-:Y:S05]  /*9e90*/  BSYNC.RECONVERGENT B1 ;  /* 0x0000000000017941 */ /* 0x000fea0003800200 */
.L_x_207:
        /* <DEDUP_REMOVED lines=10> */
.L_x_209:
[C---:B------:R-:W-:Y:S01]  /*9f40*/  DADD R18, R40.reuse, 2 ;  /* 0x4000000028127429 */ /* 0x040fe20000000000 */
[----:B------:R-:W-:Y:S01]  /*9f50*/  BSSY.RECONVERGENT B1, `(.L_x_210) ;  /* 0x000000e000017945 */ /* 0x000fe20003800200 */
[----:B------:R-:W-:Y:S02]  /*9f60*/  DSETP.NEU.AND P0, PT, R40, RZ, PT ;  /* 0x000000ff2800722a */ /* 0x000fe40003f0d000 */
[----:B------:R-:W-:-:S06]  /*9f70*/  DADD R2, R24, R24 ;  /* 0x0000000018027229 */ /* 0x000fcc0000000018 */
[----:B------:R-:W-:Y:S02]  /*9f80*/  LOP3.LUT R18, R19, 0x7ff00000, RZ, 0xc0, !PT ;  /* 0x7ff0000013127812 */ /* 0x000fe400078ec0ff */
[----:B------:R-:W-:Y:S02]  /*9f90*/  DADD R54, -R2, R34 ;  /* 0x0000000002367229 */ /* 0x000fe40000000122 */
[----:B------:R-:W-:Y:S02]  /*9fa0*/  ISETP.NE.AND P1, PT, R18, 0x7ff00000, PT ;  /* 0x7ff000001200780c */ /* 0x000fe40003f25270 */
        /* <DEDUP_REMOVED lines=8> */
.L_x_211:
[----:B------:R-:W-:Y:S05]  /*a030*/  BSYNC.RECONVERGENT B1 ;  /* 0x0000000000017941 */ /* 0x000fea0003800200 */
.L_x_210:
        /* <DEDUP_REMOVED lines=11> */
.L_x_212:
[----:B------:R-:W-:Y:S01]  /*a0f0*/  DADD R18, R54, 2 ;  /* 0x4000000036127429 */ /* 0x000fe20000000000 */
[----:B------:R-:W-:Y:S01]  /*a100*/  BSSY.RECONVERGENT B1, `(.L_x_213) ;  /* 0x000000f000017945 */ /* 0x000fe20003800200 */
[----:B------:R-:W-:Y:S02]  /*a110*/  DFMA R32, R24, -4, R32 ;  /* 0xc01000001820782b */ /* 0x000fe40000000020 */
        /* <DEDUP_REMOVED lines=11> */
[----:B------:R-:W-:Y:S01]  /*a1d0*/  @!P0 MOV R16, 0x0 ;  /* 0x0000000000108802 */ /* 0x000fe20000000f00 */
[----:B------:R-:W-:-:S07]  /*a1e0*/  @!P0 IMAD.MOV.U32 R17, RZ, RZ, 0x7ff00000 ;  /* 0x7ff00000ff118424 */ /* 0x000fce00078e00ff */
.L_x_214:
[----:B------:R-:W-:Y:S05]  /*a1f0*/  BSYNC.RECONVERGENT B1 ;  /* 0x0000000000017941 */ /* 0x000fea0003800200 */
.L_x_213:
        /* <DEDUP_REMOVED lines=10> */
.L_x_215:
[C---:B------:R-:W-:Y:S01]  /*a2a0*/  DADD R18, R32.reuse, 2 ;  /* 0x4000000020127429 */ /* 0x040fe20000000000 */
[----:B------:R-:W-:Y:S01]  /*a2b0*/  BSSY.RECONVERGENT B1, `(.L_x_216) ;  /* 0x000000c000017945 */ /* 0x000fe20003800200 */
[----:B------:R-:W-:-:S08]  /*a2c0*/  DSETP.NEU.AND P0, PT, R32, RZ, PT ;  /* 0x000000ff2000722a */ /* 0x000fd00003f0d000 */
        /* <DEDUP_REMOVED lines=10> */
.L_x_217:
[----:B------:R-:W-:Y:S05]  /*a370*/  BSYNC.RECONVERGENT B1 ;  /* 0x0000000000017941 */ /* 0x000fea0003800200 */
.L_x_216:
[----:B------:R-:W-:Y:S01]  /*a380*/  DMUL R16, R16, 0.25 ;  /* 0x3fd0000010107828 */ /* 0x000fe20000000000 */
[----:B------:R-:W-:Y:S01]  /*a390*/  UMOV UR4, 0xa0b5ed8d ;  /* 0xa0b5ed8d00047882 */ /* 0x000fe20000000000 */
[----:B------:R-:W-:Y:S01]  /*a3a0*/  DSETP.NEU.AND P0, PT, R32, 1, PT ;  /* 0x3ff000002000742a */ /* 0x000fe20003f0d000 */
[----:B------:R-:W-:Y:S01]  /*a3b0*/  UMOV UR5, 0x3eb0c6f7 ;  /* 0x3eb0c6f700057882 */ /* 0x000fe20000000000 */
[----:B------:R-:W-:Y:S01]  /*a3c0*/  BSSY.RECONVERGENT B1, `(.L_x_218) ;  /* 0x0000008000017945 */ /* 0x000fe20003800200 */
[----:B------:R-:W-:Y:S01]  /*a3d0*/  DADD R52, R52, UR4 ;  /* 0x0000000434347e29 */ /* 0x000fe20008000000 */
[----:B------:R-:W-:-:S04]  /*a3e0*/  MOV R20, 0xa440 ;  /* 0x0000a44000147802 */ /* 0x000fc80000000f00 */
[----:B------:R-:W-:Y:S02]  /*a3f0*/  FSEL R32, R16, RZ, P0 ;  /* 0x000000ff10207208 */ /* 0x000fe40000000000 */
[----:B------:R-:W-:Y:S01]  /*a400*/  FSEL R33, R17, 1.625, P0 ;  /* 0x3fd0000011217808 */ /* 0x000fe20000000000 */
[----:B------:R-:W-:-:S05]  /*a410*/  DADD R18, -RZ, |R52| ;  /* 0x00000000ff127229 */ /* 0x000fca0000000534 */
[----:B------:R-:W-:-:S11]  /*a420*/  DADD R32, R54, R32 ;  /* 0x0000000036207229 */ /* 0x000fd60000000020 */
[----:B------:R-:W-:Y:S05]  /*a430*/  CALL.REL.NOINC `($_Z7re_stepPdPKdPKbS1_S1_S1_S1_S1_S1_S1_iiidddi$__internal_accurate_pow) ;  /* 0x000001d000e47944 */ /* 0x000fea0003c00000 */
[----:B------:R-:W-:Y:S05]  /*a440*/  BSYNC.RECONVERGENT B1 ;  /* 0x0000000000017941 */ /* 0x000fea0003800200 */
.L_x_218:
[C---:B------:R-:W-:Y:S01]  /*a450*/  DADD R18, R52.reuse, 2 ;  /* 0x4000000034127429 */ /* 0x040fe20000000000 */
[----:B------:R-:W-:Y:S01]  /*a460*/  BSSY.RECONVERGENT B1, `(.L_x_219) ;  /* 0x000000e000017945 */ /* 0x000fe20003800200 */
[----:B------:R-:W-:Y:S01]  /*a470*/  DSETP.NEU.AND P0, PT, R52, RZ, PT ;  /* 0x000000ff3400722a */ /* 0x000fe20003f0d000 */
[----:B------:R-:W-:Y:S02]  /*a480*/  IMAD.MOV.U32 R30, RZ, RZ, R16 ;  /* 0x000000ffff1e7224 */ /* 0x000fe400078e0010 */
[----:B------:R-:W-:-:S05]  /*a490*/  IMAD.MOV.U32 R31, RZ, RZ, R17 ;  /* 0x000000ffff1f7224 */ /* 0x000fca00078e0011 */
        /* <DEDUP_REMOVED lines=10> */
.L_x_220:
[----:B------:R-:W-:Y:S05]  /*a540*/  BSYNC.RECONVERGENT B1 ;  /* 0x0000000000017941 */ /* 0x000fea0003800200 */
.L_x_219:
[----:B------:R-:W0:Y:S01]  /*a550*/  MUFU.RCP64H R17, R31 ;  /* 0x0000001f00117308 */ /* 0x000e220000001800 */
[----:B------:R-:W-:Y:S01]  /*a560*/  IMAD.MOV.U32 R16, RZ, RZ, 0x1 ;  /* 0x00000001ff107424 */ /* 0x000fe200078e00ff */
[----:B------:R-:W-:Y:S01]  /*a570*/  UMOV UR4, 0x9999999a ;  /* 0x9999999a00047882 */ /* 0x000fe20000000000 */
[----:B------:R-:W-:Y:S01]  /*a580*/  UMOV UR5, 0x3fb99999 ;  /* 0x3fb9999900057882 */ /* 0x000fe20000000000 */
[----:B------:R-:W-:Y:S01]  /*a590*/  BSSY.RECONVERGENT B3, `(.L_x_221) ;  /* 0x0000012000037945 */ /* 0x000fe20003800200 */
[----:B------:R-:W-:Y:S02]  /*a5a0*/  DSETP.NEU.AND P1, PT, R52, 1, PT ;  /* 0x3ff000003400742a */ /* 0x000fe40003f2d000 */
[----:B0-----:R-:W-:-:S08]  /*a5b0*/  DFMA R18, R16, -R30, 1 ;  /* 0x3ff000001012742b */ /* 0x001fd0000000081e */
[----:B------:R-:W-:-:S08]  /*a5c0*/  DFMA R18, R18, R18, R18 ;  /* 0x000000121212722b */ /* 0x000fd00000000012 */
[----:B------:R-:W-:-:S08]  /*a5d0*/  DFMA R18, R16, R18, R16 ;  /* 0x000000121012722b */ /* 0x000fd00000000010 */
[----:B------:R-:W-:-:S08]  /*a5e0*/  DFMA R16, R18, -R30, 1 ;  /* 0x3ff000001210742b */ /* 0x000fd0000000081e */
[----:B------:R-:W-:-:S08]  /*a5f0*/  DFMA R16, R18, R16, R18 ;  /* 0x000000101210722b */ /* 0x000fd00000000012 */
[----:B------:R-:W-:-:S08]  /*a600*/  DMUL R18, R16, UR4 ;  /* 0x0000000410127c28 */ /* 0x000fd00008000000 */
[----:B------:R-:W-:-:S08]  /*a610*/  DFMA R20, R18, -R30, UR4 ;  /* 0x0000000412147e2b */ /* 0x000fd0000800081e */
[----:B------:R-:W-:-:S10]  /*a620*/  DFMA R16, R16, R20, R18 ;  /* 0x000000141010722b */ /* 0x000fd40000000012 */
[----:B------:R-:W-:-:S05]  /*a630*/  FFMA R18, RZ, R31, R17 ;  /* 0x0000001fff127223 */ /* 0x000fca0000000011 */
[----:B------:R-:W-:-:S13]  /*a640*/  FSETP.GT.AND P0, PT, |R18|, 1.469367938527859385e-39, PT ;  /* 0x001000001200780b */ /* 0x000fda0003f04200 */
[----:B------:R-:W-:Y:S05]  /*a650*/  @P0 BRA `(.L_x_222) ;  /* 0x0000000000140947 */ /* 0x000fea0003800000 */
[----:B------:R-:W-:Y:S01]  /*a660*/  IMAD.MOV.U32 R18, RZ, RZ, -0x66666666 ;  /* 0x9999999aff127424 */ /* 0x000fe200078e00ff */
[----:B------:R-:W-:Y:S01]  /*a670*/  MOV R16, 0xa6a0 ;  /* 0x0000a6a000107802 */ /* 0x000fe20000000f00 */
[----:B------:R-:W-:-:S07]  /*a680*/  IMAD.MOV.U32 R17, RZ, RZ, 0x3fb99999 ;  /* 0x3fb99999ff117424 */ /* 0x000fce00078e00ff */
[----:B------:R-:W-:Y:S05]  /*a690*/  CALL.REL.NOINC `($__internal_0_$__cuda_sm20_div_rn_f64_full) ;  /* 0x000001c400f87944 */ /* 0x000fea0003c00000 */
[----:B------:R-:W-:-:S07]  /*a6a0*/  IMAD.MOV.U32 R16, RZ, RZ, R18 ;  /* 0x000000ffff107224 */ /* 0x000fce00078e0012 */
.L_x_222:
[----:B------:R-:W-:Y:S05]  /*a6b0*/  BSYNC.RECONVERGENT B3 ;  /* 0x0000000000037941 */ /* 0x000fea0003800200 */
.L_x_221:
[----:B------:R-:W-:Y:S01]  /*a6c0*/  UMOV UR4, 0xa0b5ed8d ;  /* 0xa0b5ed8d00047882 */ /* 0x000fe20000000000 */
[----:B------:R-:W-:Y:S01]  /*a6d0*/  UMOV UR5, 0x3eb0c6f7 ;  /* 0x3eb0c6f700057882 */ /* 0x000fe20000000000 */
[----:B------:R-:W-:Y:S01]  /*a6e0*/  BSSY.RECONVERGENT B1, `(.L_x_223) ;  /* 0x0000007000017945 */ /* 0x000fe20003800200 */
[----:B------:R-:W-:Y:S01]  /*a6f0*/  DADD R52, R40, UR4 ;  /* 0x0000000428347e29 */ /* 0x000fe20008000000 */
[----:B------:R-:W-:Y:S02]  /*a700*/  MOV R20, 0xa750 ;  /* 0x0000a75000147802 */ /* 0x000fe40000000f00 */
[----:B------:R-:W-:Y:S02]  /*a710*/  FSEL R40, R16, -1.5881868392106855534e-23, P1 ;  /* 0x9999999a10287808 */ /* 0x000fe40000800000 */
[----:B------:R-:W-:-:S03]  /*a720*/  FSEL R41, R17, 1.4499999284744262695, P1 ;  /* 0x3fb9999911297808 */ /* 0x000fc60000800000 */
[----:B------:R-:W-:-:S11]  /*a730*/  DADD R18, -RZ, |R52| ;  /* 0x00000000ff127229 */ /* 0x000fd60000000534 */
[----:B------:R-:W-:Y:S05]  /*a740*/  CALL.REL.NOINC `($_Z7re_stepPdPKdPKbS1_S1_S1_S1_S1_S1_S1_iiidddi$__internal_accurate_pow) ;  /* 0x000001d000207944 */ /* 0x000fea0003c00000 */
[----:B------:R-:W-:Y:S05]  /*a750*/  BSYNC.RECONVERGENT B1 ;  /* 0x0000000000017941 */ /* 0x000fea0003800200 */
.L_x_223:
        /* <DEDUP_REMOVED lines=15> */
.L_x_225:
[----:B------:R-:W-:Y:S05]  /*a850*/  BSYNC.RECONVERGENT B1 ;  /* 0x0000000000017941 */ /* 0x000fea0003800200 */
.L_x_224:
        /* <DEDUP_REMOVED lines=17> */
[----:B------:R-:W-:Y:S01]  /*a970*/  IMAD.MOV.U32 R18, RZ, RZ, 0x33333333 ;  /* 0x33333333ff127424 */ /* 0x000fe200078e00ff */
[----:B------:R-:W-:Y:S01]  /*a980*/  MOV R16, 0xa9b0 ;  /* 0x0000a9b000107802 */ /* 0x000fe20000000f00 */
[----:B------:R-:W-:-:S07]  /*a990*/  IMAD.MOV.U32 R17, RZ, RZ, 0x3fe33333 ;  /* 0x3fe33333ff117424 */ /* 0x000fce00078e00ff */
[----:B------:R-:W-:Y:S05]  /*a9a0*/  CALL.REL.NOINC `($__internal_0_$__cuda_sm20_div_rn_f64_full) ;  /* 0x000001c400347944 */ /* 0x000fea0003c00000 */
[----:B------:R-:W-:-:S07]  /*a9b0*/  IMAD.MOV.U32 R16, RZ, RZ, R18 ;  /* 0x000000ffff107224 */ /* 0x000fce00078e0012 */
.L_x_227:
[----:B------:R-:W-:Y:S05]  /*a9c0*/  BSYNC.RECONVERGENT B3 ;  /* 0x0000000000037941 */ /* 0x000fea0003800200 */
.L_x_226:
[----:B------:R-:W-:Y:S01]  /*a9d0*/  UMOV UR4, 0xa0b5ed8d ;  /* 0xa0b5ed8d00047882 */ /* 0x000fe20000000000 */
[----:B------:R-:W-:Y:S01]  /*a9e0*/  UMOV UR5, 0x3eb0c6f7 ;  /* 0x3eb0c6f700057882 */ /* 0x000fe20000000000 */
[----:B------:R-:W-:Y:S01]  /*a9f0*/  BSSY.RECONVERGENT B1, `(.L_x_228) ;  /* 0x0000007000017945 */ /* 0x000fe20003800200 */
[----:B------:R-:W-:Y:S01]  /*aa00*/  DADD R52, R32, UR4 ;  /* 0x0000000420347e29 */ /* 0x000fe20008000000 */
[----:B------:R-:W-:Y:S02]  /*aa10*/  MOV R20, 0xaa60 ;  /* 0x0000aa6000147802 */ /* 0x000fe40000000f00 */
[----:B------:R-:W-:Y:S02]  /*aa20*/  FSEL R32, R16, 4.172325063223070174e-08, P1 ;  /* 0x3333333310207808 */ /* 0x000fe40000800000 */
[----:B------:R-:W-:-:S03]  /*aa30*/  FSEL R33, R17, 1.7749999761581420898, P1 ;  /* 0x3fe3333311217808 */ /* 0x000fc60000800000 */
[----:B------:R-:W-:-:S11]  /*aa40*/  DADD R18, -RZ, |R52| ;  /* 0x00000000ff127229 */ /* 0x000fd60000000534 */
[----:B------:R-:W-:Y:S05]  /*aa50*/  CALL.REL.NOINC `($_Z7re_stepPdPKdPKbS1_S1_S1_S1_S1_S1_S1_iiidddi$__internal_accurate_pow) ;  /* 0x000001cc005c7944 */ /* 0x000fea0003c00000 */
[----:B------:R-:W-:Y:S05]  /*aa60*/  BSYNC.RECONVERGENT B1 ;  /* 0x0000000000017941 */ /* 0x000fea0003800200 */
.L_x_228:
[C---:B------:R-:W-:Y:S01]  /*aa70*/  DADD R18, R52.reuse, 2 ;  /* 0x4000000034127429 */ /* 0x040fe20000000000 */
[----:B------:R-:W-:Y:S01]  /*aa80*/  BSSY.RECONVERGENT B1, `(.L_x_229) ;  /* 0x000000e000017945 */ /* 0x000fe20003800200 */
[----:B------:R-:W-:Y:S01]  /*aa90*/  DSETP.NEU.AND P0, PT, R52, RZ, PT ;  /* 0x000000ff3400722a */ /* 0x000fe20003f0d000 */
[----:B------:R-:W-:Y:S01]  /*aaa0*/  IMAD.MOV.U32 R30, RZ, RZ, R16 ;  /* 0x000000ffff1e7224 */ /* 0x000fe200078e0010 */
[----:B------:R-:W-:-:S06]  /*aab0*/  MOV R31, R17 ;  /* 0x00000011001f7202 */ /* 0x000fcc0000000f00 */
        /* <DEDUP_REMOVED lines=10> */
.L_x_230:
[----:B------:R-:W-:Y:S05]  /*ab60*/  BSYNC.RECONVERGENT B1 ;  /* 0x0000000000017941 */ /* 0x000fea0003800200 */
.L_x_229:
        /* <DEDUP_REMOVED lines=22> */
.L_x_232:
[----:B------:R-:W-:Y:S05]  /*acd0*/  BSYNC.RECONVERGENT B3 ;  /* 0x0000000000037941 */ /* 0x000fea0003800200 */
.L_x_231:
[----:B------:R-:W-:Y:S01]  /*ace0*/  DADD R52, R40, R32 ;  /* 0x0000000028347229 */ /* 0x000fe20000000020 */
[----:B------:R-:W-:Y:S01]  /*acf0*/  FSEL R54, R16, 4.172325063223070174e-08, P1 ;  /* 0x3333333310367808 */ /* 0x000fe20000800000 */
[----:B------:R-:W-:Y:S01]  /*ad00*/  BSSY.RECONVERGENT B3, `(.L_x_233) ;  /* 0x0000019000037945 */ /* 0x000fe20003800200 */
[----:B------:R-:W-:Y:S02]  /*ad10*/  FSEL R55, R17, 1.6499999761581420898, P1 ;  /* 0x3fd3333311377808 */ /* 0x000fe40000800000 */
[----:B------:R-:W-:Y:S02]  /*ad20*/  MOV R16, 0x1 ;  /* 0x0000000100107802 */ /* 0x000fe40000000f00 */
[----:B------:R-:W-:Y:S02]  /*ad30*/  FSETP.GEU.AND P1, PT, |R41|, 6.5827683646048100446e-37, PT ;  /* 0x036000002900780b */ /* 0x000fe40003f2e200 */
        /* <DEDUP_REMOVED lines=21> */
.L_x_234:
[----:B------:R-:W-:Y:S05]  /*ae90*/  BSYNC.RECONVERGENT B3 ;  /* 0x0000000000037941 */ /* 0x000fea0003800200 */
.L_x_233:
        /* <DEDUP_REMOVED lines=8> */
[----:B------:R-:W-:Y:S01]  /*af20*/  DFMA R18, R18, R16, R18 ;  /* 0x000000101212722b */ /* 0x000fe20000000012 */
[----:B------:R-:W-:Y:S02]  /*af30*/  IMAD.MOV.U32 R16, RZ, RZ, R32 ;  /* 0x000000ffff107224 */ /* 0x000fe400078e0020 */
[----:B------:R-:W-:-:S06]  /*af40*/  IMAD.MOV.U32 R17, RZ, RZ, R33 ;  /* 0x000000ffff117224 */ /* 0x000fcc00078e0021 */
        /* <DEDUP_REMOVED lines=14> */
.L_x_236:
[----:B------:R-:W-:Y:S05]  /*b030*/  BSYNC.RECONVERGENT B3 ;  /* 0x0000000000037941 */ /* 0x000fea0003800200 */
.L_x_235:
        /* <DEDUP_REMOVED lines=24> */
.L_x_238:
[----:B------:R-:W-:Y:S05]  /*b1c0*/  BSYNC.RECONVERGENT B3 ;  /* 0x0000000000037941 */ /* 0x000fea0003800200 */
.L_x_237:
[----:B------:R-:W-:Y:S01]  /*b1d0*/  DADD R18, R10, R10 ;  /* 0x000000000a127229 */ /* 0x000fe2000000000a */
[----:B------:R-:W-:Y:S01]  /*b1e0*/  UMOV UR4, 0xaaaaaaab ;  /* 0xaaaaaaab00047882 */ /* 0x000fe20000000000 */
[----:B------:R-:W-:Y:S01]  /*b1f0*/  DMUL R46, R46, R40 ;  /* 0x000000282e2e7228 */ /* 0x000fe20000000000 */
[----:B------:R-:W-:Y:S01]  /*b200*/  UMOV UR5, 0x3ff2aaaa ;  /* 0x3ff2aaaa00057882 */ /* 0x000fe20000000000 */
[----:B------:R-:W-:Y:S01]  /*b210*/  UMOV UR10, 0xaaaaaaab ;  /* 0xaaaaaaab000a7882 */ /* 0x000fe20000000000 */
[----:B------:R-:W-:Y:S01]  /*b220*/  UMOV UR11, 0x3feaaaaa ;  /* 0x3feaaaaa000b7882 */ /* 0x000fe20000000000 */
[----:B------:R-:W-:Y:S01]  /*b230*/  BSSY.RECONVERGENT B1, `(.L_x_239) ;  /* 0x0000017000017945 */ /* 0x000fe20003800200 */
[----:B------:R-:W-:Y:S01]  /*b240*/  DFMA R48, R34, UR10, R48 ;  /* 0x0000000a22307c2b */ /* 0x000fe20008000030 */
[----:B------:R-:W-:Y:S01]  /*b250*/  UMOV UR10, 0x55555555 ;  /* 0x55555555000a7882 */ /* 0x000fe20000000000 */
[----:B------:R-:W-:Y:S01]  /*b260*/  DADD R20, -R18, R8 ;  /* 0x0000000012147229 */ /* 0x000fe20000000108 */
[----:B------:R-:W-:Y:S01]  /*b270*/  UMOV UR11, 0x3fd55555 ;  /* 0x3fd55555000b7882 */ /* 0x000fe20000000000 */
[----:B------:R-:W-:-:S02]  /*b280*/  DFMA R50, R50, R56, R46 ;  /* 0x000000383232722b */ /* 0x000fc4000000002e */
[----:B------:R-:W-:Y:S01]  /*b290*/  DMUL R18, R10, -UR4 ;  /* 0x800000040a127c28 */ /* 0x000fe20008000000 */
[----:B------:R-:W-:Y:S01]  /*b2a0*/  UMOV UR4, 0x55555555 ;  /* 0x5555555500047882 */ /* 0x000fe20000000000 */
[----:B------:R-:W-:Y:S01]  /*b2b0*/  UMOV UR5, 0x3fc55555 ;  /* 0x3fc5555500057882 */ /* 0x000fe20000000000 */
[----:B------:R-:W-:Y:S02]  /*b2c0*/  DADD R6, -R6, R48 ;  /* 0x0000000006067229 */ /* 0x000fe40000000130 */
[----:B------:R-:W-:Y:S02]  /*b2d0*/  DADD R46, R20, R24 ;  /* 0x00000000142e7229 */ /* 0x000fe40000000018 */
[C---:B------:R-:W-:Y:S02]  /*b2e0*/  DFMA R42, R10.reuse, -UR4, R42 ;  /* 0x800000040a2a7c2b */ /* 0x040fe4000800002a */
[----:B------:R-:W-:Y:S01]  /*b2f0*/  DFMA R40, R10, -UR4, R44 ;  /* 0x800000040a287c2b */ /* 0x000fe2000800002c */
[----:B------:R-:W-:Y:S01]  /*b300*/  UMOV UR5, 0x3ffd5555 ;  /* 0x3ffd555500057882 */ /* 0x000fe20000000000 */
[----:B------:R-:W-:-:S02]  /*b310*/  DFMA R18, R8, UR10, R18 ;  /* 0x0000000a08127c2b */ /* 0x000fc40008000012 */
[----:B------:R-:W-:Y:S02]  /*b320*/  DADD R20, -RZ, |R46| ;  /* 0x00000000ff147229 */ /* 0x000fe4000000052e */
[----:B------:R-:W-:Y:S02]  /*b330*/  DFMA R32, R42, R16, R50 ;  /* 0x000000102a20722b */ /* 0x000fe40000000032 */
[----:B------:R-:W-:Y:S02]  /*b340*/  DFMA R40, R34, UR10, R40 ;  /* 0x0000000a22287c2b */ /* 0x000fe40008000028 */
[----:B------:R-:W-:-:S04]  /*b350*/  DFMA R42, R24, UR4, R18 ;  /* 0x00000004182a7c2b */ /* 0x000fc80008000012 */
[----:B------:R-:W-:Y:S01]  /*b360*/  IMAD.MOV.U32 R18, RZ, RZ, R20 ;  /* 0x000000ffff127224 */ /* 0x000fe200078e0014 */
[----:B------:R-:W-:Y:S01]  /*b370*/  MOV R20, 0xb3a0 ;  /* 0x0000b3a000147802 */ /* 0x000fe20000000f00 */
[----:B------:R-:W-:-:S07]  /*b380*/  IMAD.MOV.U32 R19, RZ, RZ, R21 ;  /* 0x000000ffff137224 */ /* 0x000fce00078e0015 */
[----:B------:R-:W-:Y:S05]  /*b390*/  CALL.REL.NOINC `($_Z7re_stepPdPKdPKbS1_S1_S1_S1_S1_S1_S1_iiidddi$__internal_accurate_pow) ;  /* 0x000001c4000c7944 */ /* 0x000fea0003c00000 */
[----:B------:R-:W-:Y:S05]  /*b3a0*/  BSYNC.RECONVERGENT B1 ;  /* 0x0000000000017941 */ /* 0x000fea0003800200 */
.L_x_239:
[----:B------:R-:W-:Y:S01]  /*b3b0*/  DADD R18, R46, 2 ;  /* 0x400000002e127429 */ /* 0x000fe20000000000 */
[----:B------:R-:W-:Y:S01]  /*b3c0*/  BSSY.RECONVERGENT B1, `(.L_x_240) ;  /* 0x0000010000017945 */ /* 0x000fe20003800200 */
[----:B------:R-:W-:Y:S02]  /*b3d0*/  DFMA R44, R10, -4, R8 ;  /* 0xc01000000a2c782b */ /* 0x000fe40000000008 */
[----:B------:R-:W-:Y:S02]  /*b3e0*/  DMUL R8, R24, 3 ;  /* 0x4008000018087828 */ /* 0x000fe40000000000 */
[----:B------:R-:W-:-:S04]  /*b3f0*/  DSETP.NEU.AND P0, PT, R46, RZ, PT ;  /* 0x000000ff2e00722a */ /* 0x000fc80003f0d000 */
[----:B------:R-:W-:Y:S02]  /*b400*/  LOP3.LUT R18, R19, 0x7ff00000, RZ, 0xc0, !PT ;  /* 0x7ff0000013127812 */ /* 0x000fe400078ec0ff */
[----:B------:R-:W-:Y:S02]  /*b410*/  DADD R44, R44, R8 ;  /* 0x000000002c2c7229 */ /* 0x000fe40000000008 */
[----:B------:R-:W-:-:S06]  /*b420*/  ISETP.NE.AND P1, PT, R18, 0x7ff00000, PT ;  /* 0x7ff000001200780c */ /* 0x000fcc0003f25270 */
[----:B------:R-:W-:Y:S01]  /*b430*/  DADD R18, -RZ, |R44| ;  /* 0x00000000ff127229 */ /* 0x000fe2000000052c */
[----:B------:R-:W-:-:S06]  /*b440*/  @!P0 CS2R R16, SRZ ;  /* 0x0000000000108805 */ /* 0x000fcc000001ff00 */
[----:B------:R-:W-:Y:S05]  /*b450*/  @P1 BRA `(.L_x_241) ;  /* 0x0000000000181947 */ /* 0x000fea0003800000 */
[----:B------:R-:W-:-:S14]  /*b460*/  DSETP.NAN.AND P0, PT, R46, R46, PT ;  /* 0x0000002e2e00722a */ /* 0x000fdc0003f08000 */
[----:B------:R-:W-:Y:S01]  /*b470*/  @P0 DADD R16, R46, 2 ;  /* 0x400000002e100429 */ /* 0x000fe20000000000 */
[----:B------:R-:W-:Y:S10]  /*b480*/  @P0 BRA `(.L_x_241) ;  /* 0x00000000000c0947 */ /* 0x000ff40003800000 */
[----:B------:R-:W-:-:S14]  /*b490*/  DSETP.NEU.AND P0, PT, |R46|, +INF , PT ;  /* 0x7ff000002e00742a */ /* 0x000fdc0003f0d200 */
[----:B------:R-:W-:Y:S02]  /*b4a0*/  @!P0 IMAD.MOV.U32 R16, RZ, RZ, 0x0 ;  /* 0x00000000ff108424 */ /* 0x000fe400078e00ff */
[----:B------:R-:W-:-:S07]  /*b4b0*/  @!P0 IMAD.MOV.U32 R17, RZ, RZ, 0x7ff00000 ;  /* 0x7ff00000ff118424 */ /* 0x000fce00078e00ff */
.L_x_241:
[----:B------:R-:W-:Y:S05]  /*b4c0*/  BSYNC.RECONVERGENT B1 ;  /* 0x0000000000017941 */ /* 0x000fea0003800200 */
.L_x_240:
        /* <DEDUP_REMOVED lines=10> */
.L_x_242:
[C---:B------:R-:W-:Y:S01]  /*b570*/  DADD R18, R44.reuse, 2 ;  /* 0x400000002c127429 */ /* 0x040fe20000000000 */
[----:B------:R-:W-:Y:S01]  /*b580*/  BSSY.RECONVERGENT B1, `(.L_x_243) ;  /* 0x000000d000017945 */ /* 0x000fe20003800200 */
[----:B------:R-:W-:Y:S02]  /*b590*/  DSETP.NEU.AND P0, PT, R44, RZ, PT ;  /* 0x000000ff2c00722a */ /* 0x000fe40003f0d000 */
[----:B------:R-:W-:-:S06]  /*b5a0*/  DADD R2, -R2, R10 ;  /* 0x0000000002027229 */ /* 0x000fcc000000010a */
        /* <DEDUP_REMOVED lines=10> */
.L_x_244:
[----:B------:R-:W-:Y:S05]  /*b650*/  BSYNC.RECONVERGENT B1 ;  /* 0x0000000000017941 */ /* 0x000fea0003800200 */
.L_x_243:
        /* <DEDUP_REMOVED lines=11> */
.L_x_245:
[C---:B------:R-:W-:Y:S01]  /*b710*/  DADD R18, R2.reuse, 2 ;  /* 0x4000000002127429 */ /* 0x040fe20000000000 */
[----:B------:R-:W-:Y:S01]  /*b720*/  BSSY.RECONVERGENT B1, `(.L_x_246) ;  /* 0x000000e000017945 */ /* 0x000fe20003800200 */
[----:B------:R-:W-:Y:S02]  /*b730*/  DSETP.NEU.AND P0, PT, R2, RZ, PT ;  /* 0x000000ff0200722a */ /* 0x000fe40003f0d000 */
[----:B------:R-:W-:-:S06]  /*b740*/  DADD R10, R10, -R34 ;  /* 0x000000000a0a7229 */ /* 0x000fcc0000000822 */
        /* <DEDUP_REMOVED lines=11> */
.L_x_247:
[----:B------:R-:W-:Y:S05]  /*b800*/  BSYNC.RECONVERGENT B1 ;  /* 0x0000000000017941 */ /* 0x000fea0003800200 */
.L_x_246:
        /* <DEDUP_REMOVED lines=10> */
.L_x_248:
        /* <DEDUP_REMOVED lines=14> */
.L_x_250:
[----:B------:R-:W-:Y:S05]  /*b990*/  BSYNC.RECONVERGENT B1 ;  /* 0x0000000000017941 */ /* 0x000fea0003800200 */
.L_x_249:
        /* <DEDUP_REMOVED lines=11> */
.L_x_251:
        /* <DEDUP_REMOVED lines=16> */
.L_x_253:
[----:B------:R-:W-:Y:S05]  /*bb50*/  BSYNC.RECONVERGENT B1 ;  /* 0x0000000000017941 */ /* 0x000fea0003800200 */
.L_x_252:
        /* <DEDUP_REMOVED lines=10> */
.L_x_254:
        /* <DEDUP_REMOVED lines=13> */
.L_x_256:
[----:B------:R-:W-:Y:S05]  /*bcd0*/  BSYNC.RECONVERGENT B1 ;  /* 0x0000000000017941 */ /* 0x000fea0003800200 */
.L_x_255:
        /* <DEDUP_REMOVED lines=13> */
.L_x_257:
        /* <DEDUP_REMOVED lines=13> */
.L_x_259:
[----:B------:R-:W-:Y:S05]  /*be80*/  BSYNC.RECONVERGENT B1 ;  /* 0x0000000000017941 */ /* 0x000fea0003800200 */
.L_x_258:
        /* <DEDUP_REMOVED lines=17> */
[----:B------:R-:W-:Y:S01]  /*bfa0*/  IMAD.MOV.U32 R30, RZ, RZ, R16 ;  /* 0x000000ffff1e7224 */ /* 0x000fe200078e0010 */
[----:B------:R-:W-:Y:S01]  /*bfb0*/  MOV R31, R17 ;  /* 0x00000011001f7202 */ /* 0x000fe20000000f00 */
[----:B------:R-:W-:Y:S01]  /*bfc0*/  IMAD.MOV.U32 R18, RZ, RZ, -0x66666666 ;  /* 0x9999999aff127424 */ /* 0x000fe200078e00ff */
[----:B------:R-:W-:Y:S01]  /*bfd0*/  MOV R16, 0xc000 ;  /* 0x0000c00000107802 */ /* 0x000fe20000000f00 */
[----:B------:R-:W-:-:S07]  /*bfe0*/  IMAD.MOV.U32 R17, RZ, RZ, 0x3fb99999 ;  /* 0x3fb99999ff117424 */ /* 0x000fce00078e00ff */
[----:B------:R-:W-:Y:S05]  /*bff0*/  CALL.REL.NOINC `($__internal_0_$__cuda_sm20_div_rn_f64_full) ;  /* 0x000001ac00a07944 */ /* 0x000fea0003c00000 */
[----:B------:R-:W-:-:S07]  /*c000*/  IMAD.MOV.U32 R19, RZ, RZ, R17 ;  /* 0x000000ffff137224 */ /* 0x000fce00078e0011 */
.L_x_261:
[----:B------:R-:W-:Y:S05]  /*c010*/  BSYNC.RECONVERGENT B3 ;  /* 0x0000000000037941 */ /* 0x000fea0003800200 */
.L_x_260:
[----:B------:R-:W-:Y:S01]  /*c020*/  UMOV UR4, 0xa0b5ed8d ;  /* 0xa0b5ed8d00047882 */ /* 0x000fe20000000000 */
[----:B------:R-:W-:Y:S01]  /*c030*/  UMOV UR5, 0x3eb0c6f7 ;  /* 0x3eb0c6f700057882 */ /* 0x000fe20000000000 */
[----:B------:R-:W-:Y:S01]  /*c040*/  BSSY.RECONVERGENT B1, `(.L_x_262) ;  /* 0x0000009000017945 */ /* 0x000fe20003800200 */
[----:B------:R-:W-:Y:S01]  /*c050*/  DADD R8, R2, UR4 ;  /* 0x0000000402087e29 */ /* 0x000fe20008000000 */
[----:B------:R-:W-:Y:S02]  /*c060*/  MOV R20, 0xc0d0 ;  /* 0x0000c0d000147802 */ /* 0x000fe40000000f00 */
[----:B------:R-:W-:Y:S02]  /*c070*/  FSEL R2, R18, -1.5881868392106855534e-23, P1 ;  /* 0x9999999a12027808 */ /* 0x000fe40000800000 */
[----:B------:R-:W-:-:S03]  /*c080*/  FSEL R3, R19, 1.4499999284744262695, P1 ;  /* 0x3fb9999913037808 */ /* 0x000fc60000800000 */
[----:B------:R-:W-:-:S10]  /*c090*/  DADD R10, -RZ, |R8| ;  /* 0x00000000ff0a7229 */ /* 0x000fd40000000508 */
[----:B------:R-:W-:Y:S02]  /*c0a0*/  IMAD.MOV.U32 R18, RZ, RZ, R10 ;  /* 0x000000ffff127224 */ /* 0x000fe400078e000a */
[----:B------:R-:W-:-:S07]  /*c0b0*/  IMAD.MOV.U32 R19, RZ, RZ, R11 ;  /* 0x000000ffff137224 */ /* 0x000fce00078e000b */
[----:B------:R-:W-:Y:S05]  /*c0c0*/  CALL.REL.NOINC `($_Z7re_stepPdPKdPKbS1_S1_S1_S1_S1_S1_S1_iiidddi$__internal_accurate_pow) ;  /* 0x000001b400c07944 */ /* 0x000fea0003c00000 */
[----:B------:R-:W-:Y:S05]  /*c0d0*/  BSYNC.RECONVERGENT B1 ;  /* 0x0000000000017941 */ /* 0x000fea0003800200 */
.L_x_262:
        /* <DEDUP_REMOVED lines=13> */
.L_x_264:
[----:B------:R-:W-:Y:S05]  /*c1b0*/  BSYNC.RECONVERGENT B1 ;  /* 0x0000000000017941 */ /* 0x000fea0003800200 */
.L_x_263:
        /* <DEDUP_REMOVED lines=18> */
[----:B------:R-:W-:Y:S01]  /*c2e0*/  MOV R16, 0xc330 ;  /* 0x0000c33000107802 */ /* 0x000fe20000000f00 */
[----:B------:R-:W-:Y:S02]  /*c2f0*/  IMAD.MOV.U32 R31, RZ, RZ, R17 ;  /* 0x000000ffff1f7224 */ /* 0x000fe400078e0011 */
[----:B------:R-:W-:Y:S02]  /*c300*/  IMAD.MOV.U32 R18, RZ, RZ, 0x33333333 ;  /* 0x33333333ff127424 */ /* 0x000fe400078e00ff */
[----:B------:R-:W-:-:S07]  /*c310*/  IMAD.MOV.U32 R17, RZ, RZ, 0x3fe33333 ;  /* 0x3fe33333ff117424 */ /* 0x000fce00078e00ff */
[----:B------:R-:W-:Y:S05]  /*c320*/  CALL.REL.NOINC `($__internal_0_$__cuda_sm20_div_rn_f64_full) ;  /* 0x000001a800d47944 */ /* 0x000fea0003c00000 */
[----:B------:R-:W-:-:S07]  /*c330*/  IMAD.MOV.U32 R19, RZ, RZ, R17 ;  /* 0x000000ffff137224 */ /* 0x000fce00078e0011 */
.L_x_266:
[----:B------:R-:W-:Y:S05]  /*c340*/  BSYNC.RECONVERGENT B3 ;  /* 0x0000000000037941 */ /* 0x000fea0003800200 */
.L_x_265:
[----:B------:R-:W-:Y:S01]  /*c350*/  UMOV UR4, 0xa0b5ed8d ;  /* 0xa0b5ed8d00047882 */ /* 0x000fe20000000000 */
[----:B------:R-:W-:Y:S01]  /*c360*/  UMOV UR5, 0x3eb0c6f7 ;  /* 0x3eb0c6f700057882 */ /* 0x000fe20000000000 */
[----:B------:R-:W-:Y:S01]  /*c370*/  BSSY.RECONVERGENT B1, `(.L_x_267) ;  /* 0x0000009000017945 */ /* 0x000fe20003800200 */
[----:B------:R-:W-:Y:S01]  /*c380*/  DADD R8, R4, UR4 ;  /* 0x0000000404087e29 */ /* 0x000fe20008000000 */
[----:B------:R-:W-:Y:S02]  /*c390*/  MOV R20, 0xc400 ;  /* 0x0000c40000147802 */ /* 0x000fe40000000f00 */
[----:B------:R-:W-:Y:S02]  /*c3a0*/  FSEL R4, R18, 4.172325063223070174e-08, P1 ;  /* 0x3333333312047808 */ /* 0x000fe40000800000 */
[----:B------:R-:W-:-:S03]  /*c3b0*/  FSEL R5, R19, 1.7749999761581420898, P1 ;  /* 0x3fe3333313057808 */ /* 0x000fc60000800000 */
[----:B------:R-:W-:-:S10]  /*c3c0*/  DADD R10, -RZ, |R8| ;  /* 0x00000000ff0a7229 */ /* 0x000fd40000000508 */
[----:B------:R-:W-:Y:S01]  /*c3d0*/  MOV R18, R10 ;  /* 0x0000000a00127202 */ /* 0x000fe20000000f00 */
[----:B------:R-:W-:-:S07]  /*c3e0*/  IMAD.MOV.U32 R19, RZ, RZ, R11 ;  /* 0x000000ffff137224 */ /* 0x000fce00078e000b */
[----:B------:R-:W-:Y:S05]  /*c3f0*/  CALL.REL.NOINC `($_Z7re_stepPdPKdPKbS1_S1_S1_S1_S1_S1_S1_iiidddi$__internal_accurate_pow) ;  /* 0x000001b000f47944 */ /* 0x000fea0003c00000 */
[----:B------:R-:W-:Y:S05]  /*c400*/  BSYNC.RECONVERGENT B1 ;  /* 0x0000000000017941 */ /* 0x000fea0003800200 */
.L_x_267:
        /* <DEDUP_REMOVED lines=13> */
.L_x_269:
[----:B------:R-:W-:Y:S05]  /*c4e0*/  BSYNC.RECONVERGENT B1 ;  /* 0x0000000000017941 */ /* 0x000fea0003800200 */
.L_x_268:
        /* <DEDUP_REMOVED lines=19> */
[----:B------:R-:W-:Y:S01]  /*c620*/  IMAD.MOV.U32 R31, RZ, RZ, R17 ;  /* 0x000000ffff1f7224 */ /* 0x000fe200078e0011 */
[----:B------:R-:W-:Y:S01]  /*c630*/  MOV R16, 0xc660 ;  /* 0x0000c66000107802 */ /* 0x000fe20000000f00 */
[----:B------:R-:W-:-:S07]  /*c640*/  IMAD.MOV.U32 R17, RZ, RZ, 0x3fd33333 ;  /* 0x3fd33333ff117424 */ /* 0x000fce00078e00ff */
[----:B------:R-:W-:Y:S05]  /*c650*/  CALL.REL.NOINC `($__internal_0_$__cuda_sm20_div_rn_f64_full) ;  /* 0x000001a800087944 */ /* 0x000fea0003c00000 */
[----:B------:R-:W-:-:S07]  /*c660*/  IMAD.MOV.U32 R19, RZ, RZ, R17 ;  /* 0x000000ffff137224 */ /* 0x000fce00078e0011 */
.L_x_271:
[----:B------:R-:W-:Y:S05]  /*c670*/  BSYNC.RECONVERGENT B3 ;  /* 0x0000000000037941 */ /* 0x000fea0003800200 */
.L_x_270:
[----:B------:R-:W-:Y:S01]  /*c680*/  DADD R8, R2, R4 ;  /* 0x0000000002087229 */ /* 0x000fe20000000004 */
[----:B------:R-:W-:Y:S01]  /*c690*/  FSEL R10, R18, 4.172325063223070174e-08, P1 ;  /* 0x33333333120a7808 */ /* 0x000fe20000800000 */
[----:B------:R-:W-:Y:S01]  /*c6a0*/  IMAD.MOV.U32 R16, RZ, RZ, 0x1 ;  /* 0x00000001ff107424 */ /* 0x000fe200078e00ff */
[----:B------:R-:W-:Y:S01]  /*c6b0*/  FSEL R11, R19, 1.6499999761581420898, P1 ;  /* 0x3fd33333130b7808 */ /* 0x000fe20000800000 */
[----:B------:R-:W-:Y:S01]  /*c6c0*/  BSSY.RECONVERGENT B3, `(.L_x_272) ;  /* 0x0000017000037945 */ /* 0x000fe20003800200 */
[----:B------:R-:W-:-:S04]  /*c6d0*/  FSETP.GEU.AND P1, PT, |R3|, 6.5827683646048100446e-37, PT ;  /* 0x036000000300780b */ /* 0x000fc80003f2e200 */
        /* <DEDUP_REMOVED lines=21> */
.L_x_273:
[----:B------:R-:W-:Y:S05]  /*c830*/  BSYNC.RECONVERGENT B3 ;  /* 0x0000000000037941 */ /* 0x000fea0003800200 */
.L_x_272:
        /* <DEDUP_REMOVED lines=25> */
.L_x_275:
[----:B------:R-:W-:Y:S05]  /*c9d0*/  BSYNC.RECONVERGENT B3 ;  /* 0x0000000000037941 */ /* 0x000fea0003800200 */
.L_x_274:
        /* <DEDUP_REMOVED lines=9> */
[----:B------:R-:W-:Y:S01]  /*ca70*/  IMAD.MOV.U32 R4, RZ, RZ, R10 ;  /* 0x000000ffff047224 */ /* 0x000fe200078e000a */
[----:B------:R-:W-:-:S06]  /*ca80*/  MOV R5, R11 ;  /* 0x0000000b00057202 */ /* 0x000fcc0000000f00 */
        /* <DEDUP_REMOVED lines=13> */
.L_x_277:
[----:B------:R-:W-:Y:S05]  /*cb60*/  BSYNC.RECONVERGENT B3 ;  /* 0x0000000000037941 */ /* 0x000fea0003800200 */
.L_x_276:
[----:B------:R-:W-:-:S08]  /*cb70*/  DMUL R40, R40, R2 ;  /* 0x0000000228287228 */ /* 0x000fd00000000000 */
[----:B------:R-:W-:-:S08]  /*cb80*/  DFMA R24, R42, R24, R40 ;  /* 0x000000182a18722b */ /* 0x000fd00000000028 */
[----:B------:R-:W-:-:S11]  /*cb90*/  DFMA R24, R6, R16, R24 ;  /* 0x000000100618722b */ /* 0x000fd60000000018 */
.L_x_187:
[----:B------:R-:W-:Y:S05]  /*cba0*/  BSYNC.RECONVERGENT B2 ;  /* 0x0000000000027941 */ /* 0x000fea0003800200 */
.L_x_3:
[----:B------:R-:W0:Y:S01]  /*cbb0*/  S2R R3, SR_TID.X ;  /* 0x0000000000037919 */ /* 0x000e220000002100 */
[----:B------:R-:W0:Y:S08]  /*cbc0*/  S2UR UR4, SR_CTAID.X ;  /* 0x00000000000479c3 */ /* 0x000e300000002500 */
[----:B------:R-:W0:Y:S02]  /*cbd0*/  LDC R10, c[0x0][0x360] ;  /* 0x0000d800ff0a7b82 */ /* 0x000e240000000800 */
[----:B0-----:R-:W-:Y:S01]  /*cbe0*/  IMAD R10, R10, UR4, R3 ;  /* 0x000000040a0a7c24 */ /* 0x001fe2000f8e0203 */
[----:B------:R-:W0:Y:S03]  /*cbf0*/  LDCU UR4, c[0x0][0x3d0] ;  /* 0x00007a00ff0477ac */ /* 0x000e260008000800 */
[C---:B------:R-:W-:Y:S01]  /*cc00*/  VIADD R2, R10.reuse, 0x1 ;  /* 0x000000010a027836 */ /* 0x040fe20000000000 */
[C---:B------:R-:W-:Y:S01]  /*cc10*/  IADD3 R4, PT, PT, R10.reuse, 0x2, RZ ;  /* 0x000000020a047810 */ /* 0x040fe20007ffe0ff */
[----:B------:R-:W-:-:S02]  /*cc20*/  VIADD R6, R10, 0x3 ;  /* 0x000000030a067836 */ /* 0x000fc40000000000 */
[C---:B------:R-:W-:Y:S02]  /*cc30*/  VIADD R8, R10.reuse, 0xffffffff ;  /* 0xffffffff0a087836 */ /* 0x040fe40000000000 */
[----:B------:R-:W1:Y:S01]  /*cc40*/  I2F.F64 R2, R2 ;  /* 0x0000000200027312 */ /* 0x000e620000201c00 */
[----:B------:R-:W-:-:S07]  /*cc50*/  VIADD R16, R10, 0xfffffffe ;  /* 0xfffffffe0a107836 */ /* 0x000fce0000000000 */
[----:B------:R-:W2:Y:S01]  /*cc60*/  I2F.F64 R4, R4 ;  /* 0x0000000400047312 */ /* 0x000ea20000201c00 */
[----:B0-----:R-:W-:Y:S01]  /*cc70*/  UIADD3 UR5, UPT, UPT, UR4, -0x1, URZ ;  /* 0xffffffff04057890 */ /* 0x001fe2000fffe0ff */
[----:B-1----:R-:W-:-:S06]  /*cc80*/  DSETP.MAX.AND P2, P4, RZ, R2, PT ;  /* 0x00000002ff00722a */ /* 0x002fcc0003c4f000 */
[----:B------:R-:W0:Y:S01]  /*cc90*/  I2F.F64 R6, R6 ;  /* 0x0000000600067312 */ /* 0x000e220000201c00 */
[----:B------:R-:W-:Y:S02]  /*cca0*/  IMAD.MOV.U32 R11, RZ, RZ, R2 ;  /* 0x000000ffff0b7224 */ /* 0x000fe400078e0002 */
[----:B------:R-:W-:Y:S01]  /*ccb0*/  IMAD.MOV.U32 R19, RZ, RZ, R3 ;  /* 0x000000ffff137224 */ /* 0x000fe200078e0003 */
[----:B--2---:R-:W-:-:S04]  /*ccc0*/  DSETP.MAX.AND P5, P6, RZ, R4, PT ;  /* 0x00000004ff00722a */ /* 0x004fc80003eaf000 */
[----:B------:R-:W1:Y:S01]  /*ccd0*/  I2F.F64 R8, R8 ;  /* 0x0000000800087312 */ /* 0x000e620000201c00 */
[----:B------:R-:W-:Y:S02]  /*cce0*/  IMAD.MOV.U32 R21, RZ, RZ, R4 ;  /* 0x000000ffff157224 */ /* 0x000fe400078e0004 */
[----:B------:R-:W-:Y:S01]  /*ccf0*/  IMAD.MOV.U32 R18, RZ, RZ, R5 ;  /* 0x000000ffff127224 */ /* 0x000fe200078e0005 */
[----:B------:R-:W-:Y:S01]  /*cd00*/  CS2R R4, SRZ ;  /* 0x0000000000047805 */ /* 0x000fe2000001ff00 */
[----:B0-----:R-:W-:Y:S01]  /*cd10*/  DSETP.MAX.AND P1, P0, RZ, R6, PT ;  /* 0x00000006ff00722a */ /* 0x001fe2000382f000 */
[----:B------:R-:W-:Y:S01]  /*cd20*/  MOV R31, R6 ;  /* 0x00000006001f7202 */ /* 0x000fe20000000f00 */
[----:B------:R-:W-:Y:S01]  /*cd30*/  IMAD.MOV.U32 R6, RZ, RZ, RZ ;  /* 0x000000ffff067224 */ /* 0x000fe200078e00ff */
[----:B------:R-:W0:Y:S01]  /*cd40*/  I2F.F64 R2, UR5 ;  /* 0x0000000500027d12 */ /* 0x000e220008201c00 */
[----:B------:R-:W-:Y:S01]  /*cd50*/  IMAD.MOV.U32 R35, RZ, RZ, R7 ;  /* 0x000000ffff237224 */ /* 0x000fe200078e0007 */
[----:B------:R-:W-:-:S02]  /*cd60*/  FSEL R7, R4, R19, P2 ;  /* 0x0000001304077208 */ /* 0x000fc40001000000 */
[----:B------:R-:W-:Y:S01]  /*cd70*/  SEL R6, R6, R11, P2 ;  /* 0x0000000b06067207 */ /* 0x000fe20001000000 */
[----:B-1----:R-:W-:Y:S01]  /*cd80*/  DSETP.MAX.AND P3, P2, RZ, R8, PT ;  /* 0x00000008ff00722a */ /* 0x002fe20003a6f000 */
[----:B------:R-:W-:Y:S01]  /*cd90*/  IMAD.MOV.U32 R11, RZ, RZ, R8 ;  /* 0x000000ffff0b7224 */ /* 0x000fe200078e0008 */
[----:B------:R-:W-:Y:S01]  /*cda0*/  @P4 LOP3.LUT R7, R19, 0x80000, RZ, 0xfc, !PT ;  /* 0x0008000013074812 */ /* 0x000fe200078efcff */
[----:B------:R-:W-:Y:S01]  /*cdb0*/  VIADD R8, R10, 0xfffffffd ;  /* 0xfffffffd0a087836 */ /* 0x000fe20000000000 */
[----:B------:R-:W1:Y:S01]  /*cdc0*/  I2F.F64 R16, R16 ;  /* 0x0000001000107312 */ /* 0x000e620000201c00 */
[----:B------:R-:W-:Y:S01]  /*cdd0*/  MOV R10, RZ ;  /* 0x000000ff000a7202 */ /* 0x000fe20000000f00 */
[----:B------:R-:W-:Y:S01]  /*cde0*/  IMAD.MOV.U32 R20, RZ, RZ, R9 ;  /* 0x000000ffff147224 */ /* 0x000fe200078e0009 */
[----:B------:R-:W-:Y:S02]  /*cdf0*/  SEL R4, R4, R21, P5 ;  /* 0x0000001504047207 */ /* 0x000fe40002800000 */
[----:B------:R-:W-:Y:S01]  /*ce00*/  SEL R10, R10, R11, P3 ;  /* 0x0000000b0a0a7207 */ /* 0x000fe20001800000 */
[----:B------:R-:W-:Y:S01]  /*ce10*/  IMAD.MOV.U32 R11, RZ, RZ, RZ ;  /* 0x000000ffff0b7224 */ /* 0x000fe200078e00ff */
[----:B------:R-:W-:Y:S01]  /*ce20*/  FSEL R5, R5, R18, P5 ;  /* 0x0000001205057208 */ /* 0x000fe20002800000 */
[----:B------:R-:W2:Y:S01]  /*ce30*/  I2F.F64 R8, R8 ;  /* 0x0000000800087312 */ /* 0x000ea20000201c00 */
[----:B0-----:R-:W-:Y:S01]  /*ce40*/  DSETP.GT.AND P5, PT, R6, R2, PT ;  /* 0x000000020600722a */ /* 0x001fe20003fa4000 */
[----:B------:R-:W-:-:S02]  /*ce50*/  @P6 LOP3.LUT R5, R18, 0x80000, RZ, 0xfc, !PT ;  /* 0x0008000012056812 */ /* 0x000fc400078efcff */
[----:B------:R-:W-:Y:S02]  /*ce60*/  FSEL R11, R11, R20, P3 ;  /* 0x000000140b0b7208 */ /* 0x000fe40001800000 */
[----:B------:R-:W-:Y:S01]  /*ce70*/  @P2 LOP3.LUT R11, R20, 0x80000, RZ, 0xfc, !PT ;  /* 0x00080000140b2812 */ /* 0x000fe200078efcff */
[----:B-1----:R-:W-:Y:S01]  /*ce80*/  DSETP.MAX.AND P3, P4, RZ, R16, PT ;  /* 0x00000010ff00722a */ /* 0x002fe20003c6f000 */
[----:B------:R-:W-:Y:S01]  /*ce90*/  FSEL R18, R2, R6, P5 ;  /* 0x0000000602127208 */ /* 0x000fe20002800000 */
[----:B------:R-:W-:Y:S01]  /*cea0*/  IMAD.MOV.U32 R21, RZ, RZ, R16 ;  /* 0x000000ffff157224 */ /* 0x000fe200078e0010 */
[----:B------:R-:W-:Y:S01]  /*ceb0*/  MOV R6, RZ ;  /* 0x000000ff00067202 */ /* 0x000fe20000000f00 */
[----:B------:R-:W-:Y:S01]  /*cec0*/  IMAD.MOV.U32 R16, RZ, RZ, RZ ;  /* 0x000000ffff107224 */ /* 0x000fe200078e00ff */
[----:B------:R-:W-:Y:S01]  /*ced0*/  DSETP.GT.AND P6, PT, R10, R2, PT ;  /* 0x000000020a00722a */ /* 0x000fe20003fc4000 */
[C---:B------:R-:W-:Y:S01]  /*cee0*/  FSEL R19, R3.reuse, R7, P5 ;  /* 0x0000000703137208 */ /* 0x040fe20002800000 */
[----:B--2---:R-:W-:Y:S01]  /*cef0*/  DSETP.MAX.AND P2, P5, RZ, R8, PT ;  /* 0x00000008ff00722a */ /* 0x004fe20003d4f000 */
[----:B------:R-:W-:Y:S01]  /*cf00*/  IMAD.MOV.U32 R41, RZ, RZ, R9 ;  /* 0x000000ffff297224 */ /* 0x000fe200078e0009 */
[----:B------:R-:W-:Y:S01]  /*cf10*/  FSEL R9, R6, R17, P3 ;  /* 0x0000001106097208 */ /* 0x000fe20001800000 */
[----:B------:R0:W1:Y:S01]  /*cf20*/  F2I.F64.TRUNC R22, R18 ;  /* 0x0000001200167311 */ /* 0x000062000030d100 */
[----:B------:R-:W-:Y:S01]  /*cf30*/  SEL R16, R16, R21, P3 ;  /* 0x0000001510107207 */ /* 0x000fe20001800000 */
[----:B------:R-:W2:Y:S01]  /*cf40*/  LDC.64 R6, c[0x0][0x388] ;  /* 0x0000e200ff067b82 */ /* 0x000ea20000000a00 */
[C---:B------:R-:W-:Y:S01]  /*cf50*/  FSEL R20, R2.reuse, R10, P6 ;  /* 0x0000000a02147208 */ /* 0x040fe20003000000 */
[--C-:B------:R-:W-:Y:S01]  /*cf60*/  DSETP.GT.AND P3, PT, R4, R2.reuse, PT ;  /* 0x000000020400722a */ /* 0x100fe20003f64000 */
[----:B------:R-:W-:Y:S01]  /*cf70*/  FSEL R21, R3, R11, P6 ;  /* 0x0000000b03157208 */ /* 0x000fe20003000000 */
[----:B------:R-:W-:Y:S01]  /*cf80*/  IMAD.MOV.U32 R10, RZ, RZ, RZ ;  /* 0x000000ffff0a7224 */ /* 0x000fe200078e00ff */
[----:B------:R-:W-:Y:S01]  /*cf90*/  @P4 LOP3.LUT R9, R17, 0x80000, RZ, 0xfc, !PT ;  /* 0x0008000011094812 */ /* 0x000fe200078efcff */
[----:B------:R-:W-:Y:S01]  /*cfa0*/  IMAD.MOV.U32 R37, RZ, RZ, R8 ;  /* 0x000000ffff257224 */ /* 0x000fe200078e0008 */
[----:B------:R-:W3:Y:S01]  /*cfb0*/  F2I.F64.TRUNC R30, R20 ;  /* 0x00000014001e7311 */ /* 0x000ee2000030d100 */
[----:B0-----:R-:W-:Y:S01]  /*cfc0*/  FSEL R18, R2, R4, P3 ;  /* 0x0000000402127208 */ /* 0x001fe20001800000 */
[----:B------:R-:W-:Y:S01]  /*cfd0*/  IMAD.MOV.U32 R4, RZ, RZ, RZ ;  /* 0x000000ffff047224 */ /* 0x000fe200078e00ff */
[----:B------:R-:W-:Y:S01]  /*cfe0*/  FSEL R19, R3, R5, P3 ;  /* 0x0000000503137208 */ /* 0x000fe20001800000 */
[----:B------:R-:W-:Y:S01]  /*cff0*/  IMAD.MOV.U32 R17, RZ, RZ, R9 ;  /* 0x000000ffff117224 */ /* 0x000fe200078e0009 */
[----:B------:R-:W-:Y:S01]  /*d000*/  FSEL R11, R10, R41, P2 ;  /* 0x000000290a0b7208 */ /* 0x000fe20001000000 */
[----:B-1----:R-:W-:Y:S01]  /*d010*/  IMAD R5, R23, UR4, R22 ;  /* 0x0000000417057c24 */ /* 0x002fe2000f8e0216 */
[----:B------:R-:W-:Y:S01]  /*d020*/  FSEL R9, R4, R35, P1 ;  /* 0x0000002304097208 */ /* 0x000fe20000800000 */
[----:B------:R-:W-:Y:S01]  /*d030*/  IMAD.MOV.U32 R8, RZ, RZ, RZ ;  /* 0x000000ffff087224 */ /* 0x000fe200078e00ff */
[----:B------:R-:W-:Y:S01]  /*d040*/  SEL R10, R10, R37, P2 ;  /* 0x000000250a0a7207 */ /* 0x000fe20001000000 */
[--C-:B------:R-:W-:Y:S01]  /*d050*/  DSETP.GT.AND P4, PT, R16, R2.reuse, PT ;  /* 0x000000021000722a */ /* 0x100fe20003f84000 */
[----:B------:R-:W-:Y:S01]  /*d060*/  @P5 LOP3.LUT R11, R41, 0x80000, RZ, 0xfc, !PT ;  /* 0x00080000290b5812 */ /* 0x000fe200078efcff */
[----:B------:R0:W-:Y:S01]  /*d070*/  F2I.F64.TRUNC R20, R18 ;  /* 0x0000001200147311 */ /* 0x0001e2000030d100 */
[----:B------:R-:W-:Y:S01]  /*d080*/  SEL R8, R8, R31, P1 ;  /* 0x0000001f08087207 */ /* 0x000fe20000800000 */
[----:B---3--:R-:W-:Y:S01]  /*d090*/  IMAD R47, R23, UR4, R30 ;  /* 0x00000004172f7c24 */ /* 0x008fe2000f8e021e */
[----:B------:R-:W-:Y:S01]  /*d0a0*/  @P0 LOP3.LUT R9, R35, 0x80000, RZ, 0xfc, !PT ;  /* 0x0008000023090812 */ /* 0x000fe200078efcff */
[----:B--2---:R-:W-:Y:S01]  /*d0b0*/  IMAD.WIDE R4, R5, 0x8, R6 ;  /* 0x0000000805047825 */ /* 0x004fe200078e0206 */
[----:B------:R-:W-:Y:S01]  /*d0c0*/  DSETP.GT.AND P1, PT, R10, R2, PT ;  /* 0x000000020a00722a */ /* 0x000fe20003f24000 */
[----:B------:R-:W-:-:S02]  /*d0d0*/  FSEL R16, R2, R16, P4 ;  /* 0x0000001002107208 */ /* 0x000fc40002000000 */
[----:B------:R-:W-:Y:S01]  /*d0e0*/  IMAD.WIDE R46, R47, 0x8, R6 ;  /* 0x000000082f2e7825 */ /* 0x000fe200078e0206 */
[C---:B------:R-:W-:Y:S01]  /*d0f0*/  FSEL R17, R3.reuse, R17, P4 ;  /* 0x0000001103117208 */ /* 0x040fe20002000000 */
[----:B------:R-:W2:Y:S04]  /*d100*/  LDG.E.64 R4, desc[UR8][R4.64] ;  /* 0x0000000804047981 */ /* 0x000ea8000c1e1b00 */
[----:B------:R-:W3:Y:S01]  /*d110*/  LDG.E.64 R46, desc[UR8][R46.64] ;  /* 0x000000082e2e7981 */ /* 0x000ee2000c1e1b00 */
[----:B------:R-:W-:Y:S01]  /*d120*/  DSETP.GT.AND P0, PT, R8, R2, PT ;  /* 0x000000020800722a */ /* 0x000fe20003f04000 */
[----:B------:R-:W-:Y:S02]  /*d130*/  FSEL R10, R2, R10, P1 ;  /* 0x0000000a020a7208 */ /* 0x000fe40000800000 */
[----:B------:R-:W-:-:S03]  /*d140*/  FSEL R11, R3, R11, P1 ;  /* 0x0000000b030b7208 */ /* 0x000fc60000800000 */
[----:B0-----:R-:W-:Y:S02]  /*d150*/  FSEL R18, R2, R8, P0 ;  /* 0x0000000802127208 */ /* 0x001fe40000000000 */
[----:B------:R-:W-:Y:S01]  /*d160*/  FSEL R19, R3, R9, P0 ;  /* 0x0000000903137208 */ /* 0x000fe20000000000 */
[----:B------:R-:W0:Y:S08]  /*d170*/  F2I.F64.TRUNC R16, R16 ;  /* 0x0000001000107311 */ /* 0x000e30000030d100 */
[----:B------:R-:W1:Y:S08]  /*d180*/  F2I.F64.TRUNC R10, R10 ;  /* 0x0000000a000a7311 */ /* 0x000e70000030d100 */
[----:B------:R-:W4:Y:S01]  /*d190*/  F2I.F64.TRUNC R18, R18 ;  /* 0x0000001200127311 */ /* 0x000f22000030d100 */
[----:B0-----:R-:W-:-:S02]  /*d1a0*/  IMAD R3, R23, UR4, R16 ;  /* 0x0000000417037c24 */ /* 0x001fc4000f8e0210 */
[C---:B------:R-:W-:Y:S02]  /*d1b0*/  IMAD R9, R23.reuse, UR4, R20 ;  /* 0x0000000417097c24 */ /* 0x040fe4000f8e0214 */
[----:B-1----:R-:W-:Y:S02]  /*d1c0*/  IMAD R21, R23, UR4, R10 ;  /* 0x0000000417157c24 */ /* 0x002fe4000f8e020a */
[----:B------:R-:W-:-:S04]  /*d1d0*/  IMAD.WIDE R8, R9, 0x8, R6 ;  /* 0x0000000809087825 */ /* 0x000fc800078e0206 */
[----:B----4-:R-:W-:Y:S02]  /*d1e0*/  IMAD R23, R23, UR4, R18 ;  /* 0x0000000417177c24 */ /* 0x010fe4000f8e0212 */
[----:B------:R-:W5:Y:S01]  /*d1f0*/  LDG.E.64 R8, desc[UR8][R8.64] ;  /* 0x0000000808087981 */ /* 0x000f62000c1e1b00 */
[----:B------:R-:W-:-:S04]  /*d200*/  IMAD.WIDE R16, R21, 0x8, R6 ;  /* 0x0000000815107825 */ /* 0x000fc800078e0206 */
[--C-:B------:R-:W-:Y:S02]  /*d210*/  IMAD.WIDE R10, R23, 0x8, R6.reuse ;  /* 0x00000008170a7825 */ /* 0x100fe400078e0206 */
[----:B------:R-:W5:Y:S04]  /*d220*/  LDG.E.64 R16, desc[UR8][R16.64] ;  /* 0x0000000810107981 */ /* 0x000f68000c1e1b00 */
[----:B------:R-:W5:Y:S01]  /*d230*/  LDG.E.64 R10, desc[UR8][R10.64] ;  /* 0x000000080a0a7981 */ /* 0x000f62000c1e1b00 */
[----:B------:R-:W-:-:S05]  /*d240*/  IMAD.WIDE R2, R3, 0x8, R6 ;  /* 0x0000000803027825 */ /* 0x000fca00078e0206 */
[----:B------:R0:W5:Y:S01]  /*d250*/  LDG.E.64 R6, desc[UR8][R2.64] ;  /* 0x0000000802067981 */ /* 0x000162000c1e1b00 */
[----:B------:R-:W-:Y:S01]  /*d260*/  BSSY.RECONVERGENT B2, `(.L_x_278) ;  /* 0x0000bdd000027945 */ /* 0x000fe20003800200 */
[C---:B--2---:R-:W-:Y:S02]  /*d270*/  DMUL R20, R26.reuse, R4 ;  /* 0x000000041a147228 */ /* 0x044fe40000000000 */
[----:B---3--:R-:W-:-:S08]  /*d280*/  DMUL R18, R26, R46 ;  /* 0x0000002e1a127228 */ /* 0x008fd00000000000 */
[----:B------:R-:W-:Y:S01]  /*d290*/  DSETP.MIN.AND P0, P1, R18, R20, PT ;  /* 0x000000141200722a */ /* 0x000fe20003900000 */
[----:B------:R-:W-:Y:S02]  /*d2a0*/  IMAD.MOV.U32 R23, RZ, RZ, R21 ;  /* 0x000000ffff177224 */ /* 0x000fe400078e0015 */
[----:B------:R-:W-:-:S03]  /*d2b0*/  IMAD.MOV.U32 R22, RZ, RZ, R19 ;  /* 0x000000ffff167224 */ /* 0x000fc600078e0013 */
[----:B0-----:R-:W-:Y:S02]  /*d2c0*/  SEL R2, R18, R20, P0 ;  /* 0x0000001412027207 */ /* 0x001fe40000000000 */
[----:B------:R-:W-:-:S06]  /*d2d0*/  FSEL R3, R22, R23, P0 ;  /* 0x0000001716037208 */ /* 0x000fcc0000000000 */
[----:B------:R-:W-:-:S06]  /*d2e0*/  @P1 LOP3.LUT R3, R23, 0x80000, RZ, 0xfc, !PT ;  /* 0x0008000017031812 */ /* 0x000fcc00078efcff */
[----:B------:R-:W-:-:S14]  /*d2f0*/  DSETP.GEU.AND P0, PT, R2, RZ, PT ;  /* 0x000000ff0200722a */ /* 0x000fdc0003f0e000 */
[----:B------:R-:W-:Y:S05]  /*d300*/  @P0 BRA `(.L_x_279) ;  /* 0x0000007c00f40947 */ /* 0x000fea0003800000 */
[----:B------:R-:W0:Y:S01]  /*d310*/  LDC.64 R22, c[0x0][0x3e8] ;  /* 0x0000fa00ff167b82 */ /* 0x000e220000000a00 */
[----:B------:R-:W1:Y:S01]  /*d320*/  LDCU.64 UR4, c[0x0][0x3e8] ;  /* 0x00007d00ff0477ac */ /* 0x000e620008000a00 */
[----:B------:R-:W-:Y:S01]  /*d330*/  BSSY.RECONVERGENT B3, `(.L_x_280) ;  /* 0x0000039000037945 */ /* 0x000fe20003800200 */
[--C-:B0-----:R-:W-:Y:S02]  /*d340*/  DSETP.GEU.AND P0, PT, R28, R22.reuse, PT ;  /* 0x000000161c00722a */ /* 0x101fe40003f0e000 */
[--C-:B------:R-:W-:Y:S02]  /*d350*/  DADD R2, R22, R22.reuse ;  /* 0x0000000016027229 */ /* 0x100fe40000000016 */
[--C-:B------:R-:W-:Y:S02]  /*d360*/  DSETP.GEU.AND P1, PT, R38, R22.reuse, PT ;  /* 0x000000162600722a */ /* 0x100fe40003f2e000 */
[----:B------:R-:W-:Y:S02]  /*d370*/  DADD R42, -RZ, -R22 ;  /* 0x00000000ff2a7229 */ /* 0x000fe40000000916 */
[----:B------:R-:W-:-:S06]  /*d380*/  DMUL R40, R22, -2 ;  /* 0xc000000016287828 */ /* 0x000fcc0000000000 */
[--C-:B------:R-:W-:Y:S01]  /*d390*/  @!P0 IMAD.MOV.U32 R34, RZ, RZ, R2.reuse ;  /* 0x000000ffff228224 */ /* 0x100fe200078e0002 */
[----:B------:R-:W-:Y:S01]  /*d3a0*/  @!P0 MOV R35, R3 ;  /* 0x0000000300238202 */ /* 0x000fe20000000f00 */
[----:B------:R-:W-:Y:S01]  /*d3b0*/  @P0 DMUL R34, R22, 3 ;  /* 0x4008000016220828 */ /* 0x000fe20000000000 */
[----:B-1----:R-:W-:Y:S01]  /*d3c0*/  @!P0 IMAD.U32 R36, RZ, RZ, UR4 ;  /* 0x00000004ff248e24 */ /* 0x002fe2000f8e00ff */
[----:B------:R-:W-:Y:S01]  /*d3d0*/  @!P1 DADD R38, -RZ, -R38 ;  /* 0x00000000ff269229 */ /* 0x000fe20000000926 */
[----:B------:R-:W-:Y:S02]  /*d3e0*/  @!P0 IMAD.U32 R37, RZ, RZ, UR5 ;  /* 0x00000005ff258e24 */ /* 0x000fe4000f8e00ff */
[----:B------:R-:W-:Y:S02]  /*d3f0*/  @P0 IMAD.MOV.U32 R36, RZ, RZ, R2 ;  /* 0x000000ffff240224 */ /* 0x000fe400078e0002 */
[----:B------:R-:W-:Y:S02]  /*d400*/  @P0 IMAD.MOV.U32 R37, RZ, RZ, R3 ;  /* 0x000000ffff250224 */ /* 0x000fe400078e0003 */
[----:B------:R-:W-:-:S02]  /*d410*/  IMAD.MOV.U32 R2, RZ, RZ, 0x1 ;  /* 0x00000001ff027424 */ /* 0x000fc400078e00ff */
[----:B------:R-:W-:Y:S01]  /*d420*/  @P1 IMAD.MOV.U32 R38, RZ, RZ, R42 ;  /* 0x000000ffff261224 */ /* 0x000fe200078e002a */
[----:B------:R-:W-:Y:S01]  /*d430*/  @P1 MOV R42, R40 ;  /* 0x00000028002a1202 */ /* 0x000fe20000000f00 */
[----:B------:R-:W-:Y:S01]  /*d440*/  DADD R30, R34, -R36 ;  /* 0x00000000221e7229 */ /* 0x000fe20000000824 */
[----:B------:R-:W-:Y:S02]  /*d450*/  @P1 IMAD.MOV.U32 R39, RZ, RZ, R43 ;  /* 0x000000ffff271224 */ /* 0x000fe400078e002b */
[----:B------:R-:W-:Y:S01]  /*d460*/  @P1 IMAD.MOV.U32 R43, RZ, RZ, R41 ;  /* 0x000000ffff2b1224 */ /* 0x000fe200078e0029 */
[----:B------:R-:W-:Y:S01]  /*d470*/  @P1 DMUL R40, R22, -3 ;  /* 0xc008000016281828 */ /* 0x000fe20000000000 */
[----:B------:R-:W-:Y:S01]  /*d480*/  @P0 IMAD.U32 R28, RZ, RZ, UR4 ;  /* 0x00000004ff1c0e24 */ /* 0x000fe2000f8e00ff */
[----:B------:R-:W0:Y:S01]  /*d490*/  MUFU.RCP64H R3, R31 ;  /* 0x0000001f00037308 */ /* 0x000e220000001800 */
[----:B------:R-:W-:Y:S01]  /*d4a0*/  @P0 IMAD.U32 R29, RZ, RZ, UR5 ;  /* 0x00000005ff1d0e24 */ /* 0x000fe2000f8e00ff */
[----:B0-----:R-:W-:-:S08]  /*d4b0*/  DFMA R18, -R30, R2, 1 ;  /* 0x3ff000001e12742b */ /* 0x001fd00000000102 */
[----:B------:R-:W-:-:S08]  /*d4c0*/  DFMA R18, R18, R18, R18 ;  /* 0x000000121212722b */ /* 0x000fd00000000012 */
[----:B------:R-:W-:Y:S01]  /*d4d0*/  DFMA R18, R2, R18, R2 ;  /* 0x000000120212722b */ /* 0x000fe20000000002 */
[----:B------:R-:W-:Y:S02]  /*d4e0*/  @!P0 CS2R R2, SRZ ;  /* 0x0000000000028805 */ /* 0x000fe4000001ff00 */
[----:B------:R-:W-:Y:S01]  /*d4f0*/  @P0 IMAD.MOV.U32 R2, RZ, RZ, R4 ;  /* 0x000000ffff020224 */ /* 0x000fe200078e0004 */
[----:B------:R-:W-:Y:S01]  /*d500*/  @P0 MOV R3, R5 ;  /* 0x0000000500030202 */ /* 0x000fe20000000f00 */
[----:B-----5:R-:W-:-:S03]  /*d510*/  @P0 IMAD.MOV.U32 R4, RZ, RZ, R8 ;  /* 0x000000ffff040224 */ /* 0x020fc600078e0008 */
        /* <DEDUP_REMOVED lines=16> */
[----:B------:R-:W-:Y:S01]  /*d620*/  @P1 IMAD.MOV.U32 R47, RZ, RZ, R7 ;  /* 0x000000ffff2f1224 */ /* 0x000fe200078e0007 */
[----:B------:R-:W-:Y:S01]  /*d630*/  @P1 MOV R7, R17 ;  /* 0x0000001100071202 */ /* 0x000fe20000000f00 */
        /* <DEDUP_REMOVED lines=8> */
.L_x_281:
[----:B------:R-:W-:Y:S05]  /*d6c0*/  BSYNC.RECONVERGENT B3 ;  /* 0x0000000000037941 */ /* 0x000fea0003800200 */
.L_x_280:
[----:B------:R-:W-:Y:S01]  /*d6d0*/  DADD R30, R36, -R28 ;  /* 0x00000000241e7229 */ /* 0x000fe2000000081c */
[----:B------:R-:W-:Y:S01]  /*d6e0*/  MOV R10, 0x1 ;  /* 0x00000001000a7802 */ /* 0x000fe20000000f00 */
        /* <DEDUP_REMOVED lines=20> */
.L_x_283:
[----:B------:R-:W-:Y:S05]  /*d830*/  BSYNC.RECONVERGENT B3 ;  /* 0x0000000000037941 */ /* 0x000fea0003800200 */
.L_x_282:
        /* <DEDUP_REMOVED lines=23> */
.L_x_285:
[----:B------:R-:W-:Y:S05]  /*d9b0*/  BSYNC.RECONVERGENT B3 ;  /* 0x0000000000037941 */ /* 0x000fea0003800200 */
.L_x_284:
        /* <DEDUP_REMOVED lines=24> */
.L_x_287:
[----:B------:R-:W-:Y:S05]  /*db40*/  BSYNC.RECONVERGENT B3 ;  /* 0x0000000000037941 */ /* 0x000fea0003800200 */
.L_x_286:
        /* <DEDUP_REMOVED lines=22> */
.L_x_289:
[----:B------:R-:W-:Y:S05]  /*dcb0*/  BSYNC.RECONVERGENT B3 ;  /* 0x0000000000037941 */ /* 0x000fea0003800200 */
.L_x_288:
        /* <DEDUP_REMOVED lines=24> */
.L_x_291:
[----:B------:R-:W-:Y:S05]  /*de40*/  BSYNC.RECONVERGENT B3 ;  /* 0x0000000000037941 */ /* 0x000fea0003800200 */
.L_x_290:
        /* <DEDUP_REMOVED lines=14> */
[----:B------:R-:W-:-:S12]  /*df30*/  DADD R6, R16, 1 ;  /* 0x3ff0000010067429 */ /* 0x000fd80000000000 */
        /* <DEDUP_REMOVED lines=9> */
.L_x_293:
[----:B------:R-:W-:Y:S05]  /*dfd0*/  BSYNC.RECONVERGENT B3 ;  /* 0x0000000000037941 */ /* 0x000fea0003800200 */
.L_x_292:
        /* <DEDUP_REMOVED lines=27> */
.L_x_295:
[----:B------:R-:W-:Y:S05]  /*e190*/  BSYNC.RECONVERGENT B3 ;  /* 0x0000000000037941 */ /* 0x000fea0003800200 */
.L_x_294:
[----:B------:R-:W-:Y:S01]  /*e1a0*/  DADD R30, -R38, R36 ;  /* 0x00000000261e7229 */ /* 0x000fe20000000124 */
[----:B------:R-:W-:Y:S01]  /*e1b0*/  IMAD.MOV.U32 R8, RZ, RZ, 0x1 ;  /* 0x00000001ff087424 */ /* 0x000fe200078e00ff */
[----:B------:R-:W-:Y:S01]  /*e1c0*/  FSETP.GEU.AND P1, PT, |R29|, 6.5827683646048100446e-37, PT ;  /* 0x036000001d00780b */ /* 0x000fe20003f2e200 */
[----:B------:R-:W-:Y:S01]  /*e1d0*/  BSSY.RECONVERGENT B3, `(.L_x_296) ;  /* 0x0000015000037945 */ /* 0x000fe20003800200 */
[----:B------:R-:W-:Y:S02]  /*e1e0*/  DFMA R48, R48, R16, R6 ;  /* 0x000000103030722b */ /* 0x000fe40000000006 */
        /* <DEDUP_REMOVED lines=17> */
[----:B------:R-:W-:Y:S01]  /*e300*/  MOV R62, R18 ;  /* 0x00000012003e7202 */ /* 0x000fe20000000f00 */
[----:B------:R-:W-:-:S07]  /*e310*/  IMAD.MOV.U32 R63, RZ, RZ, R17 ;  /* 0x000000ffff3f7224 */ /* 0x000fce00078e0011 */
.L_x_297:
[----:B------:R-:W-:Y:S05]  /*e320*/  BSYNC.RECONVERGENT B3 ;  /* 0x0000000000037941 */ /* 0x000fea0003800200 */
.L_x_296:
        /* <DEDUP_REMOVED lines=12> */
[----:B------:R-:W-:Y:S02]  /*e3f0*/  DFMA R16, R6, R10, R16 ;  /* 0x0000000a0610722b */ /* 0x000fe40000000010 */
[----:B------:R-:W-:-:S08]  /*e400*/  DMUL R10, R8, R62 ;  /* 0x0000003e080a7228 */ /* 0x000fd00000000000 */
        /* <DEDUP_REMOVED lines=10> */
.L_x_299:
[----:B------:R-:W-:Y:S05]  /*e4b0*/  BSYNC.RECONVERGENT B3 ;  /* 0x0000000000037941 */ /* 0x000fea0003800200 */
.L_x_298:
[----:B------:R-:W0:Y:S01]  /*e4c0*/  MUFU.RCP64H R7, R37 ;  /* 0x0000002500077308 */ /* 0x000e220000001800 */
[----:B------:R-:W-:Y:S01]  /*e4d0*/  IMAD.MOV.U32 R6, RZ, RZ, 0x1 ;  /* 0x00000001ff067424 */ /* 0x000fe200078e00ff */
[----:B------:R-:W-:Y:S01]  /*e4e0*/  FSETP.GEU.AND P1, PT, |R45|, 6.5827683646048100446e-37, PT ;  /* 0x036000002d00780b */ /* 0x000fe20003f2e200 */
[----:B------:R-:W-:Y:S01]  /*e4f0*/  DADD R64, -R52, R64 ;  /* 0x0000000034407229 */ /* 0x000fe20000000140 */
[----:B------:R-:W-:Y:S01]  /*e500*/  BSSY.RECONVERGENT B3, `(.L_x_300) ;  /* 0x0000015000037945 */ /* 0x000fe20003800200 */
[----:B------:R-:W-:-:S06]  /*e510*/  DFMA R10, R10, R16, R52 ;  /* 0x000000100a0a722b */ /* 0x000fcc0000000034 */
[----:B------:R-:W-:Y:S02]  /*e520*/  DMUL R50, R64, R62 ;  /* 0x0000003e40327228 */ /* 0x000fe40000000000 */
        /* <DEDUP_REMOVED lines=18> */
.L_x_301:
[----:B------:R-:W-:Y:S05]  /*e650*/  BSYNC.RECONVERGENT B3 ;  /* 0x0000000000037941 */ /* 0x000fea0003800200 */
.L_x_300:
        /* <DEDUP_REMOVED lines=24> */
.L_x_303:
[----:B------:R-:W-:Y:S05]  /*e7e0*/  BSYNC.RECONVERGENT B3 ;  /* 0x0000000000037941 */ /* 0x000fea0003800200 */
.L_x_302:
[----:B------:R-:W0:Y:S01]  /*e7f0*/  MUFU.RCP64H R11, R67 ;  /* 0x00000043000b7308 */ /* 0x000e220000001800 */
[----:B------:R-:W-:Y:S01]  /*e800*/  IMAD.MOV.U32 R10, RZ, RZ, 0x1 ;  /* 0x00000001ff0a7424 */ /* 0x000fe200078e00ff */
[----:B------:R-:W-:Y:S01]  /*e810*/  BSSY.RECONVERGENT B3, `(.L_x_304) ;  /* 0x0000016000037945 */ /* 0x000fe20003800200 */
[----:B------:R-:W-:-:S04]  /*e820*/  DMUL R68, R52, R6 ;  /* 0x0000000634447228 */ /* 0x000fc80000000000 */
[----:B0-----:R-:W-:-:S08]  /*e830*/  DFMA R16, -R66, R10, 1 ;  /* 0x3ff000004210742b */ /* 0x001fd0000000010a */
[----:B------:R-:W-:-:S08]  /*e840*/  DFMA R16, R16, R16, R16 ;  /* 0x000000101010722b */ /* 0x000fd00000000010 */
[----:B------:R-:W-:Y:S02]  /*e850*/  DFMA R16, R10, R16, R10 ;  /* 0x000000100a10722b */ /* 0x000fe4000000000a */
[----:B------:R-:W-:-:S06]  /*e860*/  DADD R10, RZ, -R42 ;  /* 0x00000000ff0a7229 */ /* 0x000fcc000000082a */
[----:B------:R-:W-:-:S04]  /*e870*/  DFMA R18, -R66, R16, 1 ;  /* 0x3ff000004212742b */ /* 0x000fc80000000110 */
[----:B------:R-:W-:-:S04]  /*e880*/  FSETP.GEU.AND P1, PT, |R11|, 6.5827683646048100446e-37, PT ;  /* 0x036000000b00780b */ /* 0x000fc80003f2e200 */
        /* <DEDUP_REMOVED lines=14> */
.L_x_305:
[----:B------:R-:W-:Y:S05]  /*e970*/  BSYNC.RECONVERGENT B3 ;  /* 0x0000000000037941 */ /* 0x000fea0003800200 */
.L_x_304:
        /* <DEDUP_REMOVED lines=25> */
.L_x_307:
[----:B------:R-:W-:Y:S05]  /*eb10*/  BSYNC.RECONVERGENT B3 ;  /* 0x0000000000037941 */ /* 0x000fea0003800200 */
.L_x_306:
        /* <DEDUP_REMOVED lines=8> */
.L_x_308:
        /* <DEDUP_REMOVED lines=23> */
.L_x_310:
[----:B------:R-:W-:Y:S05]  /*ed10*/  BSYNC.RECONVERGENT B1 ;  /* 0x0000000000017941 */ /* 0x000fea0003800200 */
.L_x_309:
        /* <DEDUP_REMOVED lines=17> */
.L_x_312:
[----:B------:R-:W-:Y:S05]  /*ee30*/  BSYNC.RECONVERGENT B3 ;  /* 0x0000000000037941 */ /* 0x000fea0003800200 */
.L_x_311:
[----:B------:R-:W-:Y:S01]  /*ee40*/  DADD R18, -RZ, |R22| ;  /* 0x00000000ff127229 */ /* 0x000fe20000000516 */
[----:B------:R-:W-:Y:S01]  /*ee50*/  BSSY.RECONVERGENT B1, `(.L_x_313) ;  /* 0x0000003000017945 */ /* 0x000fe20003800200 */
[----:B------:R-:W-:-:S09]  /*ee60*/  MOV R20, 0xee80 ;  /* 0x0000ee8000147802 */ /* 0x000fd20000000f00 */
[----:B------:R-:W-:Y:S05]  /*ee70*/  CALL.REL.NOINC `($_Z7re_stepPdPKdPKbS1_S1_S1_S1_S1_S1_S1_iiidddi$__internal_accurate_pow) ;  /* 0x0000018800547944 */ /* 0x000fea0003c00000 */
[----:B------:R-:W-:Y:S05]  /*ee80*/  BSYNC.RECONVERGENT B1 ;  /* 0x0000000000017941 */ /* 0x000fea0003800200 */
.L_x_313:
[C---:B------:R-:W-:Y:S01]  /*ee90*/  DADD R18, R22.reuse, 2 ;  /* 0x4000000016127429 */ /* 0x040fe20000000000 */
[----:B------:R-:W-:Y:S01]  /*eea0*/  BSSY.RECONVERGENT B1, `(.L_x_314) ;  /* 0x0000010000017945 */ /* 0x000fe20003800200 */
[C---:B------:R-:W-:Y:S02]  /*eeb0*/  DSETP.NEU.AND P0, PT, R22.reuse, RZ, PT ;  /* 0x000000ff1600722a */ /* 0x040fe40003f0d000 */
[----:B------:R-:W-:Y:S02]  /*eec0*/  DADD R20, -RZ, |R28| ;  /* 0x00000000ff147229 */ /* 0x000fe4000000051c */
[----:B------:R-:W-:-:S04]  /*eed0*/  DSETP.NEU.AND P2, PT, R22, 1, PT ;  /* 0x3ff000001600742a */ /* 0x000fc80003f4d000 */
[----:B------:R-:W-:-:S04]  /*eee0*/  LOP3.LUT R18, R19, 0x7ff00000, RZ, 0xc0, !PT ;  /* 0x7ff0000013127812 */ /* 0x000fc800078ec0ff */
[----:B------:R-:W-:Y:S01]  /*eef0*/  ISETP.NE.AND P1, PT, R18, 0x7ff00000, PT ;  /* 0x7ff000001200780c */ /* 0x000fe20003f25270 */
[----:B------:R-:W-:Y:S01]  /*ef00*/  IMAD.MOV.U32 R19, RZ, RZ, R21 ;  /* 0x000000ffff137224 */ /* 0x000fe200078e0015 */
[----:B------:R-:W-:Y:S02]  /*ef10*/  MOV R18, R20 ;  /* 0x0000001400127202 */ /* 0x000fe40000000f00 */
[----:B------:R-:W-:-:S09]  /*ef20*/  @!P0 CS2R R16, SRZ ;  /* 0x0000000000108805 */ /* 0x000fd2000001ff00 */
[----:B------:R-:W-:Y:S05]  /*ef30*/  @P1 BRA `(.L_x_315) ;  /* 0x0000000000181947 */ /* 0x000fea0003800000 */
[----:B------:R-:W-:-:S14]  /*ef40*/  DSETP.NAN.AND P0, PT, R22, R22, PT ;  /* 0x000000161600722a */ /* 0x000fdc0003f08000 */
[----:B------:R-:W-:Y:S01]  /*ef50*/  @P0 DADD R16, R22, 2 ;  /* 0x4000000016100429 */ /* 0x000fe20000000000 */
[----:B------:R-:W-:Y:S10]  /*ef60*/  @P0 BRA `(.L_x_315) ;  /* 0x00000000000c0947 */ /* 0x000ff40003800000 */
[----:B------:R-:W-:-:S14]  /*ef70*/  DSETP.NEU.AND P0, PT, |R22|, +INF , PT ;  /* 0x7ff000001600742a */ /* 0x000fdc0003f0d200 */
[----:B------:R-:W-:Y:S02]  /*ef80*/  @!P0 IMAD.MOV.U32 R16, RZ, RZ, 0x0 ;  /* 0x00000000ff108424 */ /* 0x000fe400078e00ff */
[----:B------:R-:W-:-:S07]  /*ef90*/  @!P0 IMAD.MOV.U32 R17, RZ, RZ, 0x7ff00000 ;  /* 0x7ff00000ff118424 */ /* 0x000fce00078e00ff */
.L_x_315:
[----:B------:R-:W-:Y:S05]  /*efa0*/  BSYNC.RECONVERGENT B1 ;  /* 0x0000000000017941 */ /* 0x000fea0003800200 */
.L_x_314:
[----:B------:R-:W-:Y:S01]  /*efb0*/  BSSY.RECONVERGENT B1, `(.L_x_316) ;  /* 0x0000005000017945 */ /* 0x000fe20003800200 */
[----:B------:R-:W-:Y:S02]  /*efc0*/  FSEL R60, R16, RZ, P2 ;  /* 0x000000ff103c7208 */ /* 0x000fe40001000000 */
[----:B------:R-:W-:Y:S02]  /*efd0*/  FSEL R61, R17, 1.875, P2 ;  /* 0x3ff00000113d7808 */ /* 0x000fe40001000000 */
[----:B------:R-:W-:-:S07]  /*efe0*/  MOV R20, 0xf000 ;  /* 0x0000f00000147802 */ /* 0x000fce0000000f00 */
[----:B------:R-:W-:Y:S05]  /*eff0*/  CALL.REL.NOINC `($_Z7re_stepPdPKdPKbS1_S1_S1_S1_S1_S1_S1_iiidddi$__internal_accurate_pow) ;  /* 0x0000018400f47944 */ /* 0x000fea0003c00000 */
[----:B------:R-:W-:Y:S05]  /*f000*/  BSYNC.RECONVERGENT B1 ;  /* 0x0000000000017941 */ /* 0x000fea0003800200 */
.L_x_316:
[----:B------:R-:W-:Y:S01]  /*f010*/  DMUL R30, R56, R36 ;  /* 0x00000024381e7228 */ /* 0x000fe20000000000 */
        /* <DEDUP_REMOVED lines=25> */
.L_x_318:
[----:B------:R-:W-:Y:S05]  /*f1b0*/  BSYNC.RECONVERGENT B1 ;  /* 0x0000000000017941 */ /* 0x000fea0003800200 */
.L_x_317:
[----:B------:R-:W-:Y:S01]  /*f1c0*/  FSEL R58, R16, RZ, P2 ;  /* 0x000000ff103a7208 */ /* 0x000fe20001000000 */
[----:B------:R-:W-:Y:S01]  /*f1d0*/  FFMA R16, RZ, R31, R19 ;  /* 0x0000001fff107223 */ /* 0x000fe20000000013 */
[----:B------:R-:W-:Y:S01]  /*f1e0*/  FSEL R59, R17, 1.875, P2 ;  /* 0x3ff00000113b7808 */ /* 0x000fe20001000000 */
[----:B------:R-:W-:Y:S01]  /*f1f0*/  DADD R74, R36, -R28 ;  /* 0x00000000244a7229 */ /* 0x000fe2000000081c */
[----:B------:R-:W-:Y:S01]  /*f200*/  FSETP.GEU.AND P1, PT, |R21|, 6.5827683646048100446e-37, PT ;  /* 0x036000001500780b */ /* 0x000fe20003f2e200 */
[----:B------:R-:W-:Y:S01]  /*f210*/  BSSY.RECONVERGENT B3, `(.L_x_319) ;  /* 0x000000a000037945 */ /* 0x000fe20003800200 */
[----:B------:R-:W-:Y:S02]  /*f220*/  FSETP.GT.AND P0, PT, |R16|, 1.469367938527859385e-39, PT ;  /* 0x001000001000780b */ /* 0x000fe40003f04200 */
[----:B------:R-:W-:-:S08]  /*f230*/  DMUL R56, R58, 10 ;  /* 0x402400003a387828 */ /* 0x000fd00000000000 */
[----:B------:R-:W-:-:S03]  /*f240*/  DFMA R68, R74, R36, R56 ;  /* 0x000000244a44722b */ /* 0x000fc60000000038 */
[----:B------:R-:W-:Y:S08]  /*f250*/  @P0 BRA P1, `(.L_x_320) ;  /* 0x0000000000140947 */ /* 0x000ff00000800000 */
[----:B------:R-:W-:Y:S01]  /*f260*/  MOV R18, R20 ;  /* 0x0000001400127202 */ /* 0x000fe20000000f00 */
[----:B------:R-:W-:Y:S01]  /*f270*/  IMAD.MOV.U32 R17, RZ, RZ, R21 ;  /* 0x000000ffff117224 */ /* 0x000fe200078e0015 */
[----:B------:R-:W-:-:S07]  /*f280*/  MOV R16, 0xf2a0 ;  /* 0x0000f2a000107802 */ /* 0x000fce0000000f00 */
[----:B------:R-:W-:Y:S05]  /*f290*/  CALL.REL.NOINC `($__internal_0_$__cuda_sm20_div_rn_f64_full) ;  /* 0x0000017800f87944 */ /* 0x000fea0003c00000 */
[----:B------:R-:W-:-:S07]  /*f2a0*/  IMAD.MOV.U32 R19, RZ, RZ, R17 ;  /* 0x000000ffff137224 */ /* 0x000fce00078e0011 */
.L_x_320:
[----:B------:R-:W-:Y:S05]  /*f2b0*/  BSYNC.RECONVERGENT B3 ;  /* 0x0000000000037941 */ /* 0x000fea0003800200 */
.L_x_319:
        /* <DEDUP_REMOVED lines=30> */
.L_x_322:
[----:B------:R-:W-:Y:S05]  /*f4a0*/  BSYNC.RECONVERGENT B3 ;  /* 0x0000000000037941 */ /* 0x000fea0003800200 */
.L_x_321:
[----:B------:R-:W-:Y:S01]  /*f4b0*/  DADD R18, -RZ, |R22| ;  /* 0x00000000ff127229 */ /* 0x000fe20000000516 */
[----:B------:R-:W-:Y:S01]  /*f4c0*/  BSSY.RECONVERGENT B1, `(.L_x_323) ;  /* 0x0000003000017945 */ /* 0x000fe20003800200 */
[----:B------:R-:W-:-:S09]  /*f4d0*/  MOV R20, 0xf4f0 ;  /* 0x0000f4f000147802 */ /* 0x000fd20000000f00 */
[----:B------:R-:W-:Y:S05]  /*f4e0*/  CALL.REL.NOINC `($_Z7re_stepPdPKdPKbS1_S1_S1_S1_S1_S1_S1_iiidddi$__internal_accurate_pow) ;  /* 0x0000018000b87944 */ /* 0x000fea0003c00000 */
[----:B------:R-:W-:Y:S05]  /*f4f0*/  BSYNC.RECONVERGENT B1 ;  /* 0x0000000000017941 */ /* 0x000fea0003800200 */
.L_x_323:
        /* <DEDUP_REMOVED lines=17> */
.L_x_325:
[----:B------:R-:W-:Y:S05]  /*f610*/  BSYNC.RECONVERGENT B1 ;  /* 0x0000000000017941 */ /* 0x000fea0003800200 */
.L_x_324:
        /* <DEDUP_REMOVED lines=9> */
.L_x_326:
        /* <DEDUP_REMOVED lines=23> */
.L_x_328:
[----:B------:R-:W-:Y:S05]  /*f820*/  BSYNC.RECONVERGENT B1 ;  /* 0x0000000000017941 */ /* 0x000fea0003800200 */
.L_x_327:
        /* <DEDUP_REMOVED lines=17> */
.L_x_330:
[----:B------:R-:W-:Y:S05]  /*f940*/  BSYNC.RECONVERGENT B3 ;  /* 0x0000000000037941 */ /* 0x000fea0003800200 */
.L_x_329:
[----:B------:R-:W-:Y:S01]  /*f950*/  DADD R18, -RZ, |R22| ;  /* 0x00000000ff127229 */ /* 0x000fe20000000516 */
[----:B------:R-:W-:Y:S01]  /*f960*/  BSSY.RECONVERGENT B1, `(.L_x_331) ;  /* 0x0000003000017945 */ /* 0x000fe20003800200 */
[----:B------:R-:W-:-:S09]  /*f970*/  MOV R20, 0xf990 ;  /* 0x0000f99000147802 */ /* 0x000fd20000000f00 */
[----:B------:R-:W-:Y:S05]  /*f980*/  CALL.REL.NOINC `($_Z7re_stepPdPKdPKbS1_S1_S1_S1_S1_S1_S1_iiidddi$__internal_accurate_pow) ;  /* 0x0000017c00907944 */ /* 0x000fea0003c00000 */
[----:B------:R-:W-:Y:S05]  /*f990*/  BSYNC.RECONVERGENT B1 ;  /* 0x0000000000017941 */ /* 0x000fea0003800200 */
.L_x_331:
[----:B------:R-:W-:Y:S01]  /*f9a0*/  DMUL R72, R66, R36 ;  /* 0x0000002442487228 */ /* 0x000fe20000000000 */
[----:B------:R-:W-:Y:S01]  /*f9b0*/  MOV R18, 0x1 ;  /* 0x0000000100127802 */ /* 0x000fe20000000f00 */
        /* <DEDUP_REMOVED lines=8> */
[----:B------:R-:W-:Y:S02]  /*fa40*/  DMUL R18, R8, R64 ;  /* 0x0000004008127228 */ /* 0x000fe40000000000 */
[----:B------:R-:W-:-:S04]  /*fa50*/  DADD R8, R22, 2 ;  /* 0x4000000016087429 */ /* 0x000fc80000000000 */
[----:B------:R-:W-:-:S06]  /*fa60*/  DFMA R30, -R72, R20, 1 ;  /* 0x3ff00000481e742b */ /* 0x000fcc0000000114 */
[----:B------:R-:W-:Y:S02]  /*fa70*/  LOP3.LUT R62, R9, 0x7ff00000, RZ, 0xc0, !PT ;  /* 0x7ff00000093e7812 */ /* 0x000fe400078ec0ff */
[----:B------:R-:W-:Y:S02]  /*fa80*/  DFMA R30, R20, R30, R20 ;  /* 0x0000001e141e722b */ /* 0x000fe40000000014 */
[----:B------:R-:W-:-:S06]  /*fa90*/  ISETP.NE.AND P1, PT, R62, 0x7ff00000, PT ;  /* 0x7ff000003e00780c */ /* 0x000fcc0003f25270 */
        /* <DEDUP_REMOVED lines=10> */
.L_x_333:
[----:B------:R-:W-:Y:S05]  /*fb40*/  BSYNC.RECONVERGENT B1 ;  /* 0x0000000000017941 */ /* 0x000fea0003800200 */
.L_x_332:
        /* <DEDUP_REMOVED lines=13> */
[----:B------:R-:W-:Y:S01]  /*fc20*/  IMAD.MOV.U32 R8, RZ, RZ, R18 ;  /* 0x000000ffff087224 */ /* 0x000fe200078e0012 */
[----:B------:R-:W-:-:S07]  /*fc30*/  MOV R9, R17 ;  /* 0x0000001100097202 */ /* 0x000fce0000000f00 */
.L_x_335:
[----:B------:R-:W-:Y:S05]  /*fc40*/  BSYNC.RECONVERGENT B3 ;  /* 0x0000000000037941 */ /* 0x000fea0003800200 */
.L_x_334:
        /* <DEDUP_REMOVED lines=27> */
.L_x_337:
[----:B------:R-:W-:Y:S05]  /*fe00*/  BSYNC.RECONVERGENT B3 ;  /* 0x0000000000037941 */ /* 0x000fea0003800200 */
.L_x_336:
[----:B------:R-:W-:Y:S01]  /*fe10*/  DADD R18, -RZ, |R22| ;  /* 0x00000000ff127229 */ /* 0x000fe20000000516 */
[----:B------:R-:W-:Y:S01]  /*fe20*/  BSSY.RECONVERGENT B1, `(.L_x_338) ;  /* 0x0000003000017945 */ /* 0x000fe20003800200 */
[----:B------:R-:W-:-:S09]  /*fe30*/  MOV R20, 0xfe50 ;  /* 0x0000fe5000147802 */ /* 0x000fd20000000f00 */
[----:B------:R-:W-:Y:S05]  /*fe40*/  CALL.REL.NOINC `($_Z7re_stepPdPKdPKbS1_S1_S1_S1_S1_S1_S1_iiidddi$__internal_accurate_pow) ;  /* 0x0000017800607944 */ /* 0x000fea0003c00000 */
[----:B------:R-:W-:Y:S05]  /*fe50*/  BSYNC.RECONVERGENT B1 ;  /* 0x0000000000017941 */ /* 0x000fea0003800200 */
.L_x_338:
        /* <DEDUP_REMOVED lines=25> */
.L_x_340:
[----:B------:R-:W-:Y:S05]  /*fff0*/  BSYNC.RECONVERGENT B1 ;  /* 0x0000000000017941 */ /* 0x000fea0003800200 */
.L_x_339:
[----:B------:R-:W-:Y:S01]  /*10000*/  DFMA R64, R44, R66, R56 ;  /* 0x000000422c40722b */ /* 0x000fe20000000038 */
[----:B------:R-:W-:Y:S01]  /*10010*/  FSETP.GEU.AND P1, PT, |R29|, 6.5827683646048100446e-37, PT ;  /* 0x036000001d00780b */ /* 0x000fe20003f2e200 */
[----:B------:R-:W-:Y:S01]  /*10020*/  BSSY.RECONVERGENT B3, `(.L_x_341) ;  /* 0x000000e000037945 */ /* 0x000fe20003800200 */
[----:B------:R-:W-:Y:S01]  /*10030*/  FSEL R66, R16, RZ, P2 ;  /* 0x000000ff10427208 */ /* 0x000fe20001000000 */
[----:B------:R-:W-:Y:S01]  /*10040*/  FFMA R16, RZ, R31, R73 ;  /* 0x0000001fff107223 */ /* 0x000fe20000000049 */
[----:B------:R-:W-:-:S04]  /*10050*/  FSEL R67, R17, 1.875, P2 ;  /* 0x3ff0000011437808 */ /* 0x000fc80001000000 */
[----:B------:R-:W-:Y:S02]  /*10060*/  FSETP.GT.AND P0, PT, |R16|, 1.469367938527859385e-39, PT ;  /* 0x001000001000780b */ /* 0x000fe40003f04200 */
[----:B------:R-:W-:-:S08]  /*10070*/  DFMA R68, R66, R64, R68 ;  /* 0x000000404244722b */ /* 0x000fd00000000044 */
[----:B------:R-:W-:-:S03]  /*10080*/  DMUL R68, R68, R70 ;  /* 0x0000004644447228 */ /* 0x000fc60000000000 */
[----:B------:R-:W-:Y:S08]  /*10090*/  @P0 BRA P1, `(.L_x_342) ;  /* 0x0000000000180947 */ /* 0x000ff00000800000 */
[----:B------:R-:W-:Y:S01]  /*100a0*/  IMAD.MOV.U32 R18, RZ, RZ, R28 ;  /* 0x000000ffff127224 */ /* 0x000fe200078e001c */
[----:B------:R-:W-:Y:S01]  /*100b0*/  MOV R16, 0x100e0 ;  /* 0x000100e000107802 */ /* 0x000fe20000000f00 */
[----:B------:R-:W-:-:S07]  /*100c0*/  IMAD.MOV.U32 R17, RZ, RZ, R29 ;  /* 0x000000ffff117224 */ /* 0x000fce00078e001d */
[----:B------:R-:W-:Y:S05]  /*100d0*/  CALL.REL.NOINC `($__internal_0_$__cuda_sm20_div_rn_f64_full) ;  /* 0x0000016c00687944 */ /* 0x000fea0003c00000 */
[----:B------:R-:W-:Y:S01]  /*100e0*/  IMAD.MOV.U32 R72, RZ, RZ, R18 ;  /* 0x000000ffff487224 */ /* 0x000fe200078e0012 */
[----:B------:R-:W-:-:S07]  /*100f0*/  MOV R73, R17 ;  /* 0x0000001100497202 */ /* 0x000fce0000000f00 */
.L_x_342:
[----:B------:R-:W-:Y:S05]  /*10100*/  BSYNC.RECONVERGENT B3 ;  /* 0x0000000000037941 */ /* 0x000fea0003800200 */
.L_x_341:
[----:B------:R-:W-:Y:S01]  /*10110*/  DADD R18, -RZ, |R72| ;  /* 0x00000000ff127229 */ /* 0x000fe20000000548 */
[----:B------:R-:W-:Y:S01]  /*10120*/  BSSY.RECONVERGENT B1, `(.L_x_343) ;  /* 0x0000003000017945 */ /* 0x000fe20003800200 */
[----:B------:R-:W-:-:S09]  /*10130*/  MOV R20, 0x10150 ;  /* 0x0001015000147802 */ /* 0x000fd20000000f00 */
[----:B------:R-:W-:Y:S05]  /*10140*/  CALL.REL.NOINC `($_Z7re_stepPdPKdPKbS1_S1_S1_S1_S1_S1_S1_iiidddi$__internal_accurate_pow) ;  /* 0x0000017400a07944 */ /* 0x000fea0003c00000 */
[----:B------:R-:W-:Y:S05]  /*10150*/  BSYNC.RECONVERGENT B1 ;  /* 0x0000000000017941 */ /* 0x000fea0003800200 */
.L_x_343:
[----:B------:R-:W0:Y:S01]  /*10160*/  MUFU.RCP64H R19, R11 ;  /* 0x0000000b00137308 */ /* 0x000e220000001800 */
[----:B------:R-:W-:Y:S01]  /*10170*/  IMAD.MOV.U32 R18, RZ, RZ, 0x1 ;  /* 0x00000001ff127424 */ /* 0x000fe200078e00ff */
[----:B------:R-:W-:Y:S01]  /*10180*/  DSETP.NEU.AND P0, PT, R72, RZ, PT ;  /* 0x000000ff4800722a */ /* 0x000fe20003f0d000 */
[----:B------:R-:W-:-:S13]  /*10190*/  BSSY.RECONVERGENT B1, `(.L_x_344) ;  /* 0x0000015000017945 */ /* 0x000fda0003800200 */
        /* <DEDUP_REMOVED lines=20> */
.L_x_345:
[----:B------:R-:W-:Y:S05]  /*102e0*/  BSYNC.RECONVERGENT B1 ;  /* 0x0000000000017941 */ /* 0x000fea0003800200 */
.L_x_344:
        /* <DEDUP_REMOVED lines=16> */
.L_x_347:
[----:B------:R-:W-:Y:S05]  /*103f0*/  BSYNC.RECONVERGENT B3 ;  /* 0x0000000000037941 */ /* 0x000fea0003800200 */
.L_x_346:
[----:B------:R-:W-:Y:S01]  /*10400*/  DADD R18, -RZ, |R22| ;  /* 0x00000000ff127229 */ /* 0x000fe20000000516 */
[----:B------:R-:W-:Y:S01]  /*10410*/  BSSY.RECONVERGENT B1, `(.L_x_348) ;  /* 0x0000003000017945 */ /* 0x000fe20003800200 */
[----:B------:R-:W-:-:S09]  /*10420*/  MOV R20, 0x10440 ;  /* 0x0001044000147802 */ /* 0x000fd20000000f00 */
[----:B------:R-:W-:Y:S05]  /*10430*/  CALL.REL.NOINC `($_Z7re_stepPdPKdPKbS1_S1_S1_S1_S1_S1_S1_iiidddi$__internal_accurate_pow) ;  /* 0x0000017000e47944 */ /* 0x000fea0003c00000 */
[----:B------:R-:W-:Y:S05]  /*10440*/  BSYNC.RECONVERGENT B1 ;  /* 0x0000000000017941 */ /* 0x000fea0003800200 */
.L_x_348:
        /* <DEDUP_REMOVED lines=29> */
.L_x_350:
[----:B------:R-:W-:Y:S05]  /*10620*/  BSYNC.RECONVERGENT B1 ;  /* 0x0000000000017941 */ /* 0x000fea0003800200 */
.L_x_349:
        /* <DEDUP_REMOVED lines=9> */
[----:B------:R-:W-:-:S07]  /*106c0*/  MOV R16, 0x106e0 ;  /* 0x000106e000107802 */ /* 0x000fce0000000f00 */
[----:B------:R-:W-:Y:S05]  /*106d0*/  CALL.REL.NOINC `($__internal_0_$__cuda_sm20_div_rn_f64_full) ;  /* 0x0000016400e87944 */ /* 0x000fea0003c00000 */
[----:B------:R-:W-:Y:S01]  /*106e0*/  IMAD.MOV.U32 R10, RZ, RZ, R18 ;  /* 0x000000ffff0a7224 */ /* 0x000fe200078e0012 */
[----:B------:R-:W-:-:S07]  /*106f0*/  MOV R11, R17 ;  /* 0x00000011000b7202 */ /* 0x000fce0000000f00 */
.L_x_352:
[----:B------:R-:W-:Y:S05]  /*10700*/  BSYNC.RECONVERGENT B3 ;  /* 0x0000000000037941 */ /* 0x000fea0003800200 */
.L_x_351:
        /* <DEDUP_REMOVED lines=32> */
.L_x_354:
[----:B------:R-:W-:Y:S05]  /*10910*/  BSYNC.RECONVERGENT B3 ;  /* 0x0000000000037941 */ /* 0x000fea0003800200 */
.L_x_353:
[----:B------:R-:W-:Y:S01]  /*10920*/  DADD R18, -RZ, |R22| ;  /* 0x00000000ff127229 */ /* 0x000fe20000000516 */
[----:B------:R-:W-:Y:S01]  /*10930*/  BSSY.RECONVERGENT B1, `(.L_x_355) ;  /* 0x0000003000017945 */ /* 0x000fe20003800200 */
[----:B------:R-:W-:-:S09]  /*10940*/  MOV R20, 0x10960 ;  /* 0x0001096000147802 */ /* 0x000fd20000000f00 */
[----:B------:R-:W-:Y:S05]  /*10950*/  CALL.REL.NOINC `($_Z7re_stepPdPKdPKbS1_S1_S1_S1_S1_S1_S1_iiidddi$__internal_accurate_pow) ;  /* 0x0000016c009c7944 */ /* 0x000fea0003c00000 */
[----:B------:R-:W-:Y:S05]  /*10960*/  BSYNC.RECONVERGENT B1 ;  /* 0x0000000000017941 */ /* 0x000fea0003800200 */
.L_x_355:
        /* <DEDUP_REMOVED lines=21> */
.L_x_357:
[----:B------:R-:W-:Y:S05]  /*10ac0*/  BSYNC.RECONVERGENT B1 ;  /* 0x0000000000017941 */ /* 0x000fea0003800200 */
.L_x_356:
        /* <DEDUP_REMOVED lines=12> */
.L_x_358:
        /* <DEDUP_REMOVED lines=28> */
.L_x_360:
[----:B------:R-:W-:Y:S05]  /*10d50*/  BSYNC.RECONVERGENT B1 ;  /* 0x0000000000017941 */ /* 0x000fea0003800200 */
.L_x_359:
        /* <DEDUP_REMOVED lines=8> */
[----:B------:R-:W-:Y:S02]  /*10de0*/  IMAD.MOV.U32 R56, RZ, RZ, R18 ;  /* 0x000000ffff387224 */ /* 0x000fe400078e0012 */
[----:B------:R-:W-:-:S07]  /*10df0*/  IMAD.MOV.U32 R57, RZ, RZ, R17 ;  /* 0x000000ffff397224 */ /* 0x000fce00078e0011 */
.L_x_362:
[----:B------:R-:W-:Y:S05]  /*10e00*/  BSYNC.RECONVERGENT B3 ;  /* 0x0000000000037941 */ /* 0x000fea0003800200 */
.L_x_361:
        /* <DEDUP_REMOVED lines=21> */
.L_x_364:
[----:B------:R-:W-:Y:S05]  /*10f60*/  BSYNC.RECONVERGENT B3 ;  /* 0x0000000000037941 */ /* 0x000fea0003800200 */
.L_x_363:
[----:B------:R-:W0:Y:S01]  /*10f70*/  MUFU.RCP64H R19, R59 ;  /* 0x0000003b00137308 */ /* 0x000e220000001800 */
[----:B------:R-:W-:Y:S01]  /*10f80*/  MOV R18, 0x1 ;  /* 0x0000000100127802 */ /* 0x000fe20000000f00 */
        /* <DEDUP_REMOVED lines=22> */
.L_x_366:
[----:B------:R-:W-:Y:S05]  /*110f0*/  BSYNC.RECONVERGENT B3 ;  /* 0x0000000000037941 */ /* 0x000fea0003800200 */
.L_x_365:
        /* <DEDUP_REMOVED lines=8> */
.L_x_367:
[----:B------:R-:W-:Y:S01]  /*11180*/  DADD R30, -R42, R36 ;  /* 0x000000002a1e7229 */ /* 0x000fe20000000124 */
[----:B------:R-:W-:Y:S01]  /*11190*/  MOV R18, 0x1 ;  /* 0x0000000100127802 */ /* 0x000fe20000000f00 */
        /* <DEDUP_REMOVED lines=27> */
.L_x_369:
[----:B------:R-:W-:Y:S05]  /*11350*/  BSYNC.RECONVERGENT B1 ;  /* 0x0000000000017941 */ /* 0x000fea0003800200 */
.L_x_368:
        /* <DEDUP_REMOVED lines=8> */
[----:B------:R-:W-:-:S07]  /*113e0*/  IMAD.MOV.U32 R19, RZ, RZ, R17 ;  /* 0x000000ffff137224 */ /* 0x000fce00078e0011 */
.L_x_371:
[----:B------:R-:W-:Y:S05]  /*113f0*/  BSYNC.RECONVERGENT B3 ;  /* 0x0000000000037941 */ /* 0x000fea0003800200 */
.L_x_370:
        /* <DEDUP_REMOVED lines=24> */
.L_x_373:
[----:B------:R-:W-:Y:S05]  /*11580*/  BSYNC.RECONVERGENT B3 ;  /* 0x0000000000037941 */ /* 0x000fea0003800200 */
.L_x_372:
        /* <DEDUP_REMOVED lines=21> */
.L_x_375:
[----:B------:R-:W-:Y:S05]  /*116e0*/  BSYNC.RECONVERGENT B3 ;  /* 0x0000000000037941 */ /* 0x000fea0003800200 */
.L_x_374:
        /* <DEDUP_REMOVED lines=25> */
.L_x_377:
[----:B------:R-:W-:Y:S05]  /*11880*/  BSYNC.RECONVERGENT B3 ;  /* 0x0000000000037941 */ /* 0x000fea0003800200 */
.L_x_376:
        /* <DEDUP_REMOVED lines=8> */
.L_x_378:
        /* <DEDUP_REMOVED lines=28> */
.L_x_380:
[----:B------:R-:W-:Y:S05]  /*11ad0*/  BSYNC.RECONVERGENT B1 ;  /* 0x0000000000017941 */ /* 0x000fea0003800200 */
.L_x_379:
[----:B------:R-:W-:Y:S01]  /*11ae0*/  BSSY.RECONVERGENT B3, `(.L_x_381) ;  /* 0x000000c000037945 */ /* 0x000fe20003800200 */
[----:B------:R-:W-:Y:S02]  /*11af0*/  FSEL R64, R16, RZ, P2 ;  /* 0x000000ff10407208 */ /* 0x000fe40001000000 */
[----:B------:R-:W-:Y:S01]  /*11b00*/  FSEL R65, R17, 1.875, P2 ;  /* 0x3ff0000011417808 */ /* 0x000fe20001000000 */
[----:B------:R-:W-:Y:S06]  /*11b10*/  @P3 BRA P4, `(.L_x_382) ;  /* 0x0000000000203947 */ /* 0x000fec0002000000 */
        /* <DEDUP_REMOVED lines=8> */
.L_x_382:
[----:B------:R-:W-:Y:S05]  /*11ba0*/  BSYNC.RECONVERGENT B3 ;  /* 0x0000000000037941 */ /* 0x000fea0003800200 */
.L_x_381:
        /* <DEDUP_REMOVED lines=17> */
[----:B------:R-:W-:Y:S02]  /*11cc0*/  MOV R17, R37 ;  /* 0x0000002500117202 */ /* 0x000fe40000000f00 */
[----:B------:R-:W-:-:S07]  /*11cd0*/  MOV R16, 0x11cf0 ;  /* 0x00011cf000107802 */ /* 0x000fce0000000f00 */
[----:B------:R-:W-:Y:S05]  /*11ce0*/  CALL.REL.NOINC `($__internal_0_$__cuda_sm20_div_rn_f64_full) ;  /* 0x0000015000647944 */ /* 0x000fea0003c00000 */
[----:B------:R-:W-:-:S07]  /*11cf0*/  IMAD.MOV.U32 R16, RZ, RZ, R18 ;  /* 0x000000ffff107224 */ /* 0x000fce00078e0012 */
.L_x_384:
[----:B------:R-:W-:Y:S05]  /*11d00*/  BSYNC.RECONVERGENT B3 ;  /* 0x0000000000037941 */ /* 0x000fea0003800200 */
.L_x_383:
        /* <DEDUP_REMOVED lines=24> */
.L_x_386:
[----:B------:R-:W-:Y:S05]  /*11e90*/  BSYNC.RECONVERGENT B3 ;  /* 0x0000000000037941 */ /* 0x000fea0003800200 */
.L_x_385:
        /* <DEDUP_REMOVED lines=25> */
.L_x_388:
[----:B------:R-:W-:Y:S05]  /*12030*/  BSYNC.RECONVERGENT B3 ;  /* 0x0000000000037941 */ /* 0x000fea0003800200 */
.L_x_387:
        /* <DEDUP_REMOVED lines=23> */
.L_x_390:
[----:B------:R-:W-:Y:S05]  /*121b0*/  BSYNC.RECONVERGENT B3 ;  /* 0x0000000000037941 */ /* 0x000fea0003800200 */
.L_x_389:
        /* <DEDUP_REMOVED lines=22> */
.L_x_392:
[----:B------:R-:W-:Y:S05]  /*12320*/  BSYNC.RECONVERGENT B3 ;  /* 0x0000000000037941 */ /* 0x000fea0003800200 */
.L_x_391:
        /* <DEDUP_REMOVED lines=24> */
.L_x_394:
[----:B------:R-:W-:Y:S05]  /*124b0*/  BSYNC.RECONVERGENT B3 ;  /* 0x0000000000037941 */ /* 0x000fea0003800200 */
.L_x_393:
[----:B------:R-:W-:Y:S01]  /*124c0*/  DADD R30, -R40, R38 ;  /* 0x00000000281e7229 */ /* 0x000fe20000000126 */
[----:B------:R-:W-:Y:S01]  /*124d0*/  IMAD.MOV.U32 R18, RZ, RZ, 0x1 ;  /* 0x00000001ff127424 */ /* 0x000fe200078e00ff */
[----:B------:R-:W-:Y:S01]  /*124e0*/  FSETP.GEU.AND P1, PT, |R45|, 6.5827683646048100446e-37, PT ;  /* 0x036000002d00780b */ /* 0x000fe20003f2e200 */
[----:B------:R-:W-:Y:S01]  /*124f0*/  BSSY.RECONVERGENT B3, `(.L_x_395) ;  /* 0x0000013000037945 */ /* 0x000fe20003800200 */
[----:B------:R-:W-:Y:S02]  /*12500*/  DADD R48, R16, -R4 ;  /* 0x0000000010307229 */ /* 0x000fe40000000804 */
        /* <DEDUP_REMOVED lines=17> */
.L_x_396:
[----:B------:R-:W-:Y:S05]  /*12620*/  BSYNC.RECONVERGENT B3 ;  /* 0x0000000000037941 */ /* 0x000fea0003800200 */
.L_x_395:
        /* <DEDUP_REMOVED lines=24> */
.L_x_398:
[----:B------:R-:W-:Y:S05]  /*127b0*/  BSYNC.RECONVERGENT B3 ;  /* 0x0000000000037941 */ /* 0x000fea0003800200 */
.L_x_397:
        /* <DEDUP_REMOVED lines=24> */
.L_x_400:
[----:B------:R-:W-:Y:S05]  /*12940*/  BSYNC.RECONVERGENT B3 ;  /* 0x0000000000037941 */ /* 0x000fea0003800200 */
.L_x_399:
        /* <DEDUP_REMOVED lines=14> */
[----:B------:R-:W-:-:S12]  /*12a30*/  DADD R2, R18, 1 ;  /* 0x3ff0000012027429 */ /* 0x000fd80000000000 */
        /* <DEDUP_REMOVED lines=9> */
.L_x_402:
[----:B------:R-:W-:Y:S05]  /*12ad0*/  BSYNC.RECONVERGENT B3 ;  /* 0x0000000000037941 */ /* 0x000fea0003800200 */
.L_x_401:
[----:B------:R-:W-:Y:S01]  /*12ae0*/  DADD R70, -R40, R36 ;  /* 0x0000000028467229 */ /* 0x000fe20000000124 */
[----:B------:R-:W-:Y:S01]  /*12af0*/  MOV R4, 0x1 ;  /* 0x0000000100047802 */ /* 0x000fe20000000f00 */
[----:B------:R-:W-:Y:S01]  /*12b00*/  DADD R2, R2, R64 ;  /* 0x0000000002027229 */ /* 0x000fe20000000040 */
[----:B------:R-:W-:Y:S01]  /*12b10*/  FSETP.GEU.AND P1, PT, |R47|, 6.5827683646048100446e-37, PT ;  /* 0x036000002f00780b */ /* 0x000fe20003f2e200 */
[----:B------:R-:W-:Y:S02]  /*12b20*/  BSSY.RECONVERGENT B3, `(.L_x_403) ;  /* 0x0000016000037945 */ /* 0x000fe40003800200 */
[----:B------:R-:W0:Y:S04]  /*12b30*/  MUFU.RCP64H R5, R71 ;  /* 0x0000004700057308 */ /* 0x000e280000001800 */
        /* <DEDUP_REMOVED lines=20> */
.L_x_404:
[----:B------:R-:W-:Y:S05]  /*12c80*/  BSYNC.RECONVERGENT B3 ;  /* 0x0000000000037941 */ /* 0x000fea0003800200 */
.L_x_403:
        /* <DEDUP_REMOVED lines=22> */
.L_x_406:
[----:B------:R-:W-:Y:S05]  /*12df0*/  BSYNC.RECONVERGENT B3 ;  /* 0x0000000000037941 */ /* 0x000fea0003800200 */
.L_x_405:
        /* <DEDUP_REMOVED lines=23> */
.L_x_408:
[----:B------:R-:W-:Y:S05]  /*12f70*/  BSYNC.RECONVERGENT B3 ;  /* 0x0000000000037941 */ /* 0x000fea0003800200 */
.L_x_407:
        /* <DEDUP_REMOVED lines=24> */
.L_x_410:
[----:B------:R-:W-:Y:S05]  /*13100*/  BSYNC.RECONVERGENT B3 ;  /* 0x0000000000037941 */ /* 0x000fea0003800200 */
.L_x_409:
[----:B------:R-:W0:Y:S01]  /*13110*/  MUFU.RCP64H R19, R71 ;  /* 0x0000004700137308 */ /* 0x000e220000001800 */
[----:B------:R-:W-:Y:S01]  /*13120*/  IMAD.MOV.U32 R18, RZ, RZ, 0x1 ;  /* 0x00000001ff127424 */ /* 0x000fe200078e00ff */
[----:B------:R-:W-:Y:S01]  /*13130*/  FSETP.GEU.AND P1, PT, |R29|, 6.5827683646048100446e-37, PT ;  /* 0x036000001d00780b */ /* 0x000fe20003f2e200 */
[----:B------:R-:W-:Y:S01]  /*13140*/  DADD R16, R16, 1 ;  /* 0x3ff0000010107429 */ /* 0x000fe20000000000 */
[----:B------:R-:W-:Y:S07]  /*13150*/  BSSY.RECONVERGENT B3, `(.L_x_411) ;  /* 0x0000015000037945 */ /* 0x000fee0003800200 */
        /* <DEDUP_REMOVED lines=20> */
.L_x_412:
[----:B------:R-:W-:Y:S05]  /*132a0*/  BSYNC.RECONVERGENT B3 ;  /* 0x0000000000037941 */ /* 0x000fea0003800200 */
.L_x_411:
        /* <DEDUP_REMOVED lines=22> */
.L_x_414:
[----:B------:R-:W-:Y:S05]  /*13410*/  BSYNC.RECONVERGENT B3 ;  /* 0x0000000000037941 */ /* 0x000fea0003800200 */
.L_x_413:
        /* <DEDUP_REMOVED lines=15> */
[----:B------:R-:W-:-:S12]  /*13510*/  DMUL R2, R16, R68 ;  /* 0x0000004410027228 */ /* 0x000fd80000000000 */
[----:B------:R-:W-:Y:S05]  /*13520*/  @P0 BRA P1, `(.L_x_416) ;  /* 0x0000000000180947 */ /* 0x000fea0000800000 */
[----:B------:R-:W-:Y:S01]  /*13530*/  IMAD.MOV.U32 R18, RZ, RZ, R44 ;  /* 0x000000ffff127224 */ /* 0x000fe200078e002c */
[----:B------:R-:W-:Y:S01]  /*13540*/  MOV R16, 0x13570 ;  /* 0x0001357000107802 */ /* 0x000fe20000000f00 */
[----:B------:R-:W-:-:S07]  /*13550*/  IMAD.MOV.U32 R17, RZ, RZ, R45 ;  /* 0x000000ffff117224 */ /* 0x000fce00078e002d */
[----:B------:R-:W-:Y:S05]  /*13560*/  CALL.REL.NOINC `($__internal_0_$__cuda_sm20_div_rn_f64_full) ;  /* 0x0000013800447944 */ /* 0x000fea0003c00000 */
[----:B------:R-:W-:Y:S01]  /*13570*/  IMAD.MOV.U32 R22, RZ, RZ, R18 ;  /* 0x000000ffff167224 */ /* 0x000fe200078e0012 */
[----:B------:R-:W-:-:S07]  /*13580*/  MOV R23, R17 ;  /* 0x0000001100177202 */ /* 0x000fce0000000f00 */
.L_x_416:
[----:B------:R-:W-:Y:S05]  /*13590*/  BSYNC.RECONVERGENT B3 ;  /* 0x0000000000037941 */ /* 0x000fea0003800200 */
.L_x_415:
[----:B------:R-:W-:Y:S01]  /*135a0*/  DADD R18, -RZ, |R22| ;  /* 0x00000000ff127229 */ /* 0x000fe20000000516 */
[----:B------:R-:W-:Y:S01]  /*135b0*/  BSSY.RECONVERGENT B1, `(.L_x_417) ;  /* 0x0000003000017945 */ /* 0x000fe20003800200 */
[----:B------:R-:W-:-:S09]  /*135c0*/  MOV R20, 0x135e0 ;  /* 0x000135e000147802 */ /* 0x000fd20000000f00 */
[----:B------:R-:W-:Y:S05]  /*135d0*/  CALL.REL.NOINC `($_Z7re_stepPdPKdPKbS1_S1_S1_S1_S1_S1_S1_iiidddi$__internal_accurate_pow) ;  /* 0x00000140007c7944 */ /* 0x000fea0003c00000 */
[----:B------:R-:W-:Y:S05]  /*135e0*/  BSYNC.RECONVERGENT B1 ;  /* 0x0000000000017941 */ /* 0x000fea0003800200 */
.L_x_417:
        /* <DEDUP_REMOVED lines=14> */
.L_x_419:
[----:B------:R-:W-:Y:S05]  /*136d0*/  BSYNC.RECONVERGENT B1 ;  /* 0x0000000000017941 */ /* 0x000fea0003800200 */
.L_x_418:
        /* <DEDUP_REMOVED lines=8> */
.L_x_420:
        /* <DEDUP_REMOVED lines=15> */
.L_x_422:
[----:B------:R-:W-:Y:S05]  /*13850*/  BSYNC.RECONVERGENT B1 ;  /* 0x0000000000017941 */ /* 0x000fea0003800200 */
.L_x_421:
        /* <DEDUP_REMOVED lines=25> */
.L_x_423:
[----:B------:R-:W-:Y:S01]  /*139f0*/  DADD R8, -R42, R38 ;  /* 0x000000002a087229 */ /* 0x000fe20000000126 */
[----:B------:R-:W-:Y:S01]  /*13a00*/  BSSY.RECONVERGENT B1, `(.L_x_424) ;  /* 0x0000013000017945 */ /* 0x000fe20003800200 */
[----:B------:R-:W-:Y:S02]  /*13a10*/  DADD R18, R6, 2 ;  /* 0x4000000006127429 */ /* 0x000fe40000000000 */
[----:B------:R-:W-:Y:S02]  /*13a20*/  DADD R22, -R38, R28 ;  /* 0x0000000026167229 */ /* 0x000fe4000000011c */
[----:B------:R-:W-:Y:S02]  /*13a30*/  DSETP.NEU.AND P0, PT, R6, RZ, PT ;  /* 0x000000ff0600722a */ /* 0x000fe40003f0d000 */
[----:B------:R-:W-:-:S04]  /*13a40*/  DFMA R20, R8, -R28, R44 ;  /* 0x8000001c0814722b */ /* 0x000fc8000000002c */
[----:B------:R-:W-:-:S04]  /*13a50*/  LOP3.LUT R18, R19, 0x7ff00000, RZ, 0xc0, !PT ;  /* 0x7ff0000013127812 */ /* 0x000fc800078ec0ff */
[----:B------:R-:W-:Y:S01]  /*13a60*/  DFMA R20, R72, -R22, R20 ;  /* 0x800000164814722b */ /* 0x000fe20000000014 */
        /* <DEDUP_REMOVED lines=12> */
.L_x_425:
[----:B------:R-:W-:Y:S05]  /*13b30*/  BSYNC.RECONVERGENT B1 ;  /* 0x0000000000017941 */ /* 0x000fea0003800200 */
.L_x_424:
[----:B------:R-:W-:Y:S01]  /*13b40*/  DMUL R16, R16, 4 ;  /* 0x4010000010107828 */ /* 0x000fe20000000000 */
[----:B------:R-:W-:Y:S01]  /*13b50*/  BSSY.RECONVERGENT B1, `(.L_x_426) ;  /* 0x0000009000017945 */ /* 0x000fe20003800200 */
[----:B------:R-:W-:Y:S02]  /*13b60*/  DSETP.NEU.AND P0, PT, R6, 1, PT ;  /* 0x3ff000000600742a */ /* 0x000fe40003f0d000 */
[----:B------:R-:W-:Y:S02]  /*13b70*/  DFMA R52, R52, R10, R20 ;  /* 0x0000000a3434722b */ /* 0x000fe40000000014 */
[----:B------:R-:W-:Y:S01]  /*13b80*/  DADD R18, -RZ, |R64| ;  /* 0x00000000ff127229 */ /* 0x000fe20000000540 */
[----:B------:R-:W-:-:S03]  /*13b90*/  MOV R20, 0x13be0 ;  /* 0x00013be000147802 */ /* 0x000fc60000000f00 */
[----:B------:R-:W-:Y:S02]  /*13ba0*/  FSEL R6, R16, RZ, P0 ;  /* 0x000000ff10067208 */ /* 0x000fe40000000000 */
[----:B------:R-:W-:-:S06]  /*13bb0*/  FSEL R7, R17, 2.25, P0 ;  /* 0x4010000011077808 */ /* 0x000fcc0000000000 */
[----:B------:R-:W-:-:S11]  /*13bc0*/  DMUL R52, R52, R6 ;  /* 0x0000000634347228 */ /* 0x000fd60000000000 */
[----:B------:R-:W-:Y:S05]  /*13bd0*/  CALL.REL.NOINC `($_Z7re_stepPdPKdPKbS1_S1_S1_S1_S1_S1_S1_iiidddi$__internal_accurate_pow) ;  /* 0x0000013800fc7944 */ /* 0x000fea0003c00000 */
[----:B------:R-:W-:Y:S05]  /*13be0*/  BSYNC.RECONVERGENT B1 ;  /* 0x0000000000017941 */ /* 0x000fea0003800200 */
.L_x_426:
[----:B------:R-:W-:Y:S01]  /*13bf0*/  DADD R6, -R40, R38 ;  /* 0x0000000028067229 */ /* 0x000fe20000000126 */
[----:B------:R-:W-:Y:S01]  /*13c00*/  MOV R18, 0x1 ;  /* 0x0000000100127802 */ /* 0x000fe20000000f00 */
        /* <DEDUP_REMOVED lines=22> */
.L_x_428:
[----:B------:R-:W-:Y:S05]  /*13d70*/  BSYNC.RECONVERGENT B1 ;  /* 0x0000000000017941 */ /* 0x000fea0003800200 */
.L_x_427:
        /* <DEDUP_REMOVED lines=17> */
.L_x_430:
[----:B------:R-:W-:Y:S05]  /*13e90*/  BSYNC.RECONVERGENT B3 ;  /* 0x0000000000037941 */ /* 0x000fea0003800200 */
.L_x_429:
[----:B------:R-:W-:Y:S01]  /*13ea0*/  DADD R18, -RZ, |R22| ;  /* 0x00000000ff127229 */ /* 0x000fe20000000516 */
[----:B------:R-:W-:Y:S01]  /*13eb0*/  BSSY.RECONVERGENT B1, `(.L_x_431) ;  /* 0x0000003000017945 */ /* 0x000fe20003800200 */
[----:B------:R-:W-:-:S09]  /*13ec0*/  MOV R20, 0x13ee0 ;  /* 0x00013ee000147802 */ /* 0x000fd20000000f00 */
[----:B------:R-:W-:Y:S05]  /*13ed0*/  CALL.REL.NOINC `($_Z7re_stepPdPKdPKbS1_S1_S1_S1_S1_S1_S1_iiidddi$__internal_accurate_pow) ;  /* 0x00000138003c7944 */ /* 0x000fea0003c00000 */
[----:B------:R-:W-:Y:S05]  /*13ee0*/  BSYNC.RECONVERGENT B1 ;  /* 0x0000000000017941 */ /* 0x000fea0003800200 */
.L_x_431:
        /* <DEDUP_REMOVED lines=26> */
.L_x_433:
[----:B------:R-:W-:Y:S05]  /*14090*/  BSYNC.RECONVERGENT B1 ;  /* 0x0000000000017941 */ /* 0x000fea0003800200 */
.L_x_432:
        /* <DEDUP_REMOVED lines=12> */
[----:B------:R-:W-:-:S07]  /*14160*/  MOV R19, R17 ;  /* 0x0000001100137202 */ /* 0x000fce0000000f00 */
.L_x_435:
[----:B------:R-:W-:Y:S05]  /*14170*/  BSYNC.RECONVERGENT B3 ;  /* 0x0000000000037941 */ /* 0x000fea0003800200 */
.L_x_434:
[----:B------:R-:W0:Y:S01]  /*14180*/  MUFU.RCP64H R11, R73 ;  /* 0x00000049000b7308 */ /* 0x000e220000001800 */
[----:B------:R-:W-:Y:S01]  /*14190*/  IMAD.MOV.U32 R10, RZ, RZ, 0x1 ;  /* 0x00000001ff0a7424 */ /* 0x000fe200078e00ff */
[----:B------:R-:W-:Y:S01]  /*141a0*/  DADD R38, RZ, R38 ;  /* 0x00000000ff267229 */ /* 0x000fe20000000026 */
[----:B------:R-:W-:Y:S01]  /*141b0*/  FSETP.GEU.AND P1, PT, |R61|, 6.5827683646048100446e-37, PT ;  /* 0x036000003d00780b */ /* 0x000fe20003f2e200 */
[----:B------:R-:W-:Y:S01]  /*141c0*/  DADD R28, RZ, -R28 ;  /* 0x00000000ff1c7229 */ /* 0x000fe2000000081c */
[----:B------:R-:W-:Y:S07]  /*141d0*/  BSSY.RECONVERGENT B3, `(.L_x_436) ;  /* 0x000001a000037945 */ /* 0x000fee0003800200 */
[----:B------:R-:W-:-:S02]  /*141e0*/  DADD R28, R28, R28 ;  /* 0x000000001c1c7229 */ /* 0x000fc4000000001c */
[----:B0-----:R-:W-:-:S06]  /*141f0*/  DFMA R16, -R72, R10, 1 ;  /* 0x3ff000004810742b */ /* 0x001fcc000000010a */
[----:B------:R-:W-:Y:S02]  /*14200*/  DFMA R28, R8, R28, R44 ;  /* 0x0000001c081c722b */ /* 0x000fe4000000002c */
[----:B------:R-:W-:-:S08]  /*14210*/  DFMA R16, R16, R16, R16 ;  /* 0x000000101010722b */ /* 0x000fd00000000010 */
[----:B------:R-:W-:-:S08]  /*14220*/  DFMA R16, R10, R16, R10 ;  /* 0x000000100a10722b */ /* 0x000fd0000000000a */
[----:B------:R-:W-:-:S08]  /*14230*/  DFMA R10, -R72, R16, 1 ;  /* 0x3ff00000480a742b */ /* 0x000fd00000000110 */
[----:B------:R-:W-:Y:S02]  /*14240*/  DFMA R30, R16, R10, R16 ;  /* 0x0000000a101e722b */ /* 0x000fe40000000010 */
[----:B------:R-:W-:-:S06]  /*14250*/  DADD R10, R42, R42 ;  /* 0x000000002a0a7229 */ /* 0x000fcc000000002a */
[----:B------:R-:W-:Y:S02]  /*14260*/  DMUL R20, R60, R30 ;  /* 0x0000001e3c147228 */ /* 0x000fe40000000000 */
[----:B------:R-:W-:-:S06]  /*14270*/  DADD R16, R38, -R10 ;  /* 0x0000000026107229 */ /* 0x000fcc000000080a */
[----:B------:R-:W-:Y:S02]  /*14280*/  DFMA R22, -R72, R20, R60 ;  /* 0x000000144816722b */ /* 0x000fe4000000013c */
[----:B------:R-:W-:-:S06]  /*14290*/  DFMA R16, R46, R16, R28 ;  /* 0x000000102e10722b */ /* 0x000fcc000000001c */
[----:B------:R-:W-:Y:S02]  /*142a0*/  DFMA R10, R30, R22, R20 ;  /* 0x000000161e0a722b */ /* 0x000fe40000000014 */
[----:B------:R-:W-:-:S08]  /*142b0*/  DFMA R6, R16, R18, R6 ;  /* 0x000000121006722b */ /* 0x000fd00000000006 */
        /* <DEDUP_REMOVED lines=11> */
.L_x_437:
[----:B------:R-:W-:Y:S05]  /*14370*/  BSYNC.RECONVERGENT B3 ;  /* 0x0000000000037941 */ /* 0x000fea0003800200 */
.L_x_436:
[----:B------:R-:W-:Y:S01]  /*14380*/  DADD R18, -RZ, |R10| ;  /* 0x00000000ff127229 */ /* 0x000fe2000000050a */
[----:B------:R-:W-:Y:S01]  /*14390*/  BSSY.RECONVERGENT B1, `(.L_x_438) ;  /* 0x0000003000017945 */ /* 0x000fe20003800200 */
[----:B------:R-:W-:-:S09]  /*143a0*/  MOV R20, 0x143c0 ;  /* 0x000143c000147802 */ /* 0x000fd20000000f00 */
[----:B------:R-:W-:Y:S05]  /*143b0*/  CALL.REL.NOINC `($_Z7re_stepPdPKdPKbS1_S1_S1_S1_S1_S1_S1_iiidddi$__internal_accurate_pow) ;  /* 0x0000013400047944 */ /* 0x000fea0003c00000 */
[----:B------:R-:W-:Y:S05]  /*143c0*/  BSYNC.RECONVERGENT B1 ;  /* 0x0000000000017941 */ /* 0x000fea0003800200 */
.L_x_438:
        /* <DEDUP_REMOVED lines=18> */
.L_x_440:
[----:B------:R-:W-:Y:S05]  /*144f0*/  BSYNC.RECONVERGENT B1 ;  /* 0x0000000000017941 */ /* 0x000fea0003800200 */
.L_x_439:
        /* <DEDUP_REMOVED lines=12> */
.L_x_441:
        /* <DEDUP_REMOVED lines=14> */
.L_x_443:
[----:B------:R-:W-:Y:S05]  /*146a0*/  BSYNC.RECONVERGENT B1 ;  /* 0x0000000000017941 */ /* 0x000fea0003800200 */
.L_x_442:
        /* <DEDUP_REMOVED lines=21> */
[----:B------:R-:W-:Y:S02]  /*14800*/  IMAD.MOV.U32 R6, RZ, RZ, R18 ;  /* 0x000000ffff067224 */ /* 0x000fe400078e0012 */
[----:B------:R-:W-:-:S07]  /*14810*/  IMAD.MOV.U32 R7, RZ, RZ, R17 ;  /* 0x000000ffff077224 */ /* 0x000fce00078e0011 */
.L_x_445:
[----:B------:R-:W-:Y:S05]  /*14820*/  BSYNC.RECONVERGENT B3 ;  /* 0x0000000000037941 */ /* 0x000fea0003800200 */
.L_x_444:
        /* <DEDUP_REMOVED lines=8> */
.L_x_446:
        /* <DEDUP_REMOVED lines=14> */
.L_x_448:
[----:B------:R-:W-:Y:S05]  /*14990*/  BSYNC.RECONVERGENT B1 ;  /* 0x0000000000017941 */ /* 0x000fea0003800200 */
.L_x_447:
        /* <DEDUP_REMOVED lines=23> */
.L_x_450:
[----:B------:R-:W-:Y:S05]  /*14b10*/  BSYNC.RECONVERGENT B3 ;  /* 0x0000000000037941 */ /* 0x000fea0003800200 */
.L_x_449:
        /* <DEDUP_REMOVED lines=8> */
.L_x_451:
        /* <DEDUP_REMOVED lines=14> */
.L_x_453:
[----:B------:R-:W-:Y:S05]  /*14c80*/  BSYNC.RECONVERGENT B1 ;  /* 0x0000000000017941 */ /* 0x000fea0003800200 */
.L_x_452:
        /* <DEDUP_REMOVED lines=23> */
.L_x_455:
[----:B------:R-:W-:Y:S05]  /*14e00*/  BSYNC.RECONVERGENT B3 ;  /* 0x0000000000037941 */ /* 0x000fea0003800200 */
.L_x_454:
        /* <DEDUP_REMOVED lines=25> */
.L_x_457:
[----:B------:R-:W-:Y:S05]  /*14fa0*/  BSYNC.RECONVERGENT B3 ;  /* 0x0000000000037941 */ /* 0x000fea0003800200 */
.L_x_456:
        /* <DEDUP_REMOVED lines=23> */
.L_x_459:
[----:B------:R-:W-:Y:S05]  /*15120*/  BSYNC.RECONVERGENT B3 ;  /* 0x0000000000037941 */ /* 0x000fea0003800200 */
.L_x_458:
        /* <DEDUP_REMOVED lines=22> */
.L_x_461:
[----:B------:R-:W-:Y:S05]  /*15290*/  BSYNC.RECONVERGENT B3 ;  /* 0x0000000000037941 */ /* 0x000fea0003800200 */
.L_x_460:
[----:B------:R-:W-:-:S08]  /*152a0*/  DMUL R6, R54, R6 ;  /* 0x0000000636067228 */ /* 0x000fd00000000000 */
[----:B------:R-:W-:-:S08]  /*152b0*/  DFMA R6, R50, R10, R6 ;  /* 0x0000000a3206722b */ /* 0x000fd00000000006 */
[----:B------:R-:W-:Y:S01]  /*152c0*/  DFMA R2, R58, R16, R6 ;  /* 0x000000103a02722b */ /* 0x000fe20000000006 */
[----:B------:R-:W-:Y:S10]  /*152d0*/  BRA `(.L_x_462) ;  /* 0x0000003c00547947 */ /* 0x000ff40003800000 */
.L_x_279:
[----:B------:R-:W0:Y:S01]  /*152e0*/  LDCU UR4, c[0x0][0x3ec] ;  /* 0x00007d80ff0477ac */ /* 0x000e220008000800 */
[----:B------:R-:W1:Y:S01]  /*152f0*/  LDC.64 R22, c[0x0][0x3e8] ;  /* 0x0000fa00ff167b82 */ /* 0x000e620000000a00 */
[----:B------:R-:W-:Y:S01]  /*15300*/  IMAD.MOV.U32 R2, RZ, RZ, 0x1 ;  /* 0x00000001ff027424 */ /* 0x000fe200078e00ff */
[----:B-----5:R-:W-:Y:S01]  /*15310*/  DADD R20, -R16, R6 ;  /* 0x0000000010147229 */ /* 0x020fe20000000106 */
        /* <DEDUP_REMOVED lines=17> */
[----:B------:R-:W-:Y:S02]  /*15430*/  IMAD.MOV.U32 R17, RZ, RZ, R21 ;  /* 0x000000ffff117224 */ /* 0x000fe400078e0015 */
[----:B0-----:R-:W-:Y:S02]  /*15440*/  IMAD.U32 R30, RZ, RZ, UR4 ;  /* 0x00000004ff1e7e24 */ /* 0x001fe4000f8e00ff */
[----:B------:R-:W-:-:S07]  /*15450*/  IMAD.U32 R31, RZ, RZ, UR5 ;  /* 0x00000005ff1f7e24 */ /* 0x000fce000f8e00ff */
[----:B------:R-:W-:Y:S05]  /*15460*/  CALL.REL.NOINC `($__internal_0_$__cuda_sm20_div_rn_f64_full) ;  /* 0x0000011800847944 */ /* 0x000fea0003c00000 */
[----:B------:R-:W-:Y:S01]  /*15470*/  MOV R2, R18 ;  /* 0x0000001200027202 */ /* 0x000fe20000000f00 */
[----:B------:R-:W-:-:S07]  /*15480*/  IMAD.MOV.U32 R3, RZ, RZ, R17 ;  /* 0x000000ffff037224 */ /* 0x000fce00078e0011 */
.L_x_464:
[----:B------:R-:W-:Y:S05]  /*15490*/  BSYNC.RECONVERGENT B3 ;  /* 0x0000000000037941 */ /* 0x000fea0003800200 */
.L_x_463:
        /* <DEDUP_REMOVED lines=26> */
.L_x_466:
[----:B------:R-:W-:Y:S05]  /*15640*/  BSYNC.RECONVERGENT B3 ;  /* 0x0000000000037941 */ /* 0x000fea0003800200 */
.L_x_465:
        /* <DEDUP_REMOVED lines=26> */
.L_x_468:
[----:B------:R-:W-:Y:S05]  /*157f0*/  BSYNC.RECONVERGENT B3 ;  /* 0x0000000000037941 */ /* 0x000fea0003800200 */
.L_x_467:
[----:B------:R-:W0:Y:S01]  /*15800*/  LDCU UR4, c[0x0][0x3ec] ;  /* 0x00007d80ff0477ac */ /* 0x000e220008000800 */
[----:B------:R-:W1:Y:S01]  /*15810*/  LDC.64 R18, c[0x0][0x3e8] ;  /* 0x0000fa00ff127b82 */ /* 0x000e620000000a00 */
[----:B------:R-:W-:Y:S01]  /*15820*/  MOV R6, 0x1 ;  /* 0x0000000100067802 */ /* 0x000fe20000000f00 */
        /* <DEDUP_REMOVED lines=23> */
.L_x_470:
[----:B------:R-:W-:Y:S05]  /*159a0*/  BSYNC.RECONVERGENT B3 ;  /* 0x0000000000037941 */ /* 0x000fea0003800200 */
.L_x_469:
        /* <DEDUP_REMOVED lines=19> */
[----:B------:R-:W-:Y:S02]  /*15ae0*/  MOV R18, R16 ;  /* 0x0000001000127202 */ /* 0x000fe40000000f00 */
[----:B------:R-:W-:Y:S01]  /*15af0*/  MOV R16, 0x15b30 ;  /* 0x00015b3000107802 */ /* 0x000fe20000000f00 */
[----:B0-----:R-:W-:Y:S02]  /*15b00*/  IMAD.U32 R30, RZ, RZ, UR4 ;  /* 0x00000004ff1e7e24 */ /* 0x001fe4000f8e00ff */
[----:B------:R-:W-:-:S07]  /*15b10*/  IMAD.U32 R31, RZ, RZ, UR5 ;  /* 0x00000005ff1f7e24 */ /* 0x000fce000f8e00ff */
[----:B------:R-:W-:Y:S05]  /*15b20*/  CALL.REL.NOINC `($__internal_0_$__cuda_sm20_div_rn_f64_full) ;  /* 0x0000011000d47944 */ /* 0x000fea0003c00000 */
[----:B------:R-:W-:Y:S02]  /*15b30*/  IMAD.MOV.U32 R28, RZ, RZ, R18 ;  /* 0x000000ffff1c7224 */ /* 0x000fe400078e0012 */
[----:B------:R-:W-:-:S07]  /*15b40*/  IMAD.MOV.U32 R29, RZ, RZ, R17 ;  /* 0x000000ffff1d7224 */ /* 0x000fce00078e0011 */
.L_x_472:
[----:B------:R-:W-:Y:S05]  /*15b50*/  BSYNC.RECONVERGENT B3 ;  /* 0x0000000000037941 */ /* 0x000fea0003800200 */
.L_x_471:
        /* <DEDUP_REMOVED lines=26> */
.L_x_474:
[----:B------:R-:W-:Y:S05]  /*15d00*/  BSYNC.RECONVERGENT B3 ;  /* 0x0000000000037941 */ /* 0x000fea0003800200 */
.L_x_473:
        /* <DEDUP_REMOVED lines=27> */
.L_x_475:
        /* <DEDUP_REMOVED lines=17> */
.L_x_477:
[----:B------:R-:W-:Y:S05]  /*15fd0*/  BSYNC.RECONVERGENT B1 ;  /* 0x0000000000017941 */ /* 0x000fea0003800200 */
.L_x_476:
        /* <DEDUP_REMOVED lines=10> */
.L_x_478:
        /* <DEDUP_REMOVED lines=15> */
.L_x_480:
[----:B------:R-:W-:Y:S05]  /*16170*/  BSYNC.RECONVERGENT B1 ;  /* 0x0000000000017941 */ /* 0x000fea0003800200 */
.L_x_479:
        /* <DEDUP_REMOVED lines=11> */
.L_x_481:
        /* <DEDUP_REMOVED lines=15> */
.L_x_483:
[----:B------:R-:W-:Y:S05]  /*16320*/  BSYNC.RECONVERGENT B1 ;  /* 0x0000000000017941 */ /* 0x000fea0003800200 */
.L_x_482:
        /* <DEDUP_REMOVED lines=10> */
.L_x_484:
        /* <DEDUP_REMOVED lines=15> */
.L_x_486:
[----:B------:R-:W-:Y:S05]  /*164c0*/  BSYNC.RECONVERGENT B1 ;  /* 0x0000000000017941 */ /* 0x000fea0003800200 */
.L_x_485:
        /* <DEDUP_REMOVED lines=11> */
.L_x_487:
        /* <DEDUP_REMOVED lines=14> */
[----:B------:R-:W-:Y:S02]  /*16660*/  @!P0 IMAD.MOV.U32 R16, RZ, RZ, 0x0 ;  /* 0x00000000ff108424 */ /* 0x000fe400078e00ff */
[----:B------:R-:W-:-:S07]  /*16670*/  @!P0 IMAD.MOV.U32 R17, RZ, RZ, 0x7ff00000 ;  /* 0x7ff00000ff118424 */ /* 0x000fce00078e00ff */
.L_x_489:
[----:B------:R-:W-:Y:S05]  /*16680*/  BSYNC.RECONVERGENT B1 ;  /* 0x0000000000017941 */ /* 0x000fea0003800200 */
.L_x_488:
        /* <DEDUP_REMOVED lines=10> */
.L_x_490:
        /* <DEDUP_REMOVED lines=13> */
.L_x_492:
[----:B------:R-:W-:Y:S05]  /*16800*/  BSYNC.RECONVERGENT B1 ;  /* 0x0000000000017941 */ /* 0x000fea0003800200 */
.L_x_491:
        /* <DEDUP_REMOVED lines=13> */
.L_x_493:
        /* <DEDUP_REMOVED lines=15> */
.L_x_495:
[----:B------:R-:W-:Y:S05]  /*169d0*/  BSYNC.RECONVERGENT B1 ;  /* 0x0000000000017941 */ /* 0x000fea0003800200 */
.L_x_494:
        /* <DEDUP_REMOVED lines=17> */
[----:B------:R-:W-:Y:S01]  /*16af0*/  MOV R18, 0x9999999a ;  /* 0x9999999a00127802 */ /* 0x000fe20000000f00 */
[----:B------:R-:W-:Y:S01]  /*16b00*/  IMAD.MOV.U32 R17, RZ, RZ, 0x3fb99999 ;  /* 0x3fb99999ff117424 */ /* 0x000fe200078e00ff */
[----:B------:R-:W-:-:S07]  /*16b10*/  MOV R16, 0x16b30 ;  /* 0x00016b3000107802 */ /* 0x000fce0000000f00 */
[----:B------:R-:W-:Y:S05]  /*16b20*/  CALL.REL.NOINC `($__internal_0_$__cuda_sm20_div_rn_f64_full) ;  /* 0x0000010000d47944 */ /* 0x000fea0003c00000 */
[----:B------:R-:W-:-:S07]  /*16b30*/  IMAD.MOV.U32 R16, RZ, RZ, R18 ;  /* 0x000000ffff107224 */ /* 0x000fce00078e0012 */
.L_x_497:
[----:B------:R-:W-:Y:S05]  /*16b40*/  BSYNC.RECONVERGENT B3 ;  /* 0x0000000000037941 */ /* 0x000fea0003800200 */
.L_x_496:
        /* <DEDUP_REMOVED lines=10> */
.L_x_498:
        /* <DEDUP_REMOVED lines=15> */
.L_x_500:
[----:B------:R-:W-:Y:S05]  /*16ce0*/  BSYNC.RECONVERGENT B1 ;  /* 0x0000000000017941 */ /* 0x000fea0003800200 */
.L_x_499:
[----:B------:R-:W0:Y:S01]  /*16cf0*/  MUFU.RCP64H R17, R31 ;  /* 0x0000001f00117308 */ /* 0x000e220000001800 */
[----:B------:R-:W-:Y:S01]  /*16d00*/  MOV R16, 0x1 ;  /* 0x0000000100107802 */ /* 0x000fe20000000f00 */
        /* <DEDUP_REMOVED lines=20> */
.L_x_502:
[----:B------:R-:W-:Y:S05]  /*16e50*/  BSYNC.RECONVERGENT B3 ;  /* 0x0000000000037941 */ /* 0x000fea0003800200 */
.L_x_501:
        /* <DEDUP_REMOVED lines=10> */
.L_x_503:
        /* <DEDUP_REMOVED lines=15> */
.L_x_505:
[----:B------:R-:W-:Y:S05]  /*16ff0*/  BSYNC.RECONVERGENT B1 ;  /* 0x0000000000017941 */ /* 0x000fea0003800200 */
.L_x_504:
        /* <DEDUP_REMOVED lines=22> */
.L_x_507:
[----:B------:R-:W-:Y:S05]  /*17160*/  BSYNC.RECONVERGENT B3 ;  /* 0x0000000000037941 */ /* 0x000fea0003800200 */
.L_x_506:
        /* <DEDUP_REMOVED lines=27> */
.L_x_509:
[----:B------:R-:W-:Y:S05]  /*17320*/  BSYNC.RECONVERGENT B3 ;  /* 0x0000000000037941 */ /* 0x000fea0003800200 */
.L_x_508:
        /* <DEDUP_REMOVED lines=25> */
.L_x_511:
[----:B------:R-:W-:Y:S05]  /*174c0*/  BSYNC.RECONVERGENT B3 ;  /* 0x0000000000037941 */ /* 0x000fea0003800200 */
.L_x_510:
        /* <DEDUP_REMOVED lines=24> */
.L_x_513:
[----:B------:R-:W-:Y:S05]  /*17650*/  BSYNC.RECONVERGENT B3 ;  /* 0x0000000000037941 */ /* 0x000fea0003800200 */
.L_x_512:
[----:B------:R-:W-:Y:S01]  /*17660*/  DADD R2, R28, R28 ;  /* 0x000000001c027229 */ /* 0x000fe2000000001c */
[----:B------:R-:W-:Y:S01]  /*17670*/  UMOV UR4, 0xaaaaaaab ;  /* 0xaaaaaaab00047882 */ /* 0x000fe20000000000 */
[----:B------:R-:W-:Y:S01]  /*17680*/  UMOV UR5, 0x3ff2aaaa ;  /* 0x3ff2aaaa00057882 */ /* 0x000fe20000000000 */
[----:B------:R-:W-:Y:S01]  /*17690*/  DMUL R46, R46, R40 ;  /* 0x000000282e2e7228 */ /* 0x000fe20000000000 */
[----:B------:R-:W-:Y:S01]  /*176a0*/  UMOV UR10, 0xaaaaaaab ;  /* 0xaaaaaaab000a7882 */ /* 0x000fe20000000000 */
[----:B------:R-:W-:Y:S01]  /*176b0*/  UMOV UR11, 0x3feaaaaa ;  /* 0x3feaaaaa000b7882 */ /* 0x000fe20000000000 */
[----:B------:R-:W-:Y:S01]  /*176c0*/  BSSY.RECONVERGENT B1, `(.L_x_514) ;  /* 0x0000017000017945 */ /* 0x000fe20003800200 */
[----:B------:R-:W-:Y:S01]  /*176d0*/  DFMA R48, R36, UR10, R48 ;  /* 0x0000000a24307c2b */ /* 0x000fe20008000030 */
[----:B------:R-:W-:Y:S01]  /*176e0*/  UMOV UR10, 0x55555555 ;  /* 0x55555555000a7882 */ /* 0x000fe20000000000 */
[----:B------:R-:W-:Y:S01]  /*176f0*/  DADD R22, -R2, R10 ;  /* 0x0000000002167229 */ /* 0x000fe2000000010a */
[----:B------:R-:W-:Y:S01]  /*17700*/  UMOV UR11, 0x3fd55555 ;  /* 0x3fd55555000b7882 */ /* 0x000fe20000000000 */
[----:B------:R-:W-:Y:S01]  /*17710*/  DMUL R2, R28, -UR4 ;  /* 0x800000041c027c28 */ /* 0x000fe20008000000 */
[----:B------:R-:W-:Y:S01]  /*17720*/  UMOV UR4, 0x55555555 ;  /* 0x5555555500047882 */ /* 0x000fe20000000000 */
[----:B------:R-:W-:Y:S01]  /*17730*/  UMOV UR5, 0x3fc55555 ;  /* 0x3fc5555500057882 */ /* 0x000fe20000000000 */
[----:B------:R-:W-:-:S02]  /*17740*/  DFMA R46, R50, R56, R46 ;  /* 0x00000038322e722b */ /* 0x000fc4000000002e */
[----:B------:R-:W-:Y:S02]  /*17750*/  DFMA R42, R28, -UR4, R42 ;  /* 0x800000041c2a7c2b */ /* 0x000fe4000800002a */
[----:B------:R-:W-:Y:S02]  /*17760*/  DADD R22, R22, R34 ;  /* 0x0000000016167229 */ /* 0x000fe40000000022 */
[----:B------:R-:W-:Y:S01]  /*17770*/  DFMA R40, R28, -UR4, R44 ;  /* 0x800000041c287c2b */ /* 0x000fe2000800002c */
[----:B------:R-:W-:Y:S01]  /*17780*/  UMOV UR5, 0x3ffd5555 ;  /* 0x3ffd555500057882 */ /* 0x000fe20000000000 */
[----:B------:R-:W-:Y:S02]  /*17790*/  DFMA R18, R10, UR10, R2 ;  /* 0x0000000a0a127c2b */ /* 0x000fe40008000002 */
[----:B------:R-:W-:Y:S02]  /*177a0*/  DFMA R2, R42, R16, R46 ;  /* 0x000000102a02722b */ /* 0x000fe4000000002e */
[----:B------:R-:W-:-:S02]  /*177b0*/  DADD R20, -RZ, |R22| ;  /* 0x00000000ff147229 */ /* 0x000fc40000000516 */
[----:B------:R-:W-:Y:S02]  /*177c0*/  DADD R8, -R8, R48 ;  /* 0x0000000008087229 */ /* 0x000fe40000000130 */
[----:B------:R-:W-:Y:S02]  /*177d0*/  DFMA R40, R36, UR10, R40 ;  /* 0x0000000a24287c2b */ /* 0x000fe40008000028 */
[----:B------:R-:W-:-:S04]  /*177e0*/  DFMA R42, R34, UR4, R18 ;  /* 0x00000004222a7c2b */ /* 0x000fc80008000012 */
[----:B------:R-:W-:Y:S01]  /*177f0*/  IMAD.MOV.U32 R18, RZ, RZ, R20 ;  /* 0x000000ffff127224 */ /* 0x000fe200078e0014 */
[----:B------:R-:W-:Y:S01]  /*17800*/  MOV R20, 0x17830 ;  /* 0x0001783000147802 */ /* 0x000fe20000000f00 */
[----:B------:R-:W-:-:S07]  /*17810*/  IMAD.MOV.U32 R19, RZ, RZ, R21 ;  /* 0x000000ffff137224 */ /* 0x000fce00078e0015 */
[----:B------:R-:W-:Y:S05]  /*17820*/  CALL.REL.NOINC `($_Z7re_stepPdPKdPKbS1_S1_S1_S1_S1_S1_S1_iiidddi$__internal_accurate_pow) ;  /* 0x000000fc00e87944 */ /* 0x000fea0003c00000 */
[----:B------:R-:W-:Y:S05]  /*17830*/  BSYNC.RECONVERGENT B1 ;  /* 0x0000000000017941 */ /* 0x000fea0003800200 */
.L_x_514:
        /* <DEDUP_REMOVED lines=17> */
.L_x_516:
[----:B------:R-:W-:Y:S05]  /*17950*/  BSYNC.RECONVERGENT B1 ;  /* 0x0000000000017941 */ /* 0x000fea0003800200 */
.L_x_515:
        /* <DEDUP_REMOVED lines=10> */
.L_x_517:
        /* <DEDUP_REMOVED lines=14> */
.L_x_519:
[----:B------:R-:W-:Y:S05]  /*17ae0*/  BSYNC.RECONVERGENT B1 ;  /* 0x0000000000017941 */ /* 0x000fea0003800200 */
.L_x_518:
        /* <DEDUP_REMOVED lines=11> */
.L_x_520:
        /* <DEDUP_REMOVED lines=15> */
.L_x_522:
[----:B------:R-:W-:Y:S05]  /*17c90*/  BSYNC.RECONVERGENT B1 ;  /* 0x0000000000017941 */ /* 0x000fea0003800200 */
.L_x_521:
        /* <DEDUP_REMOVED lines=10> */
.L_x_523:
        /* <DEDUP_REMOVED lines=14> */
.L_x_525:
[----:B------:R-:W-:Y:S05]  /*17e20*/  BSYNC.RECONVERGENT B1 ;  /* 0x0000000000017941 */ /* 0x000fea0003800200 */
.L_x_524:
        /* <DEDUP_REMOVED lines=11> */
.L_x_526:
        /* <DEDUP_REMOVED lines=16> */
.L_x_528:
[----:B------:R-:W-:Y:S05]  /*17fe0*/  BSYNC.RECONVERGENT B1 ;  /* 0x0000000000017941 */ /* 0x000fea0003800200 */
.L_x_527:
        /* <DEDUP_REMOVED lines=10> */
.L_x_529:
        /* <DEDUP_REMOVED lines=13> */
.L_x_531:
[----:B------:R-:W-:Y:S05]  /*18160*/  BSYNC.RECONVERGENT B1 ;  /* 0x0000000000017941 */ /* 0x000fea0003800200 */
.L_x_530:
        /* <DEDUP_REMOVED lines=13> */
.L_x_532:
        /* <DEDUP_REMOVED lines=13> */
.L_x_534:
[----:B------:R-:W-:Y:S05]  /*18310*/  BSYNC.RECONVERGENT B1 ;  /* 0x0000000000017941 */ /* 0x000fea0003800200 */
.L_x_533:
        /* <DEDUP_REMOVED lines=21> */
[----:B------:R-:W-:-:S07]  /*18470*/  IMAD.MOV.U32 R18, RZ, RZ, -0x66666666 ;  /* 0x9999999aff127424 */ /* 0x000fce00078e00ff */
[----:B------:R-:W-:Y:S05]  /*18480*/  CALL.REL.NOINC `($__internal_0_$__cuda_sm20_div_rn_f64_full) ;  /* 0x000000e8007c7944 */ /* 0x000fea0003c00000 */
[----:B------:R-:W-:-:S07]  /*18490*/  IMAD.MOV.U32 R19, RZ, RZ, R17 ;  /* 0x000000ffff137224 */ /* 0x000fce00078e0011 */
.L_x_536:
[----:B------:R-:W-:Y:S05]  /*184a0*/  BSYNC.RECONVERGENT B3 ;  /* 0x0000000000037941 */ /* 0x000fea0003800200 */
.L_x_535:
        /* <DEDUP_REMOVED lines=12> */
.L_x_537:
        /* <DEDUP_REMOVED lines=13> */
.L_x_539:
[----:B------:R-:W-:Y:S05]  /*18640*/  BSYNC.RECONVERGENT B1 ;  /* 0x0000000000017941 */ /* 0x000fea0003800200 */
.L_x_538:
        /* <DEDUP_REMOVED lines=17> */
[----:B------:R-:W-:Y:S01]  /*18760*/  MOV R30, R16 ;  /* 0x00000010001e7202 */ /* 0x000fe20000000f00 */
[----:B------:R-:W-:Y:S01]  /*18770*/  IMAD.MOV.U32 R31, RZ, RZ, R17 ;  /* 0x000000ffff1f7224 */ /* 0x000fe200078e0011 */
[----:B------:R-:W-:Y:S01]  /*18780*/  MOV R16, 0x187c0 ;  /* 0x000187c000107802 */ /* 0x000fe20000000f00 */
[----:B------:R-:W-:Y:S02]  /*18790*/  IMAD.MOV.U32 R18, RZ, RZ, 0x33333333 ;  /* 0x33333333ff127424 */ /* 0x000fe400078e00ff */
[----:B------:R-:W-:-:S07]  /*187a0*/  IMAD.MOV.U32 R17, RZ, RZ, 0x3fe33333 ;  /* 0x3fe33333ff117424 */ /* 0x000fce00078e00ff */
[----:B------:R-:W-:Y:S05]  /*187b0*/  CALL.REL.NOINC `($__internal_0_$__cuda_sm20_div_rn_f64_full) ;  /* 0x000000e400b07944 */ /* 0x000fea0003c00000 */
[----:B------:R-:W-:-:S07]  /*187c0*/  IMAD.MOV.U32 R19, RZ, RZ, R17 ;  /* 0x000000ffff137224 */ /* 0x000fce00078e0011 */
.L_x_541:
[----:B------:R-:W-:Y:S05]  /*187d0*/  BSYNC.RECONVERGENT B3 ;  /* 0x0000000000037941 */ /* 0x000fea0003800200 */
.L_x_540:
        /* <DEDUP_REMOVED lines=8> */
[----:B------:R-:W-:Y:S02]  /*18860*/  IMAD.MOV.U32 R18, RZ, RZ, R16 ;  /* 0x000000ffff127224 */ /* 0x000fe400078e0010 */
[----:B------:R-:W-:-:S07]  /*18870*/  IMAD.MOV.U32 R19, RZ, RZ, R17 ;  /* 0x000000ffff137224 */ /* 0x000fce00078e0011 */
[----:B------:R-:W-:Y:S05]  /*18880*/  CALL.REL.NOINC `($_Z7re_stepPdPKdPKbS1_S1_S1_S1_S1_S1_S1_iiidddi$__internal_accurate_pow) ;  /* 0x000000ec00d07944 */ /* 0x000fea0003c00000 */
[----:B------:R-:W-:Y:S05]  /*18890*/  BSYNC.RECONVERGENT B1 ;  /* 0x0000000000017941 */ /* 0x000fea0003800200 */
.L_x_542:
        /* <DEDUP_REMOVED lines=13> */
.L_x_544:
[----:B------:R-:W-:Y:S05]  /*18970*/  BSYNC.RECONVERGENT B1 ;  /* 0x0000000000017941 */ /* 0x000fea0003800200 */
.L_x_543:
        /* <DEDUP_REMOVED lines=23> */
[----:B------:R-:W-:-:S07]  /*18af0*/  MOV R19, R17 ;  /* 0x0000001100137202 */ /* 0x000fce0000000f00 */
.L_x_546:
[----:B------:R-:W-:Y:S05]  /*18b00*/  BSYNC.RECONVERGENT B3 ;  /* 0x0000000000037941 */ /* 0x000fea0003800200 */
.L_x_545:
        /* <DEDUP_REMOVED lines=27> */
.L_x_548:
[----:B------:R-:W-:Y:S05]  /*18cc0*/  BSYNC.RECONVERGENT B3 ;  /* 0x0000000000037941 */ /* 0x000fea0003800200 */
.L_x_547:
        /* <DEDUP_REMOVED lines=25> */
.L_x_550:
[----:B------:R-:W-:Y:S05]  /*18e60*/  BSYNC.RECONVERGENT B3 ;  /* 0x0000000000037941 */ /* 0x000fea0003800200 */
.L_x_549:
        /* <DEDUP_REMOVED lines=24> */
.L_x_552:
[----:B------:R-:W-:Y:S05]  /*18ff0*/  BSYNC.RECONVERGENT B3 ;  /* 0x0000000000037941 */ /* 0x000fea0003800200 */
.L_x_551:
[----:B------:R-:W-:-:S08]  /*19000*/  DMUL R40, R40, R4 ;  /* 0x0000000428287228 */ /* 0x000fd00000000000 */
[----:B------:R-:W-:-:S08]  /*19010*/  DFMA R34, R42, R34, R40 ;  /* 0x000000222a22722b */ /* 0x000fd00000000028 */
[----:B------:R-:W-:-:S11]  /*19020*/  DFMA R34, R8, R16, R34 ;  /* 0x000000100822722b */ /* 0x000fd60000000022 */
.L_x_462:
[----:B------:R-:W-:Y:S05]  /*19030*/  BSYNC.RECONVERGENT B2 ;  /* 0x0000000000027941 */ /* 0x000fea0003800200 */
.L_x_278:
[----:B------:R-:W0:Y:S01]  /*19040*/  S2R R4, SR_TID.Z ;  /* 0x0000000000047919 */ /* 0x000e220000002300 */
[----:B------:R-:W0:Y:S01]  /*19050*/  S2UR UR4, SR_CTAID.Z ;  /* 0x00000000000479c3 */ /* 0x000e220000002700 */
[----:B------:R-:W-:-:S07]  /*19060*/  IMAD.MOV.U32 R18, RZ, RZ, RZ ;  /* 0x000000ffff127224 */ /* 0x000fce00078e00ff */
[----:B------:R-:W0:Y:S02]  /*19070*/  LDC R11, c[0x0][0x368] ;  /* 0x0000da00ff0b7b82 */ /* 0x000e240000000800 */
[----:B0-----:R-:W-:Y:S01]  /*19080*/  IMAD R11, R11, UR4, R4 ;  /* 0x000000040b0b7c24 */ /* 0x001fe2000f8e0204 */
[----:B------:R-:W0:Y:S03]  /*19090*/  LDCU UR4, c[0x0][0x3d8] ;  /* 0x00007b00ff0477ac */ /* 0x000e260008000800 */
[C---:B------:R-:W-:Y:S02]  /*190a0*/  VIADD R10, R11.reuse, 0x1 ;  /* 0x000000010b0a7836 */ /* 0x040fe40000000000 */
[C---:B------:R-:W-:Y:S02]  /*190b0*/  VIADD R8, R11.reuse, 0xffffffff ;  /* 0xffffffff0b087836 */ /* 0x040fe40000000000 */
[----:B------:R1:W2:Y:S01]  /*190c0*/  I2F.F64.U32 R4, R10 ;  /* 0x0000000a00047312 */ /* 0x0002a20000201800 */
[----:B------:R-:W-:-:S02]  /*190d0*/  VIADD R6, R11, 0x2 ;  /* 0x000000020b067836 */ /* 0x000fc40000000000 */
[----:B------:R-:W-:-:S05]  /*190e0*/  VIADD R16, R11, 0xfffffffe ;  /* 0xfffffffe0b107836 */ /* 0x000fca0000000000 */
[----:B------:R-:W3:Y:S01]  /*190f0*/  I2F.F64 R8, R8 ;  /* 0x0000000800087312 */ /* 0x000ee20000201c00 */
[----:B-1----:R-:W-:Y:S01]  /*19100*/  VIADD R10, R11, 0x3 ;  /* 0x000000030b0a7836 */ /* 0x002fe20000000000 */
[----:B0-----:R-:W-:Y:S01]  /*19110*/  UIADD3 UR4, UPT, UPT, UR4, -0x1, URZ ;  /* 0xffffffff04047890 */ /* 0x001fe2000fffe0ff */
[----:B--2---:R-:W-:-:S05]  /*19120*/  DSETP.MAX.AND P0, P1, RZ, R4, PT ;  /* 0x00000004ff00722a */ /* 0x004fca000390f000 */
[----:B------:R-:W0:Y:S01]  /*19130*/  I2F.F64.U32 R6, R6 ;  /* 0x0000000600067312 */ /* 0x000e220000201800 */
[----:B------:R-:W-:Y:S01]  /*19140*/  MOV R17, R4 ;  /* 0x0000000400117202 */ /* 0x000fe20000000f00 */
[----:B------:R-:W-:Y:S01]  /*19150*/  IMAD.MOV.U32 R19, RZ, RZ, R5 ;  /* 0x000000ffff137224 */ /* 0x000fe200078e0005 */
[----:B---3--:R-:W-:-:S05]  /*19160*/  DSETP.MAX.AND P2, P4, RZ, R8, PT ;  /* 0x00000008ff00722a */ /* 0x008fca0003c4f000 */
[----:B------:R-:W1:Y:S01]  /*19170*/  I2F.F64.U32 R4, UR4 ;  /* 0x0000000400047d12 */ /* 0x000e620008201800 */
[----:B------:R-:W-:Y:S01]  /*19180*/  IMAD.MOV.U32 R23, RZ, RZ, R8 ;  /* 0x000000ffff177224 */ /* 0x000fe200078e0008 */
[----:B------:R-:W2:Y:S01]  /*19190*/  LDCU.64 UR4, c[0x0][0x3d0] ;  /* 0x00007a00ff0477ac */ /* 0x000ea20008000a00 */
[----:B------:R-:W-:Y:S01]  /*191a0*/  IMAD.MOV.U32 R29, RZ, RZ, R9 ;  /* 0x000000ffff1d7224 */ /* 0x000fe200078e0009 */
[----:B0-----:R-:W-:Y:S01]  /*191b0*/  DSETP.MAX.AND P5, P3, RZ, R6, PT ;  /* 0x00000006ff00722a */ /* 0x001fe20003baf000 */
[----:B------:R-:W-:Y:S01]  /*191c0*/  IMAD.MOV.U32 R21, RZ, RZ, R6 ;  /* 0x000000ffff157224 */ /* 0x000fe200078e0006 */
[----:B------:R-:W-:Y:S01]  /*191d0*/  MOV R6, RZ ;  /* 0x000000ff00067202 */ /* 0x000fe20000000f00 */
[----:B------:R-:W-:Y:S01]  /*191e0*/  IMAD.MOV.U32 R28, RZ, RZ, R7 ;  /* 0x000000ffff1c7224 */ /* 0x000fe200078e0007 */
[----:B------:R0:W3:Y:S01]  /*191f0*/  I2F.F64.U32 R8, R10 ;  /* 0x0000000a00087312 */ /* 0x0000e20000201800 */
[----:B------:R-:W-:Y:S02]  /*19200*/  FSEL R31, R18, R29, P2 ;  /* 0x0000001d121f7208 */ /* 0x000fe40001000000 */
[----:B------:R-:W-:-:S02]  /*19210*/  FSEL R7, R6, R19, P0 ;  /* 0x0000001306077208 */ /* 0x000fc40000000000 */
[----:B------:R-:W-:Y:S02]  /*19220*/  SEL R6, R6, R17, P0 ;  /* 0x0000001106067207 */ /* 0x000fe40000000000 */
[----:B------:R-:W-:Y:S01]  /*19230*/  @P1 LOP3.LUT R7, R19, 0x80000, RZ, 0xfc, !PT ;  /* 0x0008000013071812 */ /* 0x000fe200078efcff */
[----:B------:R-:W4:Y:S01]  /*19240*/  I2F.F64 R16, R16 ;  /* 0x0000001000107312 */ /* 0x000f220000201c00 */
[----:B0-----:R-:W-:Y:S01]  /*19250*/  SEL R10, R18, R23, P2 ;  /* 0x00000017120a7207 */ /* 0x001fe20001000000 */
[----:B------:R-:W-:Y:S01]  /*19260*/  VIADD R18, R11, 0xfffffffd ;  /* 0xfffffffd0b127836 */ /* 0x000fe20000000000 */
[----:B------:R-:W-:Y:S02]  /*19270*/  @P4 LOP3.LUT R31, R29, 0x80000, RZ, 0xfc, !PT ;  /* 0x000800001d1f4812 */ /* 0x000fe400078efcff */
[----:B-1----:R-:W-:Y:S02]  /*19280*/  DSETP.GT.AND P2, PT, R6, R4, PT ;  /* 0x000000040600722a */ /* 0x002fe40003f44000 */
[----:B---3--:R-:W-:Y:S01]  /*19290*/  DSETP.MAX.AND P1, P0, RZ, R8, PT ;  /* 0x00000008ff00722a */ /* 0x008fe2000382f000 */
[----:B------:R-:W0:Y:S01]  /*192a0*/  I2F.F64 R18, R18 ;  /* 0x0000001200127312 */ /* 0x000e220000201c00 */
[----:B------:R-:W-:-:S02]  /*192b0*/  IMAD.MOV.U32 R11, RZ, RZ, R31 ;  /* 0x000000ffff0b7224 */ /* 0x000fc400078e001f */
[----:B------:R-:W-:Y:S01]  /*192c0*/  IMAD.MOV.U32 R23, RZ, RZ, R8 ;  /* 0x000000ffff177224 */ /* 0x000fe200078e0008 */
[----:B------:R-:W-:Y:S01]  /*192d0*/  FSEL R8, R4, R6, P2 ;  /* 0x0000000604087208 */ /* 0x000fe20001000000 */
[----:B------:R-:W-:Y:S01]  /*192e0*/  IMAD.MOV.U32 R30, RZ, RZ, R9 ;  /* 0x000000ffff1e7224 */ /* 0x000fe200078e0009 */
[----:B------:R-:W-:Y:S02]  /*192f0*/  FSEL R9, R5, R7, P2 ;  /* 0x0000000705097208 */ /* 0x000fe40001000000 */
[----:B------:R-:W-:Y:S01]  /*19300*/  CS2R R6, SRZ ;  /* 0x0000000000067805 */ /* 0x000fe2000001ff00 */
[----:B------:R-:W-:Y:S01]  /*19310*/  DSETP.GT.AND P6, PT, R10, R4, PT ;  /* 0x000000040a00722a */ /* 0x000fe20003fc4000 */
[----:B----4-:R-:W-:Y:S01]  /*19320*/  MOV R29, R16 ;  /* 0x00000010001d7202 */ /* 0x010fe20000000f00 */
[----:B------:R-:W-:Y:S01]  /*19330*/  DSETP.MAX.AND P4, P2, RZ, R16, PT ;  /* 0x00000010ff00722a */ /* 0x000fe20003a8f000 */
[----:B------:R1:W2:Y:S01]  /*19340*/  F2I.F64.TRUNC R22, R8 ;  /* 0x0000000800167311 */ /* 0x0002a2000030d100 */
[----:B------:R-:W-:Y:S01]  /*19350*/  IMAD.MOV.U32 R16, RZ, RZ, RZ ;  /* 0x000000ffff107224 */ /* 0x000fe200078e00ff */
[----:B------:R-:W-:-:S02]  /*19360*/  SEL R6, R6, R21, P5 ;  /* 0x0000001506067207 */ /* 0x000fc40002800000 */
[----:B------:R-:W-:Y:S01]  /*19370*/  FSEL R20, R4, R10, P6 ;  /* 0x0000000a04147208 */ /* 0x000fe20003000000 */
[----:B0-----:R-:W-:Y:S01]  /*19380*/  IMAD.MOV.U32 R36, RZ, RZ, R19 ;  /* 0x000000ffff247224 */ /* 0x001fe200078e0013 */
[----:B------:R-:W-:Y:S02]  /*19390*/  FSEL R21, R5, R11, P6 ;  /* 0x0000000b05157208 */ /* 0x000fe40003000000 */
[----:B------:R-:W-:Y:S02]  /*193a0*/  CS2R R10, SRZ ;  /* 0x00000000000a7805 */ /* 0x000fe4000001ff00 */
[----:B------:R-:W-:Y:S01]  /*193b0*/  FSEL R7, R7, R28, P5 ;  /* 0x0000001c07077208 */ /* 0x000fe20002800000 */
[----:B------:R-:W-:Y:S01]  /*193c0*/  DSETP.MAX.AND P5, P6, RZ, R18, PT ;  /* 0x00000012ff00722a */ /* 0x000fe20003eaf000 */
[----:B------:R-:W-:Y:S01]  /*193d0*/  @P3 LOP3.LUT R7, R28, 0x80000, RZ, 0xfc, !PT ;  /* 0x000800001c073812 */ /* 0x000fe200078efcff */
[----:B-1----:R-:W0:Y:S01]  /*193e0*/  LDC.64 R8, c[0x0][0x388] ;  /* 0x0000e200ff087b82 */ /* 0x002e220000000a00 */
[----:B------:R1:W3:Y:S01]  /*193f0*/  F2I.F64.TRUNC R28, R20 ;  /* 0x00000014001c7311 */ /* 0x0002e2000030d100 */
[C---:B------:R-:W-:Y:S01]  /*19400*/  FSEL R19, R10.reuse, R17, P4 ;  /* 0x000000110a137208 */ /* 0x040fe20002000000 */
[----:B------:R-:W-:Y:S01]  /*19410*/  IMAD.MOV.U32 R31, RZ, RZ, R18 ;  /* 0x000000ffff1f7224 */ /* 0x000fe200078e0012 */
[----:B------:R-:W-:Y:S01]  /*19420*/  @P2 LOP3.LUT R19, R17, 0x80000, RZ, 0xfc, !PT ;  /* 0x0008000011132812 */ /* 0x000fe200078efcff */
[----:B------:R-:W-:Y:S01]  /*19430*/  IMAD.MOV.U32 R17, RZ, RZ, RZ ;  /* 0x000000ffff117224 */ /* 0x000fe200078e00ff */
[----:B------:R-:W-:Y:S01]  /*19440*/  SEL R10, R10, R23, P1 ;  /* 0x000000170a0a7207 */ /* 0x000fe20000800000 */
[----:B------:R-:W-:Y:S01]  /*19450*/  IMAD.MOV.U32 R18, RZ, RZ, RZ ;  /* 0x000000ffff127224 */ /* 0x000fe200078e00ff */
[----:B------:R-:W-:Y:S01]  /*19460*/  FSEL R23, R11, R30, P1 ;  /* 0x0000001e0b177208 */ /* 0x000fe20000800000 */
[----:B------:R-:W-:Y:S01]  /*19470*/  DSETP.GT.AND P1, PT, R6, R4, PT ;  /* 0x000000040600722a */ /* 0x000fe20003f24000 */
[----:B------:R-:W-:Y:S01]  /*19480*/  FSEL R11, R17, R36, P5 ;  /* 0x00000024110b7208 */ /* 0x000fe20002800000 */
[----:B------:R-:W-:Y:S01]  /*19490*/  IMAD.MOV.U32 R17, RZ, RZ, R19 ;  /* 0x000000ffff117224 */ /* 0x000fe200078e0013 */
[----:B------:R-:W-:-:S02]  /*194a0*/  @P6 LOP3.LUT R11, R36, 0x80000, RZ, 0xfc, !PT ;  /* 0x00080000240b6812 */ /* 0x000fc400078efcff */
[----:B------:R-:W-:Y:S02]  /*194b0*/  SEL R18, R18, R31, P5 ;  /* 0x0000001f12127207 */ /* 0x000fe40002800000 */
[----:B-1----:R-:W-:Y:S01]  /*194c0*/  FSEL R21, R5, R7, P1 ;  /* 0x0000000705157208 */ /* 0x002fe20000800000 */
[--C-:B--2---:R-:W-:Y:S01]  /*194d0*/  IMAD R7, R22, UR5, R15.reuse ;  /* 0x0000000516077c24 */ /* 0x104fe2000f8e020f */
[----:B------:R-:W-:Y:S01]  /*194e0*/  MOV R19, R11 ;  /* 0x0000000b00137202 */ /* 0x000fe20000000f00 */
[----:B---3--:R-:W-:Y:S01]  /*194f0*/  IMAD R11, R28, UR5, R15 ;  /* 0x000000051c0b7c24 */ /* 0x008fe2000f8e020f */
[----:B------:R-:W-:Y:S01]  /*19500*/  FSEL R20, R4, R6, P1 ;  /* 0x0000000604147208 */ /* 0x000fe20000800000 */
[--C-:B------:R-:W-:Y:S01]  /*19510*/  IMAD R7, R7, UR4, R14.reuse ;  /* 0x0000000407077c24 */ /* 0x100fe2000f8e020e */
[----:B------:R-:W-:Y:S01]  /*19520*/  @P0 LOP3.LUT R23, R30, 0x80000, RZ, 0xfc, !PT ;  /* 0x000800001e170812 */ /* 0x000fe200078efcff */
[----:B------:R-:W-:Y:S01]  /*19530*/  IMAD R11, R11, UR4, R14 ;  /* 0x000000040b0b7c24 */ /* 0x000fe2000f8e020e */
[----:B------:R-:W-:Y:S01]  /*19540*/  SEL R16, R16, R29, P4 ;  /* 0x0000001d10107207 */ /* 0x000fe20002000000 */
[--C-:B0-----:R-:W-:Y:S01]  /*19550*/  IMAD.WIDE R6, R7, 0x8, R8.reuse ;  /* 0x0000000807067825 */ /* 0x101fe200078e0208 */
[--C-:B------:R-:W-:Y:S01]  /*19560*/  DSETP.GT.AND P0, PT, R18, R4.reuse, PT ;  /* 0x000000041200722a */ /* 0x100fe20003f04000 */
[----:B------:R-:W-:Y:S02]  /*19570*/  F2I.F64.TRUNC R20, R20 ;  /* 0x0000001400147311 */ /* 0x000fe4000030d100 */
[----:B------:R-:W-:Y:S01]  /*19580*/  IMAD.WIDE R46, R11, 0x8, R8 ;  /* 0x000000080b2e7825 */ /* 0x000fe200078e0208 */
[----:B------:R-:W-:Y:S01]  /*19590*/  DSETP.GT.AND P2, PT, R16, R4, PT ;  /* 0x000000041000722a */ /* 0x000fe20003f44000 */
[----:B------:R-:W2:Y:S01]  /*195a0*/  LDG.E.64 R6, desc[UR8][R6.64] ;  /* 0x0000000806067981 */ /* 0x000ea2000c1e1b00 */
[C---:B------:R-:W-:Y:S01]  /*195b0*/  FSEL R18, R4.reuse, R18, P0 ;  /* 0x0000001204127208 */ /* 0x040fe20000000000 */
[----:B------:R-:W-:Y:S01]  /*195c0*/  IMAD.MOV.U32 R11, RZ, RZ, R23 ;  /* 0x000000ffff0b7224 */ /* 0x000fe200078e0017 */
[----:B------:R-:W-:Y:S01]  /*195d0*/  FSEL R19, R5, R19, P0 ;  /* 0x0000001305137208 */ /* 0x000fe20000000000 */
[----:B------:R-:W3:Y:S01]  /*195e0*/  LDG.E.64 R46, desc[UR8][R46.64] ;  /* 0x000000082e2e7981 */ /* 0x000ee2000c1e1b00 */
[----:B------:R-:W-:-:S02]  /*195f0*/  FSEL R16, R4, R16, P2 ;  /* 0x0000001004107208 */ /* 0x000fc40001000000 */
[C---:B------:R-:W-:Y:S01]  /*19600*/  FSEL R17, R5.reuse, R17, P2 ;  /* 0x0000001105117208 */ /* 0x040fe20001000000 */
[----:B------:R-:W-:Y:S01]  /*19610*/  DSETP.GT.AND P0, PT, R10, R4, PT ;  /* 0x000000040a00722a */ /* 0x000fe20003f04000 */
[----:B------:R-:W0:Y:S05]  /*19620*/  F2I.F64.TRUNC R18, R18 ;  /* 0x0000001200127311 */ /* 0x000e2a000030d100 */
[----:B------:R-:W-:Y:S02]  /*19630*/  FSEL R4, R4, R10, P0 ;  /* 0x0000000a04047208 */ /* 0x000fe40000000000 */
[----:B------:R-:W-:Y:S01]  /*19640*/  FSEL R5, R5, R11, P0 ;  /* 0x0000000b05057208 */ /* 0x000fe20000000000 */
[----:B------:R-:W1:Y:S08]  /*19650*/  F2I.F64.TRUNC R16, R16 ;  /* 0x0000001000107311 */ /* 0x000e70000030d100 */
[----:B------:R-:W4:Y:S01]  /*19660*/  F2I.F64.TRUNC R4, R4 ;  /* 0x0000000400047311 */ /* 0x000f22000030d100 */
[----:B0-----:R-:W-:-:S02]  /*19670*/  IMAD R23, R18, UR5, R15 ;  /* 0x0000000512177c24 */ /* 0x001fc4000f8e020f */
[--C-:B------:R-:W-:Y:S02]  /*19680*/  IMAD R11, R20, UR5, R15.reuse ;  /* 0x00000005140b7c24 */ /* 0x100fe4000f8e020f */
[--C-:B-1----:R-:W-:Y:S02]  /*19690*/  IMAD R21, R16, UR5, R15.reuse ;  /* 0x0000000510157c24 */ /* 0x102fe4000f8e020f */
[--C-:B------:R-:W-:Y:S02]  /*196a0*/  IMAD R11, R11, UR4, R14.reuse ;  /* 0x000000040b0b7c24 */ /* 0x100fe4000f8e020e */
[--C-:B------:R-:W-:Y:S02]  /*196b0*/  IMAD R17, R23, UR4, R14.reuse ;  /* 0x0000000417117c24 */ /* 0x100fe4000f8e020e */
[----:B----4-:R-:W-:Y:S02]  /*196c0*/  IMAD R15, R4, UR5, R15 ;  /* 0x00000005040f7c24 */ /* 0x010fe4000f8e020f */
[----:B------:R-:W-:-:S02]  /*196d0*/  IMAD R21, R21, UR4, R14 ;  /* 0x0000000415157c24 */ /* 0x000fc4000f8e020e */
[----:B------:R-:W-:Y:S02]  /*196e0*/  IMAD R19, R15, UR4, R14 ;  /* 0x000000040f137c24 */ /* 0x000fe4000f8e020e */
[----:B------:R-:W-:-:S04]  /*196f0*/  IMAD.WIDE R4, R11, 0x8, R8 ;  /* 0x000000080b047825 */ /* 0x000fc800078e0208 */
[----:B------:R-:W-:-:S04]  /*19700*/  IMAD.WIDE R16, R17, 0x8, R8 ;  /* 0x0000000811107825 */ /* 0x000fc800078e0208 */
[--C-:B------:R-:W-:Y:S02]  /*19710*/  IMAD.WIDE R14, R21, 0x8, R8.reuse ;  /* 0x00000008150e7825 */ /* 0x100fe400078e0208 */
[----:B------:R-:W5:Y:S02]  /*19720*/  LDG.E.64 R16, desc[UR8][R16.64] ;  /* 0x0000000810107981 */ /* 0x000f64000c1e1b00 */
[----:B------:R-:W-:Y:S02]  /*19730*/  IMAD.WIDE R10, R19, 0x8, R8 ;  /* 0x00000008130a7825 */ /* 0x000fe400078e0208 */
[----:B------:R-:W5:Y:S04]  /*19740*/  LDG.E.64 R14, desc[UR8][R14.64] ;  /* 0x000000080e0e7981 */ /* 0x000f68000c1e1b00 */
[----:B------:R0:W5:Y:S04]  /*19750*/  LDG.E.64 R8, desc[UR8][R4.64] ;  /* 0x0000000804087981 */ /* 0x000168000c1e1b00 */
[----:B------:R-:W5:Y:S01]  /*19760*/  LDG.E.64 R10, desc[UR8][R10.64] ;  /* 0x000000080a0a7981 */ /* 0x000f62000c1e1b00 */
[----:B------:R-:W-:Y:S01]  /*19770*/  BSSY.RECONVERGENT B2, `(.L_x_553) ;  /* 0x0000be9000027945 */ /* 0x000fe20003800200 */
[----:B--2---:R-:W-:-:S02]  /*19780*/  DMUL R20, R26, R6 ;  /* 0x000000061a147228 */ /* 0x004fc40000000000 */
[----:B---3--:R-:W-:-:S08]  /*19790*/  DMUL R18, R26, R46 ;  /* 0x0000002e1a127228 */ /* 0x008fd00000000000 */
[----:B------:R-:W-:Y:S01]  /*197a0*/  DSETP.MIN.AND P0, P1, R18, R20, PT ;  /* 0x000000141200722a */ /* 0x000fe20003900000 */
[----:B------:R-:W-:Y:S02]  /*197b0*/  IMAD.MOV.U32 R23, RZ, RZ, R21 ;  /* 0x000000ffff177224 */ /* 0x000fe400078e0015 */
[----:B------:R-:W-:-:S05]  /*197c0*/  IMAD.MOV.U32 R22, RZ, RZ, R19 ;  /* 0x000000ffff167224 */ /* 0x000fca00078e0013 */
[----:B------:R-:W-:-:S06]  /*197d0*/  FSEL R29, R22, R23, P0 ;  /* 0x00000017161d7208 */ /* 0x000fcc0000000000 */
[----:B------:R-:W-:Y:S02]  /*197e0*/  @P1 LOP3.LUT R29, R23, 0x80000, RZ, 0xfc, !PT ;  /* 0x00080000171d1812 */ /* 0x000fe400078efcff */
[----:B------:R-:W-:-:S03]  /*197f0*/  SEL R18, R18, R20, P0 ;  /* 0x0000001412127207 */ /* 0x000fc60000000000 */
[----:B------:R-:W-:-:S06]  /*19800*/  IMAD.MOV.U32 R19, RZ, RZ, R29 ;  /* 0x000000ffff137224 */ /* 0x000fcc00078e001d */
[----:B------:R-:W-:-:S14]  /*19810*/  DSETP.GEU.AND P0, PT, R18, RZ, PT ;  /* 0x000000ff1200722a */ /* 0x000fdc0003f0e000 */
[----:B0-----:R-:W-:Y:S05]  /*19820*/  @P0 BRA `(.L_x_554) ;  /* 0x0000008000200947 */ /* 0x001fea0003800000 */
[----:B------:R-:W0:Y:S08]  /*19830*/  LDC.64 R4, c[0x0][0x3c0] ;  /* 0x0000f000ff047b82 */ /* 0x000e300000000a00 */
[----:B------:R-:W1:Y:S01]  /*19840*/  LDC.64 R20, c[0x0][0x3f0] ;  /* 0x0000fc00ff147b82 */ /* 0x000e620000000a00 */
[----:B0-----:R-:W-:-:S07]  /*19850*/  IMAD.WIDE R72, R0, 0x8, R4 ;  /* 0x0000000800487825 */ /* 0x001fce00078e0204 */
[----:B------:R-:W0:Y:S01]  /*19860*/  LDC.64 R4, c[0x0][0x3c8] ;  /* 0x0000f200ff047b82 */ /* 0x000e220000000a00 */
[----:B------:R-:W2:Y:S01]  /*19870*/  LDG.E.64 R72, desc[UR8][R72.64] ;  /* 0x0000000848487981 */ /* 0x000ea2000c1e1b00 */
[----:B0-----:R-:W-:-:S06]  /*19880*/  IMAD.WIDE R66, R0, 0x8, R4 ;  /* 0x0000000800427825 */ /* 0x001fcc00078e0204 */
[----:B------:R-:W3:Y:S01]  /*19890*/  LDG.E.64 R66, desc[UR8][R66.64] ;  /* 0x0000000842427981 */ /* 0x000ee2000c1e1b00 */
[----:B------:R-:W0:Y:S01]  /*198a0*/  LDCU.64 UR4, c[0x0][0x3f0] ;  /* 0x00007e00ff0477ac */ /* 0x000e220008000a00 */
[C-C-:B-1----:R-:W-:Y:S01]  /*198b0*/  DADD R4, R20.reuse, R20.reuse ;  /* 0x0000000014047229 */ /* 0x142fe20000000014 */
[----:B------:R-:W-:Y:S01]  /*198c0*/  BSSY.RECONVERGENT B3, `(.L_x_555) ;  /* 0x0000038000037945 */ /* 0x000fe20003800200 */
[--C-:B------:R-:W-:Y:S02]  /*198d0*/  DADD R64, -RZ, -R20.reuse ;  /* 0x00000000ff407229 */ /* 0x100fe40000000914 */
[----:B------:R-:W-:Y:S02]  /*198e0*/  DMUL R62, R20, -2 ;  /* 0xc0000000143e7828 */ /* 0x000fe40000000000 */
[----:B--2---:R-:W-:-:S14]  /*198f0*/  DSETP.GEU.AND P0, PT, R72, R20, PT ;  /* 0x000000144800722a */ /* 0x004fdc0003f0e000 */
[--C-:B------:R-:W-:Y:S01]  /*19900*/  @!P0 IMAD.MOV.U32 R68, RZ, RZ, R4.reuse ;  /* 0x000000ffff448224 */ /* 0x100fe200078e0004 */
[----:B0-----:R-:W-:Y:S01]  /*19910*/  @!P0 MOV R70, UR4 ;  /* 0x0000000400468c02 */ /* 0x001fe20008000f00 */
[--C-:B------:R-:W-:Y:S01]  /*19920*/  @!P0 IMAD.MOV.U32 R69, RZ, RZ, R5.reuse ;  /* 0x000000ffff458224 */ /* 0x100fe200078e0005 */
[----:B------:R-:W-:Y:S01]  /*19930*/  @P0 DMUL R68, R20, 3 ;  /* 0x4008000014440828 */ /* 0x000fe20000000000 */
[----:B------:R-:W-:Y:S01]  /*19940*/  @!P0 IMAD.U32 R71, RZ, RZ, UR5 ;  /* 0x00000005ff478e24 */ /* 0x000fe2000f8e00ff */
[----:B------:R-:W-:Y:S01]  /*19950*/  @!P0 CS2R R28, SRZ ;  /* 0x00000000001c8805 */ /* 0x000fe2000001ff00 */
[----:B------:R-:W-:Y:S01]  /*19960*/  @P0 IMAD.MOV.U32 R70, RZ, RZ, R4 ;  /* 0x000000ffff460224 */ /* 0x000fe200078e0004 */
[----:B------:R-:W-:Y:S01]  /*19970*/  @P0 MOV R72, UR4 ;  /* 0x0000000400480c02 */ /* 0x000fe20008000f00 */
[----:B------:R-:W-:Y:S02]  /*19980*/  @P0 IMAD.MOV.U32 R71, RZ, RZ, R5 ;  /* 0x000000ffff470224 */ /* 0x000fe400078e0005 */
[----:B------:R-:W-:-:S02]  /*19990*/  IMAD.MOV.U32 R4, RZ, RZ, 0x1 ;  /* 0x00000001ff047424 */ /* 0x000fc400078e00ff */
[----:B------:R-:W-:Y:S01]  /*199a0*/  @P0 IMAD.MOV.U32 R28, RZ, RZ, R6 ;  /* 0x000000ffff1c0224 */ /* 0x000fe200078e0006 */
[----:B-----5:R-:W-:Y:S01]  /*199b0*/  @P0 MOV R6, R8 ;  /* 0x0000000800060202 */ /* 0x020fe20000000f00 */
[----:B------:R-:W-:Y:S01]  /*199c0*/  DADD R30, R68, -R70 ;  /* 0x00000000441e7229 */ /* 0x000fe20000000846 */
[----:B------:R-:W-:Y:S01]  /*199d0*/  @P0 IMAD.MOV.U32 R29, RZ, RZ, R7 ;  /* 0x000000ffff1d0224 */ /* 0x000fe200078e0007 */
[----:B---3--:R-:W-:Y:S01]  /*199e0*/  DSETP.GEU.AND P1, PT, R66, R20, PT ;  /* 0x000000144200722a */ /* 0x008fe20003f2e000 */
[----:B------:R-:W-:Y:S02]  /*199f0*/  @P0 IMAD.MOV.U32 R7, RZ, RZ, R9 ;  /* 0x000000ffff070224 */ /* 0x000fe400078e0009 */
[----:B------:R-:W-:Y:S01]  /*19a00*/  @P0 IMAD.MOV.U32 R8, RZ, RZ, R10 ;  /* 0x000000ffff080224 */ /* 0x000fe200078e000a */
[----:B------:R-:W0:Y:S01]  /*19a10*/  MUFU.RCP64H R5, R31 ;  /* 0x0000001f00057308 */ /* 0x000e220000001800 */
[----:B------:R-:W-:Y:S02]  /*19a20*/  @P0 IMAD.MOV.U32 R9, RZ, RZ, R11 ;  /* 0x000000ffff090224 */ /* 0x000fe400078e000b */
[----:B------:R-:W-:-:S04]  /*19a30*/  @P0 IMAD.U32 R73, RZ, RZ, UR5 ;  /* 0x00000005ff490e24 */ /* 0x000fc8000f8e00ff */
[----:B------:R-:W-:-:S03]  /*19a40*/  DADD R22, R8, -R6 ;  /* 0x0000000008167229 */ /* 0x000fc60000000806 */
[----:B------:R-:W-:-:S06]  /*19a50*/  @!P1 DADD R66, -RZ, -R66 ;  /* 0x00000000ff429229 */ /* 0x000fcc0000000942 */
[----:B------:R-:W-:Y:S01]  /*19a60*/  @P1 IMAD.MOV.U32 R66, RZ, RZ, R64 ;  /* 0x000000ffff421224 */ /* 0x000fe200078e0040 */
[----:B0-----:R-:W-:Y:S01]  /*19a70*/  DFMA R18, -R30, R4, 1 ;  /* 0x3ff000001e12742b */ /* 0x001fe20000000104 */
[----:B------:R-:W-:Y:S01]  /*19a80*/  FSETP.GEU.AND P3, PT, |R23|, 6.5827683646048100446e-37, PT ;  /* 0x036000001700780b */ /* 0x000fe20003f6e200 */
[----:B------:R-:W-:Y:S01]  /*19a90*/  @P1 IMAD.MOV.U32 R67, RZ, RZ, R65 ;  /* 0x000000ffff431224 */ /* 0x000fe200078e0041 */
[----:B------:R-:W-:Y:S01]  /*19aa0*/  @P1 MOV R65, R63 ;  /* 0x0000003f00411202 */ /* 0x000fe20000000f00 */
[----:B------:R-:W-:Y:S01]  /*19ab0*/  @P1 IMAD.MOV.U32 R64, RZ, RZ, R62 ;  /* 0x000000ffff401224 */ /* 0x000fe200078e003e */
[----:B------:R-:W-:-:S03]  /*19ac0*/  @P1 DMUL R62, R20, -3 ;  /* 0xc0080000143e1828 */ /* 0x000fc60000000000 */
        /* <DEDUP_REMOVED lines=23> */
.L_x_556:
[----:B------:R-:W-:Y:S05]  /*19c40*/  BSYNC.RECONVERGENT B3 ;  /* 0x0000000000037941 */ /* 0x000fea0003800200 */
.L_x_555:
        /* <DEDUP_REMOVED lines=17> */
[----:B------:R-:W-:Y:S02]  /*19d60*/  MOV R17, R19 ;  /* 0x0000001300117202 */ /* 0x000fe40000000f00 */
[----:B------:R-:W-:-:S07]  /*19d70*/  MOV R16, 0x19d90 ;  /* 0x00019d9000107802 */ /* 0x000fce0000000f00 */
[----:B------:R-:W-:Y:S05]  /*19d80*/  CALL.REL.NOINC `($__internal_0_$__cuda_sm20_div_rn_f64_full) ;  /* 0x000000d0003c7944 */ /* 0x000fea0003c00000 */
[----:B------:R-:W-:Y:S02]  /*19d90*/  IMAD.MOV.U32 R10, RZ, RZ, R18 ;  /* 0x000000ffff0a7224 */ /* 0x000fe400078e0012 */
[----:B------:R-:W-:-:S07]  /*19da0*/  IMAD.MOV.U32 R11, RZ, RZ, R17 ;  /* 0x000000ffff0b7224 */ /* 0x000fce00078e0011 */
.L_x_558:
[----:B------:R-:W-:Y:S05]  /*19db0*/  BSYNC.RECONVERGENT B3 ;  /* 0x0000000000037941 */ /* 0x000fea0003800200 */
.L_x_557:
        /* <DEDUP_REMOVED lines=23> */
.L_x_560:
[----:B------:R-:W-:Y:S05]  /*19f30*/  BSYNC.RECONVERGENT B3 ;  /* 0x0000000000037941 */ /* 0x000fea0003800200 */
.L_x_559:
        /* <DEDUP_REMOVED lines=22> */
[----:B------:R-:W-:Y:S01]  /*1a0a0*/  IMAD.MOV.U32 R60, RZ, RZ, R18 ;  /* 0x000000ffff3c7224 */ /* 0x000fe200078e0012 */
[----:B------:R-:W-:-:S07]  /*1a0b0*/  MOV R61, R17 ;  /* 0x00000011003d7202 */ /* 0x000fce0000000f00 */
.L_x_562:
[----:B------:R-:W-:Y:S05]  /*1a0c0*/  BSYNC.RECONVERGENT B3 ;  /* 0x0000000000037941 */ /* 0x000fea0003800200 */
.L_x_561:
        /* <DEDUP_REMOVED lines=22> */
.L_x_564:
[----:B------:R-:W-:Y:S05]  /*1a230*/  BSYNC.RECONVERGENT B3 ;  /* 0x0000000000037941 */ /* 0x000fea0003800200 */
.L_x_563:
        /* <DEDUP_REMOVED lines=24> */
.L_x_566:
[----:B------:R-:W-:Y:S05]  /*1a3c0*/  BSYNC.RECONVERGENT B3 ;  /* 0x0000000000037941 */ /* 0x000fea0003800200 */
.L_x_565:
        /* <DEDUP_REMOVED lines=24> */
.L_x_568:
[----:B------:R-:W-:Y:S05]  /*1a550*/  BSYNC.RECONVERGENT B3 ;  /* 0x0000000000037941 */ /* 0x000fea0003800200 */
.L_x_567:
[----:B------:R-:W-:Y:S01]  /*1a560*/  DADD R4, R68, -R72 ;  /* 0x0000000044047229 */ /* 0x000fe20000000848 */
[----:B------:R-:W-:Y:S01]  /*1a570*/  IMAD.MOV.U32 R16, RZ, RZ, 0x1 ;  /* 0x00000001ff107424 */ /* 0x000fe200078e00ff */
[----:B------:R-:W-:Y:S01]  /*1a580*/  DADD R36, R6, R14 ;  /* 0x0000000006247229 */ /* 0x000fe2000000000e */
[----:B------:R-:W-:Y:S01]  /*1a590*/  FSETP.GEU.AND P1, PT, |R71|, 6.5827683646048100446e-37, PT ;  /* 0x036000004700780b */ /* 0x000fe20003f2e200 */
[----:B------:R-:W-:Y:S01]  /*1a5a0*/  DADD R6, -R10, R8 ;  /* 0x000000000a067229 */ /* 0x000fe20000000108 */
[----:B------:R-:W-:Y:S01]  /*1a5b0*/  BSSY.RECONVERGENT B3, `(.L_x_569) ;  /* 0x0000016000037945 */ /* 0x000fe20003800200 */
[----:B------:R-:W0:Y:S04]  /*1a5c0*/  MUFU.RCP64H R17, R5 ;  /* 0x0000000500117308 */ /* 0x000e280000001800 */
        /* <DEDUP_REMOVED lines=20> */
.L_x_570:
[----:B------:R-:W-:Y:S05]  /*1a710*/  BSYNC.RECONVERGENT B3 ;  /* 0x0000000000037941 */ /* 0x000fea0003800200 */
.L_x_569:
        /* <DEDUP_REMOVED lines=22> */
[----:B------:R-:W-:Y:S01]  /*1a880*/  IMAD.MOV.U32 R8, RZ, RZ, R18 ;  /* 0x000000ffff087224 */ /* 0x000fe200078e0012 */
[----:B------:R-:W-:-:S07]  /*1a890*/  MOV R9, R17 ;  /* 0x0000001100097202 */ /* 0x000fce0000000f00 */
.L_x_572:
[----:B------:R-:W-:Y:S05]  /*1a8a0*/  BSYNC.RECONVERGENT B3 ;  /* 0x0000000000037941 */ /* 0x000fea0003800200 */
.L_x_571:
        /* <DEDUP_REMOVED lines=24> */
.L_x_574:
[----:B------:R-:W-:Y:S05]  /*1aa30*/  BSYNC.RECONVERGENT B3 ;  /* 0x0000000000037941 */ /* 0x000fea0003800200 */
.L_x_573:
[----:B------:R-:W0:Y:S01]  /*1aa40*/  MUFU.RCP64H R19, R71 ;  /* 0x0000004700137308 */ /* 0x000e220000001800 */
[----:B------:R-:W-:Y:S01]  /*1aa50*/  MOV R18, 0x1 ;  /* 0x0000000100127802 */ /* 0x000fe20000000f00 */
[----:B------:R-:W-:Y:S01]  /*1aa60*/  DADD R10, -R40, R10 ;  /* 0x00000000280a7229 */ /* 0x000fe2000000010a */
[----:B------:R-:W-:Y:S01]  /*1aa70*/  FSETP.GEU.AND P1, PT, |R49|, 6.5827683646048100446e-37, PT ;  /* 0x036000003100780b */ /* 0x000fe20003f2e200 */
[----:B------:R-:W-:Y:S01]  /*1aa80*/  BSSY.RECONVERGENT B3, `(.L_x_575) ;  /* 0x0000015000037945 */ /* 0x000fe20003800200 */
[----:B------:R-:W-:-:S05]  /*1aa90*/  DFMA R36, R36, R16, R40 ;  /* 0x000000102424722b */ /* 0x000fca0000000028 */
        /* <DEDUP_REMOVED lines=19> */
.L_x_576:
[----:B------:R-:W-:Y:S05]  /*1abd0*/  BSYNC.RECONVERGENT B3 ;  /* 0x0000000000037941 */ /* 0x000fea0003800200 */
.L_x_575:
[----:B------:R-:W-:Y:S01]  /*1abe0*/  DADD R30, -R64, R72 ;  /* 0x00000000401e7229 */ /* 0x000fe20000000148 */
[----:B------:R-:W-:Y:S01]  /*1abf0*/  IMAD.MOV.U32 R16, RZ, RZ, 0x1 ;  /* 0x00000001ff107424 */ /* 0x000fe200078e00ff */
[----:B------:R-:W-:Y:S01]  /*1ac00*/  FSETP.GEU.AND P1, PT, |R49|, 6.5827683646048100446e-37, PT ;  /* 0x036000003100780b */ /* 0x000fe20003f2e200 */
[----:B------:R-:W-:Y:S01]  /*1ac10*/  BSSY.RECONVERGENT B3, `(.L_x_577) ;  /* 0x0000015000037945 */ /* 0x000fe20003800200 */
        /* <DEDUP_REMOVED lines=20> */
.L_x_578:
[----:B------:R-:W-:Y:S05]  /*1ad60*/  BSYNC.RECONVERGENT B3 ;  /* 0x0000000000037941 */ /* 0x000fea0003800200 */
.L_x_577:
        /* <DEDUP_REMOVED lines=24> */
.L_x_580:
[----:B------:R-:W-:Y:S05]  /*1aef0*/  BSYNC.RECONVERGENT B3 ;  /* 0x0000000000037941 */ /* 0x000fea0003800200 */
.L_x_579:
        /* <DEDUP_REMOVED lines=25> */
.L_x_582:
[----:B------:R-:W-:Y:S05]  /*1b090*/  BSYNC.RECONVERGENT B3 ;  /* 0x0000000000037941 */ /* 0x000fea0003800200 */
.L_x_581:
        /* <DEDUP_REMOVED lines=8> */
.L_x_583:
        /* <DEDUP_REMOVED lines=23> */
.L_x_585:
[----:B------:R-:W-:Y:S05]  /*1b290*/  BSYNC.RECONVERGENT B1 ;  /* 0x0000000000017941 */ /* 0x000fea0003800200 */
.L_x_584:
        /* <DEDUP_REMOVED lines=17> */
.L_x_587:
[----:B------:R-:W-:Y:S05]  /*1b3b0*/  BSYNC.RECONVERGENT B3 ;  /* 0x0000000000037941 */ /* 0x000fea0003800200 */
.L_x_586:
[----:B------:R-:W-:Y:S01]  /*1b3c0*/  DADD R18, -RZ, |R22| ;  /* 0x00000000ff127229 */ /* 0x000fe20000000516 */
[----:B------:R-:W-:Y:S01]  /*1b3d0*/  BSSY.RECONVERGENT B1, `(.L_x_588) ;  /* 0x0000003000017945 */ /* 0x000fe20003800200 */
[----:B------:R-:W-:-:S09]  /*1b3e0*/  MOV R20, 0x1b400 ;  /* 0x0001b40000147802 */ /* 0x000fd20000000f00 */
[----:B------:R-:W-:Y:S05]  /*1b3f0*/  CALL.REL.NOINC `($_Z7re_stepPdPKdPKbS1_S1_S1_S1_S1_S1_S1_iiidddi$__internal_accurate_pow) ;  /* 0x000000c000f47944 */ /* 0x000fea0003c00000 */
[----:B------:R-:W-:Y:S05]  /*1b400*/  BSYNC.RECONVERGENT B1 ;  /* 0x0000000000017941 */ /* 0x000fea0003800200 */
.L_x_588:
        /* <DEDUP_REMOVED lines=15> */
.L_x_590:
[----:B------:R-:W-:Y:S05]  /*1b500*/  BSYNC.RECONVERGENT B1 ;  /* 0x0000000000017941 */ /* 0x000fea0003800200 */
.L_x_589:
[----:B------:R-:W-:Y:S01]  /*1b510*/  BSSY.RECONVERGENT B1, `(.L_x_591) ;  /* 0x0000005000017945 */ /* 0x000fe20003800200 */
[----:B------:R-:W-:Y:S02]  /*1b520*/  FSEL R14, R16, RZ, P2 ;  /* 0x000000ff100e7208 */ /* 0x000fe40001000000 */
[----:B------:R-:W-:Y:S02]  /*1b530*/  FSEL R15, R17, 1.875, P2 ;  /* 0x3ff00000110f7808 */ /* 0x000fe40001000000 */
[----:B------:R-:W-:-:S07]  /*1b540*/  MOV R20, 0x1b560 ;  /* 0x0001b56000147802 */ /* 0x000fce0000000f00 */
[----:B------:R-:W-:Y:S05]  /*1b550*/  CALL.REL.NOINC `($_Z7re_stepPdPKdPKbS1_S1_S1_S1_S1_S1_S1_iiidddi$__internal_accurate_pow) ;  /* 0x000000c0009c7944 */ /* 0x000fea0003c00000 */
[----:B------:R-:W-:Y:S05]  /*1b560*/  BSYNC.RECONVERGENT B1 ;  /* 0x0000000000017941 */ /* 0x000fea0003800200 */
.L_x_591:
        /* <DEDUP_REMOVED lines=26> */
.L_x_593:
[----:B------:R-:W-:Y:S05]  /*1b710*/  BSYNC.RECONVERGENT B1 ;  /* 0x0000000000017941 */ /* 0x000fea0003800200 */
.L_x_592:
        /* <DEDUP_REMOVED lines=14> */
[----:B------:R-:W-:-:S07]  /*1b800*/  IMAD.MOV.U32 R19, RZ, RZ, R17 ;  /* 0x000000ffff137224 */ /* 0x000fce00078e0011 */
.L_x_595:
[----:B------:R-:W-:Y:S05]  /*1b810*/  BSYNC.RECONVERGENT B3 ;  /* 0x0000000000037941 */ /* 0x000fea0003800200 */
.L_x_594:
[----:B------:R-:W0:Y:S01]  /*1b820*/  MUFU.RCP64H R17, R71 ;  /* 0x0000004700117308 */ /* 0x000e220000001800 */
[----:B------:R-:W-:Y:S01]  /*1b830*/  MOV R16, 0x1 ;  /* 0x0000000100107802 */ /* 0x000fe20000000f00 */
        /* <DEDUP_REMOVED lines=28> */
.L_x_597:
[----:B------:R-:W-:Y:S05]  /*1ba00*/  BSYNC.RECONVERGENT B3 ;  /* 0x0000000000037941 */ /* 0x000fea0003800200 */
.L_x_596:
[----:B------:R-:W-:Y:S01]  /*1ba10*/  DADD R18, -RZ, |R22| ;  /* 0x00000000ff127229 */ /* 0x000fe20000000516 */
[----:B------:R-:W-:Y:S01]  /*1ba20*/  BSSY.RECONVERGENT B1, `(.L_x_598) ;  /* 0x0000003000017945 */ /* 0x000fe20003800200 */
[----:B------:R-:W-:-:S09]  /*1ba30*/  MOV R20, 0x1ba50 ;  /* 0x0001ba5000147802 */ /* 0x000fd20000000f00 */
[----:B------:R-:W-:Y:S05]  /*1ba40*/  CALL.REL.NOINC `($_Z7re_stepPdPKdPKbS1_S1_S1_S1_S1_S1_S1_iiidddi$__internal_accurate_pow) ;  /* 0x000000bc00607944 */ /* 0x000fea0003c00000 */
[----:B------:R-:W-:Y:S05]  /*1ba50*/  BSYNC.RECONVERGENT B1 ;  /* 0x0000000000017941 */ /* 0x000fea0003800200 */
.L_x_598:
        /* <DEDUP_REMOVED lines=15> */
[----:B------:R-:W-:Y:S01]  /*1bb50*/  @!P0 MOV R16, 0x0 ;  /* 0x0000000000108802 */ /* 0x000fe20000000f00 */
[----:B------:R-:W-:-:S07]  /*1bb60*/  @!P0 IMAD.MOV.U32 R17, RZ, RZ, 0x7ff00000 ;  /* 0x7ff00000ff118424 */ /* 0x000fce00078e00ff */
.L_x_600:
[----:B------:R-:W-:Y:S05]  /*1bb70*/  BSYNC.RECONVERGENT B1 ;  /* 0x0000000000017941 */ /* 0x000fea0003800200 */
.L_x_599:
        /* <DEDUP_REMOVED lines=9> */
.L_x_601:
        /* <DEDUP_REMOVED lines=24> */
.L_x_603:
[----:B------:R-:W-:Y:S05]  /*1bd90*/  BSYNC.RECONVERGENT B1 ;  /* 0x0000000000017941 */ /* 0x000fea0003800200 */
.L_x_602:
        /* <DEDUP_REMOVED lines=17> */
.L_x_605:
[----:B------:R-:W-:Y:S05]  /*1beb0*/  BSYNC.RECONVERGENT B3 ;  /* 0x0000000000037941 */ /* 0x000fea0003800200 */
.L_x_604:
[----:B------:R-:W-:Y:S01]  /*1bec0*/  DADD R18, -RZ, |R22| ;  /* 0x00000000ff127229 */ /* 0x000fe20000000516 */
[----:B------:R-:W-:Y:S01]  /*1bed0*/  BSSY.RECONVERGENT B1, `(.L_x_606) ;  /* 0x0000003000017945 */ /* 0x000fe20003800200 */
[----:B------:R-:W-:-:S09]  /*1bee0*/  MOV R20, 0x1bf00 ;  /* 0x0001bf0000147802 */ /* 0x000fd20000000f00 */
[----:B------:R-:W-:Y:S05]  /*1bef0*/  CALL.REL.NOINC `($_Z7re_stepPdPKdPKbS1_S1_S1_S1_S1_S1_S1_iiidddi$__internal_accurate_pow) ;  /* 0x000000b800347944 */ /* 0x000fea0003c00000 */
[----:B------:R-:W-:Y:S05]  /*1bf00*/  BSYNC.RECONVERGENT B1 ;  /* 0x0000000000017941 */ /* 0x000fea0003800200 */
.L_x_606:
        /* <DEDUP_REMOVED lines=26> */
.L_x_608:
[----:B------:R-:W-:Y:S05]  /*1c0b0*/  BSYNC.RECONVERGENT B1 ;  /* 0x0000000000017941 */ /* 0x000fea0003800200 */
.L_x_607:
        /* <DEDUP_REMOVED lines=8> */
[----:B------:R-:W-:Y:S01]  /*1c140*/  MOV R17, R19 ;  /* 0x0000001300117202 */ /* 0x000fe20000000f00 */
[----:B------:R-:W-:Y:S01]  /*1c150*/  IMAD.MOV.U32 R30, RZ, RZ, R52 ;  /* 0x000000ffff1e7224 */ /* 0x000fe200078e0034 */
[----:B------:R-:W-:Y:S01]  /*1c160*/  MOV R16, 0x1c190 ;  /* 0x0001c19000107802 */ /* 0x000fe20000000f00 */
[----:B------:R-:W-:-:S07]  /*1c170*/  IMAD.MOV.U32 R31, RZ, RZ, R53 ;  /* 0x000000ffff1f7224 */ /* 0x000fce00078e0035 */
[----:B------:R-:W-:Y:S05]  /*1c180*/  CALL.REL.NOINC `($__internal_0_$__cuda_sm20_div_rn_f64_full) ;  /* 0x000000ac003c7944 */ /* 0x000fea0003c00000 */
[----:B------:R-:W-:Y:S02]  /*1c190*/  IMAD.MOV.U32 R54, RZ, RZ, R18 ;  /* 0x000000ffff367224 */ /* 0x000fe400078e0012 */
[----:B------:R-:W-:-:S07]  /*1c1a0*/  IMAD.MOV.U32 R55, RZ, RZ, R17 ;  /* 0x000000ffff377224 */ /* 0x000fce00078e0011 */
.L_x_610:
[----:B------:R-:W-:Y:S05]  /*1c1b0*/  BSYNC.RECONVERGENT B3 ;  /* 0x0000000000037941 */ /* 0x000fea0003800200 */
.L_x_609:
        /* <DEDUP_REMOVED lines=27> */
.L_x_612:
[----:B------:R-:W-:Y:S05]  /*1c370*/  BSYNC.RECONVERGENT B3 ;  /* 0x0000000000037941 */ /* 0x000fea0003800200 */
.L_x_611:
[----:B------:R-:W-:Y:S01]  /*1c380*/  DADD R18, -RZ, |R50| ;  /* 0x00000000ff127229 */ /* 0x000fe20000000532 */
[----:B------:R-:W-:Y:S01]  /*1c390*/  BSSY.RECONVERGENT B1, `(.L_x_613) ;  /* 0x0000003000017945 */ /* 0x000fe20003800200 */
[----:B------:R-:W-:-:S09]  /*1c3a0*/  MOV R20, 0x1c3c0 ;  /* 0x0001c3c000147802 */ /* 0x000fd20000000f00 */
[----:B------:R-:W-:Y:S05]  /*1c3b0*/  CALL.REL.NOINC `($_Z7re_stepPdPKdPKbS1_S1_S1_S1_S1_S1_S1_iiidddi$__internal_accurate_pow) ;  /* 0x000000b400047944 */ /* 0x000fea0003c00000 */
[----:B------:R-:W-:Y:S05]  /*1c3c0*/  BSYNC.RECONVERGENT B1 ;  /* 0x0000000000017941 */ /* 0x000fea0003800200 */
.L_x_613:
        /* <DEDUP_REMOVED lines=17> */
[----:B------:R-:W-:Y:S02]  /*1c4e0*/  DFMA R22, R18, R20, R22 ;  /* 0x000000141216722b */ /* 0x000fe40000000016 */
[----:B------:R-:W-:Y:S02]  /*1c4f0*/  DADD R18, -R66, R72 ;  /* 0x0000000042127229 */ /* 0x000fe40000000148 */
[----:B------:R-:W-:Y:S09]  /*1c500*/  @P1 BRA `(.L_x_615) ;  /* 0x0000000000181947 */ /* 0x000ff20003800000 */
[----:B------:R-:W-:-:S14]  /*1c510*/  DSETP.NAN.AND P0, PT, R50, R50, PT ;  /* 0x000000323200722a */ /* 0x000fdc0003f08000 */
[----:B------:R-:W-:Y:S01]  /*1c520*/  @P0 DADD R16, R50, 2 ;  /* 0x4000000032100429 */ /* 0x000fe20000000000 */
[----:B------:R-:W-:Y:S10]  /*1c530*/  @P0 BRA `(.L_x_615) ;  /* 0x00000000000c0947 */ /* 0x000ff40003800000 */
[----:B------:R-:W-:-:S14]  /*1c540*/  DSETP.NEU.AND P0, PT, |R50|, +INF , PT ;  /* 0x7ff000003200742a */ /* 0x000fdc0003f0d200 */
[----:B------:R-:W-:Y:S01]  /*1c550*/  @!P0 IMAD.MOV.U32 R16, RZ, RZ, 0x0 ;  /* 0x00000000ff108424 */ /* 0x000fe200078e00ff */
[----:B------:R-:W-:-:S07]  /*1c560*/  @!P0 MOV R17, 0x7ff00000 ;  /* 0x7ff0000000118802 */ /* 0x000fce0000000f00 */
.L_x_615:
[----:B------:R-:W-:Y:S05]  /*1c570*/  BSYNC.RECONVERGENT B1 ;  /* 0x0000000000017941 */ /* 0x000fea0003800200 */
.L_x_614:
        /* <DEDUP_REMOVED lines=16> */
.L_x_617:
[----:B------:R-:W-:Y:S05]  /*1c680*/  BSYNC.RECONVERGENT B3 ;  /* 0x0000000000037941 */ /* 0x000fea0003800200 */
.L_x_616:
[----:B------:R-:W-:Y:S01]  /*1c690*/  DADD R18, -RZ, |R22| ;  /* 0x00000000ff127229 */ /* 0x000fe20000000516 */
[----:B------:R-:W-:Y:S01]  /*1c6a0*/  BSSY.RECONVERGENT B1, `(.L_x_618) ;  /* 0x0000003000017945 */ /* 0x000fe20003800200 */
[----:B------:R-:W-:-:S09]  /*1c6b0*/  MOV R20, 0x1c6d0 ;  /* 0x0001c6d000147802 */ /* 0x000fd20000000f00 */
[----:B------:R-:W-:Y:S05]  /*1c6c0*/  CALL.REL.NOINC `($_Z7re_stepPdPKdPKbS1_S1_S1_S1_S1_S1_S1_iiidddi$__internal_accurate_pow) ;  /* 0x000000b000407944 */ /* 0x000fea0003c00000 */
[----:B------:R-:W-:Y:S05]  /*1c6d0*/  BSYNC.RECONVERGENT B1 ;  /* 0x0000000000017941 */ /* 0x000fea0003800200 */
.L_x_618:
        /* <DEDUP_REMOVED lines=25> */
.L_x_620:
[----:B------:R-:W-:Y:S05]  /*1c870*/  BSYNC.RECONVERGENT B1 ;  /* 0x0000000000017941 */ /* 0x000fea0003800200 */
.L_x_619:
        /* <DEDUP_REMOVED lines=14> */
.L_x_622:
[----:B------:R-:W-:Y:S05]  /*1c960*/  BSYNC.RECONVERGENT B3 ;  /* 0x0000000000037941 */ /* 0x000fea0003800200 */
.L_x_621:
[----:B------:R-:W-:Y:S01]  /*1c970*/  DADD R18, -RZ, |R6| ;  /* 0x00000000ff127229 */ /* 0x000fe20000000506 */
[----:B------:R-:W-:Y:S01]  /*1c980*/  BSSY.RECONVERGENT B1, `(.L_x_623) ;  /* 0x0000003000017945 */ /* 0x000fe20003800200 */
[----:B------:R-:W-:-:S09]  /*1c990*/  MOV R20, 0x1c9b0 ;  /* 0x0001c9b000147802 */ /* 0x000fd20000000f00 */
[----:B------:R-:W-:Y:S05]  /*1c9a0*/  CALL.REL.NOINC `($_Z7re_stepPdPKdPKbS1_S1_S1_S1_S1_S1_S1_iiidddi$__internal_accurate_pow) ;  /* 0x000000ac00887944 */ /* 0x000fea0003c00000 */
[----:B------:R-:W-:Y:S05]  /*1c9b0*/  BSYNC.RECONVERGENT B1 ;  /* 0x0000000000017941 */ /* 0x000fea0003800200 */
.L_x_623:
        /* <DEDUP_REMOVED lines=29> */
.L_x_625:
[----:B------:R-:W-:Y:S05]  /*1cb90*/  BSYNC.RECONVERGENT B1 ;  /* 0x0000000000017941 */ /* 0x000fea0003800200 */
.L_x_624:
        /* <DEDUP_REMOVED lines=9> */
[----:B------:R-:W-:Y:S02]  /*1cc30*/  MOV R17, R19 ;  /* 0x0000001300117202 */ /* 0x000fe40000000f00 */
[----:B------:R-:W-:-:S07]  /*1cc40*/  MOV R16, 0x1cc60 ;  /* 0x0001cc6000107802 */ /* 0x000fce0000000f00 */
[----:B------:R-:W-:Y:S05]  /*1cc50*/  CALL.REL.NOINC `($__internal_0_$__cuda_sm20_div_rn_f64_full) ;  /* 0x000000a000887944 */ /* 0x000fea0003c00000 */
[----:B------:R-:W-:Y:S02]  /*1cc60*/  IMAD.MOV.U32 R52, RZ, RZ, R18 ;  /* 0x000000ffff347224 */ /* 0x000fe400078e0012 */
[----:B------:R-:W-:-:S07]  /*1cc70*/  IMAD.MOV.U32 R53, RZ, RZ, R17 ;  /* 0x000000ffff357224 */ /* 0x000fce00078e0011 */
.L_x_627:
[----:B------:R-:W-:Y:S05]  /*1cc80*/  BSYNC.RECONVERGENT B3 ;  /* 0x0000000000037941 */ /* 0x000fea0003800200 */
.L_x_626:
        /* <DEDUP_REMOVED lines=14> */
[----:B------:R-:W-:-:S04]  /*1cd70*/  DADD R18, R18, -R20 ;  /* 0x0000000012127229 */ /* 0x000fc80000000814 */
[----:B------:R-:W-:Y:S02]  /*1cd80*/  DFMA R76, -R74, R30, R40 ;  /* 0x0000001e4a4c722b */ /* 0x000fe40000000128 */
[----:B------:R-:W-:Y:S02]  /*1cd90*/  DFMA R16, R48, R16, R4 ;  /* 0x000000103010722b */ /* 0x000fe40000000004 */
[----:B------:R-:W-:-:S04]  /*1cda0*/  DADD R4, -R64, R72 ;  /* 0x0000000040047229 */ /* 0x000fc80000000148 */
[----:B------:R-:W-:-:S04]  /*1cdb0*/  DFMA R22, R22, R76, R30 ;  /* 0x0000004c1616722b */ /* 0x000fc8000000001e */
[----:B------:R-:W-:-:S06]  /*1cdc0*/  DFMA R4, R18, R4, R16 ;  /* 0x000000041204722b */ /* 0x000fcc0000000010 */
        /* <DEDUP_REMOVED lines=12> */
.L_x_629:
[----:B------:R-:W-:Y:S05]  /*1ce90*/  BSYNC.RECONVERGENT B3 ;  /* 0x0000000000037941 */ /* 0x000fea0003800200 */
.L_x_628:
[----:B------:R-:W-:Y:S01]  /*1cea0*/  DADD R18, -RZ, |R22| ;  /* 0x00000000ff127229 */ /* 0x000fe20000000516 */
[----:B------:R-:W-:Y:S01]  /*1ceb0*/  BSSY.RECONVERGENT B1, `(.L_x_630) ;  /* 0x0000003000017945 */ /* 0x000fe20003800200 */
[----:B------:R-:W-:-:S09]  /*1cec0*/  MOV R20, 0x1cee0 ;  /* 0x0001cee000147802 */ /* 0x000fd20000000f00 */
[----:B------:R-:W-:Y:S05]  /*1ced0*/  CALL.REL.NOINC `($_Z7re_stepPdPKdPKbS1_S1_S1_S1_S1_S1_S1_iiidddi$__internal_accurate_pow) ;  /* 0x000000a8003c7944 */ /* 0x000fea0003c00000 */
[----:B------:R-:W-:Y:S05]  /*1cee0*/  BSYNC.RECONVERGENT B1 ;  /* 0x0000000000017941 */ /* 0x000fea0003800200 */
.L_x_630:
        /* <DEDUP_REMOVED lines=21> */
.L_x_632:
[----:B------:R-:W-:Y:S05]  /*1d040*/  BSYNC.RECONVERGENT B1 ;  /* 0x0000000000017941 */ /* 0x000fea0003800200 */
.L_x_631:
[----:B------:R-:W-:Y:S01]  /*1d050*/  FSEL R36, R16, RZ, P2 ;  /* 0x000000ff10247208 */ /* 0x000fe20001000000 */
[----:B------:R-:W-:Y:S01]  /*1d060*/  UMOV UR4, 0xa0b5ed8d ;  /* 0xa0b5ed8d00047882 */ /* 0x000fe20000000000 */
[----:B------:R-:W-:Y:S01]  /*1d070*/  FSEL R37, R17, 1.875, P2 ;  /* 0x3ff0000011257808 */ /* 0x000fe20001000000 */
[----:B------:R-:W-:Y:S01]  /*1d080*/  UMOV UR5, 0x3eb0c6f7 ;  /* 0x3eb0c6f700057882 */ /* 0x000fe20000000000 */
[----:B------:R-:W-:Y:S01]  /*1d090*/  BSSY.RECONVERGENT B1, `(.L_x_633) ;  /* 0x0000007000017945 */ /* 0x000fe20003800200 */
[----:B------:R-:W-:-:S03]  /*1d0a0*/  DADD R28, R28, UR4 ;  /* 0x000000041c1c7e29 */ /* 0x000fc60008000000 */
[----:B------:R-:W-:Y:S01]  /*1d0b0*/  DFMA R4, R36, R20, R4 ;  /* 0x000000142404722b */ /* 0x000fe20000000004 */
[----:B------:R-:W-:-:S04]  /*1d0c0*/  MOV R20, 0x1d100 ;  /* 0x0001d10000147802 */ /* 0x000fc80000000f00 */
[----:B------:R-:W-:-:S03]  /*1d0d0*/  DADD R18, -RZ, |R28| ;  /* 0x00000000ff127229 */ /* 0x000fc6000000051c */
[----:B------:R-:W-:-:S11]  /*1d0e0*/  DMUL R50, R4, R50 ;  /* 0x0000003204327228 */ /* 0x000fd60000000000 */
[----:B------:R-:W-:Y:S05]  /*1d0f0*/  CALL.REL.NOINC `($_Z7re_stepPdPKdPKbS1_S1_S1_S1_S1_S1_S1_iiidddi$__internal_accurate_pow) ;  /* 0x000000a400b47944 */ /* 0x000fea0003c00000 */
[----:B------:R-:W-:Y:S05]  /*1d100*/  BSYNC.RECONVERGENT B1 ;  /* 0x0000000000017941 */ /* 0x000fea0003800200 */
.L_x_633:
        /* <DEDUP_REMOVED lines=10> */
[----:B------:R-:W-:-:S06]  /*1d1b0*/  DADD R4, RZ, -R64 ;  /* 0x00000000ff047229 */ /* 0x000fcc0000000840 */
[----:B------:R-:W-:-:S04]  /*1d1c0*/  DFMA R20, -R30, R18, 1 ;  /* 0x3ff000001e14742b */ /* 0x000fc80000000112 */
[----:B------:R-:W-:-:S04]  /*1d1d0*/  FSETP.GEU.AND P4, PT, |R5|, 6.5827683646048100446e-37, PT ;  /* 0x036000000500780b */ /* 0x000fc80003f8e200 */
        /* <DEDUP_REMOVED lines=14> */
[----:B------:R-:W-:Y:S01]  /*1d2c0*/  @!P0 IMAD.MOV.U32 R16, RZ, RZ, 0x0 ;  /* 0x00000000ff108424 */ /* 0x000fe200078e00ff */
[----:B------:R-:W-:-:S07]  /*1d2d0*/  @!P0 MOV R17, 0x7ff00000 ;  /* 0x7ff0000000118802 */ /* 0x000fce0000000f00 */
.L_x_635:
[----:B------:R-:W-:Y:S05]  /*1d2e0*/  BSYNC.RECONVERGENT B1 ;  /* 0x0000000000017941 */ /* 0x000fea0003800200 */
.L_x_634:
        /* <DEDUP_REMOVED lines=10> */
.L_x_637:
[----:B------:R-:W-:Y:S05]  /*1d390*/  BSYNC.RECONVERGENT B3 ;  /* 0x0000000000037941 */ /* 0x000fea0003800200 */
.L_x_636:
        /* <DEDUP_REMOVED lines=21> */
.L_x_639:
[----:B------:R-:W-:Y:S05]  /*1d4f0*/  BSYNC.RECONVERGENT B3 ;  /* 0x0000000000037941 */ /* 0x000fea0003800200 */
.L_x_638:
        /* <DEDUP_REMOVED lines=24> */
.L_x_641:
[----:B------:R-:W-:Y:S05]  /*1d680*/  BSYNC.RECONVERGENT B3 ;  /* 0x0000000000037941 */ /* 0x000fea0003800200 */
.L_x_640:
        /* <DEDUP_REMOVED lines=8> */
.L_x_642:
        /* <DEDUP_REMOVED lines=29> */
.L_x_644:
[----:B------:R-:W-:Y:S05]  /*1d8e0*/  BSYNC.RECONVERGENT B1 ;  /* 0x0000000000017941 */ /* 0x000fea0003800200 */
.L_x_643:
        /* <DEDUP_REMOVED lines=8> */
[----:B------:R-:W-:-:S07]  /*1d970*/  MOV R19, R17 ;  /* 0x0000001100137202 */ /* 0x000fce0000000f00 */
.L_x_646:
[----:B------:R-:W-:Y:S05]  /*1d980*/  BSYNC.RECONVERGENT B3 ;  /* 0x0000000000037941 */ /* 0x000fea0003800200 */
.L_x_645:
        /* <DEDUP_REMOVED lines=24> */
.L_x_648:
[----:B------:R-:W-:Y:S05]  /*1db10*/  BSYNC.RECONVERGENT B3 ;  /* 0x0000000000037941 */ /* 0x000fea0003800200 */
.L_x_647:
        /* <DEDUP_REMOVED lines=21> */
.L_x_650:
[----:B------:R-:W-:Y:S05]  /*1dc70*/  BSYNC.RECONVERGENT B3 ;  /* 0x0000000000037941 */ /* 0x000fea0003800200 */
.L_x_649:
        /* <DEDUP_REMOVED lines=25> */
.L_x_652:
[----:B------:R-:W-:Y:S05]  /*1de10*/  BSYNC.RECONVERGENT B3 ;  /* 0x0000000000037941 */ /* 0x000fea0003800200 */
.L_x_651:
        /* <DEDUP_REMOVED lines=8> */
.L_x_653:
        /* <DEDUP_REMOVED lines=28> */
.L_x_655:
[----:B------:R-:W-:Y:S05]  /*1e060*/  BSYNC.RECONVERGENT B1 ;  /* 0x0000000000017941 */ /* 0x000fea0003800200 */
.L_x_654:
        /* <DEDUP_REMOVED lines=12> */
.L_x_657:
[----:B------:R-:W-:Y:S05]  /*1e130*/  BSYNC.RECONVERGENT B3 ;  /* 0x0000000000037941 */ /* 0x000fea0003800200 */
.L_x_656:
[----:B------:R-:W-:Y:S01]  /*1e140*/  DADD R30, -R64, R68 ;  /* 0x00000000401e7229 */ /* 0x000fe20000000144 */
[----:B------:R-:W-:Y:S01]  /*1e150*/  MOV R16, 0x1 ;  /* 0x0000000100107802 */ /* 0x000fe20000000f00 */
[----:B------:R-:W-:Y:S01]  /*1e160*/  BSSY.RECONVERGENT B3, `(.L_x_658) ;  /* 0x0000013000037945 */ /* 0x000fe20003800200 */
[----:B------:R-:W-:-:S03]  /*1e170*/  FSETP.GEU.AND P1, PT, |R71|, 6.5827683646048100446e-37, PT ;  /* 0x036000004700780b */ /* 0x000fc60003f2e200 */
        /* <DEDUP_REMOVED lines=17> */
.L_x_659:
[----:B------:R-:W-:Y:S05]  /*1e290*/  BSYNC.RECONVERGENT B3 ;  /* 0x0000000000037941 */ /* 0x000fea0003800200 */
.L_x_658:
        /* <DEDUP_REMOVED lines=24> */
.L_x_661:
[----:B------:R-:W-:Y:S05]  /*1e420*/  BSYNC.RECONVERGENT B3 ;  /* 0x0000000000037941 */ /* 0x000fea0003800200 */
.L_x_660:
        /* <DEDUP_REMOVED lines=25> */
.L_x_663:
[----:B------:R-:W-:Y:S05]  /*1e5c0*/  BSYNC.RECONVERGENT B3 ;  /* 0x0000000000037941 */ /* 0x000fea0003800200 */
.L_x_662:
        /* <DEDUP_REMOVED lines=23> */
.L_x_665:
[----:B------:R-:W-:Y:S05]  /*1e740*/  BSYNC.RECONVERGENT B3 ;  /* 0x0000000000037941 */ /* 0x000fea0003800200 */
.L_x_664:
        /* <DEDUP_REMOVED lines=22> */
.L_x_667:
[----:B------:R-:W-:Y:S05]  /*1e8b0*/  BSYNC.RECONVERGENT B3 ;  /* 0x0000000000037941 */ /* 0x000fea0003800200 */
.L_x_666:
[----:B------:R-:W-:Y:S01]  /*1e8c0*/  DADD R30, -R62, R64 ;  /* 0x000000003e1e7229 */ /* 0x000fe20000000140 */
[----:B------:R-:W-:Y:S01]  /*1e8d0*/  IMAD.MOV.U32 R8, RZ, RZ, 0x1 ;  /* 0x00000001ff087424 */ /* 0x000fe200078e00ff */
[----:B------:R-:W-:Y:S01]  /*1e8e0*/  DMUL R28, R42, R28 ;  /* 0x0000001c2a1c7228 */ /* 0x000fe20000000000 */
        /* <DEDUP_REMOVED lines=14> */
[----:B------:R-:W-:-:S12]  /*1e9d0*/  DFMA R8, R38, R18, R28 ;  /* 0x000000122608722b */ /* 0x000fd8000000001c */
[----:B------:R-:W-:Y:S05]  /*1e9e0*/  @P0 BRA P1, `(.L_x_669) ;  /* 0x0000000000140947 */ /* 0x000fea0000800000 */
[----:B------:R-:W-:Y:S01]  /*1e9f0*/  IMAD.MOV.U32 R18, RZ, RZ, R46 ;  /* 0x000000ffff127224 */ /* 0x000fe200078e002e */
[----:B------:R-:W-:Y:S01]  /*1ea00*/  MOV R16, 0x1ea30 ;  /* 0x0001ea3000107802 */ /* 0x000fe20000000f00 */
[----:B------:R-:W-:-:S07]  /*1ea10*/  IMAD.MOV.U32 R17, RZ, RZ, R47 ;  /* 0x000000ffff117224 */ /* 0x000fce00078e002f */
[----:B------:R-:W-:Y:S05]  /*1ea20*/  CALL.REL.NOINC `($__internal_0_$__cuda_sm20_div_rn_f64_full) ;  /* 0x0000008400147944 */ /* 0x000fea0003c00000 */
[----:B------:R-:W-:-:S07]  /*1ea30*/  IMAD.MOV.U32 R16, RZ, RZ, R18 ;  /* 0x000000ffff107224 */ /* 0x000fce00078e0012 */
.L_x_669:
[----:B------:R-:W-:Y:S05]  /*1ea40*/  BSYNC.RECONVERGENT B3 ;  /* 0x0000000000037941 */ /* 0x000fea0003800200 */
.L_x_668:
[----:B------:R-:W-:Y:S01]  /*1ea50*/  DADD R28, -R62, R66 ;  /* 0x000000003e1c7229 */ /* 0x000fe20000000142 */
[----:B------:R-:W-:Y:S01]  /*1ea60*/  MOV R18, 0x1 ;  /* 0x0000000100127802 */ /* 0x000fe20000000f00 */
[----:B------:R-:W-:Y:S01]  /*1ea70*/  BSSY.RECONVERGENT B3, `(.L_x_670) ;  /* 0x0000016000037945 */ /* 0x000fe20003800200 */
[----:B------:R-:W-:Y:S01]  /*1ea80*/  FSETP.GEU.AND P1, PT, |R49|, 6.5827683646048100446e-37, PT ;  /* 0x036000003100780b */ /* 0x000fe20003f2e200 */
        /* <DEDUP_REMOVED lines=20> */
.L_x_671:
[----:B------:R-:W-:Y:S05]  /*1ebd0*/  BSYNC.RECONVERGENT B3 ;  /* 0x0000000000037941 */ /* 0x000fea0003800200 */
.L_x_670:
        /* <DEDUP_REMOVED lines=25> */
.L_x_673:
[----:B------:R-:W-:Y:S05]  /*1ed70*/  BSYNC.RECONVERGENT B3 ;  /* 0x0000000000037941 */ /* 0x000fea0003800200 */
.L_x_672:
[----:B------:R-:W0:Y:S01]  /*1ed80*/  MUFU.RCP64H R17, R5 ;  /* 0x0000000500117308 */ /* 0x000e220000001800 */
[----:B------:R-:W-:Y:S01]  /*1ed90*/  IMAD.MOV.U32 R16, RZ, RZ, 0x1 ;  /* 0x00000001ff107424 */ /* 0x000fe200078e00ff */
[----:B------:R-:W-:Y:S01]  /*1eda0*/  FSETP.GEU.AND P1, PT, |R49|, 6.5827683646048100446e-37, PT ;  /* 0x036000003100780b */ /* 0x000fe20003f2e200 */
[----:B------:R-:W-:Y:S01]  /*1edb0*/  DFMA R44, R44, R20, R58 ;  /* 0x000000142c2c722b */ /* 0x000fe2000000003a */
[----:B------:R-:W-:Y:S01]  /*1edc0*/  BSSY.RECONVERGENT B3, `(.L_x_674) ;  /* 0x0000014000037945 */ /* 0x000fe20003800200 */
        /* <DEDUP_REMOVED lines=19> */
.L_x_675:
[----:B------:R-:W-:Y:S05]  /*1ef00*/  BSYNC.RECONVERGENT B3 ;  /* 0x0000000000037941 */ /* 0x000fea0003800200 */
.L_x_674:
        /* <DEDUP_REMOVED lines=24> */
.L_x_677:
[----:B------:R-:W-:Y:S05]  /*1f090*/  BSYNC.RECONVERGENT B3 ;  /* 0x0000000000037941 */ /* 0x000fea0003800200 */
.L_x_676:
        /* <DEDUP_REMOVED lines=26> */
.L_x_679:
[----:B------:R-:W-:Y:S05]  /*1f240*/  BSYNC.RECONVERGENT B3 ;  /* 0x0000000000037941 */ /* 0x000fea0003800200 */
.L_x_678:
        /* <DEDUP_REMOVED lines=22> */
.L_x_681:
[----:B------:R-:W-:Y:S05]  /*1f3b0*/  BSYNC.RECONVERGENT B3 ;  /* 0x0000000000037941 */ /* 0x000fea0003800200 */
.L_x_680:
        /* <DEDUP_REMOVED lines=23> */
.L_x_683:
[----:B------:R-:W-:Y:S05]  /*1f530*/  BSYNC.RECONVERGENT B3 ;  /* 0x0000000000037941 */ /* 0x000fea0003800200 */
.L_x_682:
        /* <DEDUP_REMOVED lines=24> */
.L_x_685:
[----:B------:R-:W-:Y:S05]  /*1f6c0*/  BSYNC.RECONVERGENT B3 ;  /* 0x0000000000037941 */ /* 0x000fea0003800200 */
.L_x_684:
        /* <DEDUP_REMOVED lines=25> */
.L_x_687:
[----:B------:R-:W-:Y:S05]  /*1f860*/  BSYNC.RECONVERGENT B3 ;  /* 0x0000000000037941 */ /* 0x000fea0003800200 */
.L_x_686:
        /* <DEDUP_REMOVED lines=22> */
.L_x_689:
[----:B------:R-:W-:Y:S05]  /*1f9d0*/  BSYNC.RECONVERGENT B3 ;  /* 0x0000000000037941 */ /* 0x000fea0003800200 */
.L_x_688:
        /* <DEDUP_REMOVED lines=21> */
[----:B------:R-:W-:Y:S02]  /*1fb30*/  IMAD.MOV.U32 R22, RZ, RZ, R18 ;  /* 0x000000ffff167224 */ /* 0x000fe400078e0012 */
[----:B------:R-:W-:-:S07]  /*1fb40*/  IMAD.MOV.U32 R23, RZ, RZ, R17 ;  /* 0x000000ffff177224 */ /* 0x000fce00078e0011 */
.L_x_691:
[----:B------:R-:W-:Y:S05]  /*1fb50*/  BSYNC.RECONVERGENT B3 ;  /* 0x0000000000037941 */ /* 0x000fea0003800200 */
.L_x_690:
[----:B------:R-:W-:Y:S01]  /*1fb60*/  DADD R18, -RZ, |R22| ;  /* 0x00000000ff127229 */ /* 0x000fe20000000516 */
[----:B------:R-:W-:Y:S01]  /*1fb70*/  BSSY.RECONVERGENT B1, `(.L_x_692) ;  /* 0x0000003000017945 */ /* 0x000fe20003800200 */
[----:B------:R-:W-:-:S09]  /*1fb80*/  MOV R20, 0x1fba0 ;  /* 0x0001fba000147802 */ /* 0x000fd20000000f00 */
[----:B------:R-:W-:Y:S05]  /*1fb90*/  CALL.REL.NOINC `($_Z7re_stepPdPKdPKbS1_S1_S1_S1_S1_S1_S1_iiidddi$__internal_accurate_pow) ;  /* 0x0000007c000c7944 */ /* 0x000fea0003c00000 */
[----:B------:R-:W-:Y:S05]  /*1fba0*/  BSYNC.RECONVERGENT B1 ;  /* 0x0000000000017941 */ /* 0x000fea0003800200 */
.L_x_692:
        /* <DEDUP_REMOVED lines=14> */
.L_x_694:
[----:B------:R-:W-:Y:S05]  /*1fc90*/  BSYNC.RECONVERGENT B1 ;  /* 0x0000000000017941 */ /* 0x000fea0003800200 */
.L_x_693:
        /* <DEDUP_REMOVED lines=8> */
.L_x_695:
        /* <DEDUP_REMOVED lines=15> */
.L_x_697:
[----:B------:R-:W-:Y:S05]  /*1fe10*/  BSYNC.RECONVERGENT B1 ;  /* 0x0000000000017941 */ /* 0x000fea0003800200 */
.L_x_696:
        /* <DEDUP_REMOVED lines=11> */
[----:B------:R-:W-:-:S06]  /*1fed0*/  DFMA R16, R16, R72, R48 ;  /* 0x000000481010722b */ /* 0x000fcc0000000030 */
[----:B------:R-:W-:Y:S02]  /*1fee0*/  DFMA R22, R72, R22, R68 ;  /* 0x000000164816722b */ /* 0x000fe40000000044 */
[----:B------:R-:W-:Y:S02]  /*1fef0*/  DFMA R16, R18, R20, R16 ;  /* 0x000000141210722b */ /* 0x000fe40000000010 */
[----:B------:R-:W-:Y:S01]  /*1ff00*/  DADD R18, -R30, R70 ;  /* 0x000000001e127229 */ /* 0x000fe20000000146 */
[----:B------:R-:W-:Y:S01]  /*1ff10*/  MOV R20, 0x1ffa0 ;  /* 0x0001ffa000147802 */ /* 0x000fe20000000f00 */
[----:B------:R-:W-:-:S04]  /*1ff20*/  DADD R70, R70, -R66 ;  /* 0x0000000046467229 */ /* 0x000fc80000000842 */
[----:B------:R-:W-:-:S04]  /*1ff30*/  DMUL R16, R16, R54 ;  /* 0x0000003610107228 */ /* 0x000fc80000000000 */
[----:B------:R-:W-:-:S04]  /*1ff40*/  DFMA R18, R18, R70, R68 ;  /* 0x000000461212722b */ /* 0x000fc80000000044 */
[----:B------:R-:W-:-:S08]  /*1ff50*/  DFMA R16, R10, R22, R16 ;  /* 0x000000160a10722b */ /* 0x000fd00000000010 */
[----:B------:R-:W-:Y:S02]  /*1ff60*/  DFMA R16, R14, R18, R16 ;  /* 0x000000120e10722b */ /* 0x000fe40000000010 */
[----:B------:R-:W-:-:S06]  /*1ff70*/  DADD R18, -RZ, |R56| ;  /* 0x00000000ff127229 */ /* 0x000fcc0000000538 */
[----:B------:R-:W-:-:S11]  /*1ff80*/  DMUL R54, R16, R74 ;  /* 0x0000004a10367228 */ /* 0x000fd60000000000 */
[----:B------:R-:W-:Y:S05]  /*1ff90*/  CALL.REL.NOINC `($_Z7re_stepPdPKdPKbS1_S1_S1_S1_S1_S1_S1_iiidddi$__internal_accurate_pow) ;  /* 0x00000078000c7944 */ /* 0x000fea0003c00000 */
[----:B------:R-:W-:Y:S05]  /*1ffa0*/  BSYNC.RECONVERGENT B1 ;  /* 0x0000000000017941 */ /* 0x000fea0003800200 */
.L_x_698:
[----:B------:R-:W-:Y:S01]  /*1ffb0*/  DADD R14, -R64, R66 ;  /* 0x00000000400e7229 */ /* 0x000fe20000000142 */
[----:B------:R-:W-:Y:S01]  /*1ffc0*/  BSSY.RECONVERGENT B1, `(.L_x_699) ;  /* 0x0000014000017945 */ /* 0x000fe20003800200 */
[----:B------:R-:W-:Y:S02]  /*1ffd0*/  DADD R18, R56, 2 ;  /* 0x4000000038127429 */ /* 0x000fe40000000000 */
[----:B------:R-:W-:Y:S02]  /*1ffe0*/  DADD R30, -R66, R72 ;  /* 0x00000000421e7229 */ /* 0x000fe40000000148 */
[----:B------:R-:W-:Y:S02]  /*1fff0*/  DADD R10, RZ, -R64 ;  /* 0x00000000ff0a7229 */ /* 0x000fe40000000840 */
[----:B------:R-:W-:Y:S02]  /*20000*/  DFMA R20, R14, -R72, R48 ;  /* 0x800000480e14722b */ /* 0x000fe40000000030 */
[----:B------:R-:W-:-:S02]  /*20010*/  DSETP.NEU.AND P0, PT, R56, RZ, PT ;  /* 0x000000ff3800722a */ /* 0x000fc40003f0d000 */
[----:B------:R-:W-:-:S04]  /*20020*/  LOP3.LUT R18, R19, 0x7ff00000, RZ, 0xc0, !PT ;  /* 0x7ff0000013127812 */ /* 0x000fc800078ec0ff */
[----:B------:R-:W-:Y:S01]  /*20030*/  DFMA R20, R10, -R30, R20 ;  /* 0x8000001e0a14722b */ /* 0x000fe20000000014 */
[----:B------:R-:W-:-:S07]  /*20040*/  ISETP.NE.AND P1, PT, R18, 0x7ff00000, PT ;  /* 0x7ff000001200780c */ /* 0x000fce0003f25270 */
[----:B------:R-:W-:Y:S01]  /*20050*/  DMUL R20, R20, R52 ;  /* 0x0000003414147228 */ /* 0x000fe20000000000 */
[----:B------:R-:W-:-:S07]  /*20060*/  @!P0 CS2R R16, SRZ ;  /* 0x0000000000108805 */ /* 0x000fce000001ff00 */
[----:B------:R-:W-:Y:S02]  /*20070*/  DFMA R20, R6, R22, R20 ;  /* 0x000000160614722b */ /* 0x000fe40000000014 */
        /* <DEDUP_REMOVED lines=8> */
.L_x_700:
[----:B------:R-:W-:Y:S05]  /*20100*/  BSYNC.RECONVERGENT B1 ;  /* 0x0000000000017941 */ /* 0x000fea0003800200 */
.L_x_699:
        /* <DEDUP_REMOVED lines=11> */
.L_x_701:
        /* <DEDUP_REMOVED lines=23> */
.L_x_703:
[----:B------:R-:W-:Y:S05]  /*20330*/  BSYNC.RECONVERGENT B1 ;  /* 0x0000000000017941 */ /* 0x000fea0003800200 */
.L_x_702:
        /* <DEDUP_REMOVED lines=17> */
.L_x_705:
[----:B------:R-:W-:Y:S05]  /*20450*/  BSYNC.RECONVERGENT B3 ;  /* 0x0000000000037941 */ /* 0x000fea0003800200 */
.L_x_704:
[----:B------:R-:W-:Y:S01]  /*20460*/  DADD R18, -RZ, |R22| ;  /* 0x00000000ff127229 */ /* 0x000fe20000000516 */
[----:B------:R-:W-:Y:S01]  /*20470*/  BSSY.RECONVERGENT B1, `(.L_x_706) ;  /* 0x0000003000017945 */ /* 0x000fe20003800200 */
[----:B------:R-:W-:-:S09]  /*20480*/  MOV R20, 0x204a0 ;  /* 0x000204a000147802 */ /* 0x000fd20000000f00 */
[----:B------:R-:W-:Y:S05]  /*20490*/  CALL.REL.NOINC `($_Z7re_stepPdPKdPKbS1_S1_S1_S1_S1_S1_S1_iiidddi$__internal_accurate_pow) ;  /* 0x0000007000cc7944 */ /* 0x000fea0003c00000 */
[----:B------:R-:W-:Y:S05]  /*204a0*/  BSYNC.RECONVERGENT B1 ;  /* 0x0000000000017941 */ /* 0x000fea0003800200 */
.L_x_706:
[----:B------:R-:W-:Y:S01]  /*204b0*/  DMUL R30, R28, R10 ;  /* 0x0000000a1c1e7228 */ /* 0x000fe20000000000 */
[----:B------:R-:W-:Y:S01]  /*204c0*/  MOV R18, 0x1 ;  /* 0x0000000100127802 */ /* 0x000fe20000000f00 */
[----:B------:R-:W-:Y:S01]  /*204d0*/  DMUL R40, R40, R58 ;  /* 0x0000003a28287228 */ /* 0x000fe20000000000 */
[----:B------:R-:W-:Y:S01]  /*204e0*/  BSSY.RECONVERGENT B1, `(.L_x_707) ;  /* 0x0000017000017945 */ /* 0x000fe20003800200 */
[C---:B------:R-:W-:Y:S02]  /*204f0*/  DSETP.NEU.AND P0, PT, R22.reuse, RZ, PT ;  /* 0x000000ff1600722a */ /* 0x040fe40003f0d000 */
[----:B------:R-:W0:Y:S01]  /*20500*/  MUFU.RCP64H R19, R31 ;  /* 0x0000001f00137308 */ /* 0x000e220000001800 */
[----:B------:R-:W-:-:S11]  /*20510*/  DSETP.NEU.AND P2, PT, R22, 1, PT ;  /* 0x3ff000001600742a */ /* 0x000fd60003f4d000 */
        /* <DEDUP_REMOVED lines=19> */
.L_x_708:
[----:B------:R-:W-:Y:S05]  /*20650*/  BSYNC.RECONVERGENT B1 ;  /* 0x0000000000017941 */ /* 0x000fea0003800200 */
.L_x_707:
        /* <DEDUP_REMOVED lines=13> */
.L_x_710:
[----:B------:R-:W-:Y:S05]  /*20730*/  BSYNC.RECONVERGENT B3 ;  /* 0x0000000000037941 */ /* 0x000fea0003800200 */
.L_x_709:
[----:B------:R-:W0:Y:S01]  /*20740*/  MUFU.RCP64H R7, R11 ;  /* 0x0000000b00077308 */ /* 0x000e220000001800 */
[----:B------:R-:W-:Y:S01]  /*20750*/  IMAD.MOV.U32 R6, RZ, RZ, 0x1 ;  /* 0x00000001ff067424 */ /* 0x000fe200078e00ff */
[----:B------:R-:W-:Y:S01]  /*20760*/  DADD R72, RZ, -R72 ;  /* 0x00000000ff487229 */ /* 0x000fe20000000848 */
[----:B------:R-:W-:Y:S01]  /*20770*/  FSETP.GEU.AND P1, PT, |R59|, 6.5827683646048100446e-37, PT ;  /* 0x036000003b00780b */ /* 0x000fe20003f2e200 */
[----:B------:R-:W-:Y:S01]  /*20780*/  DADD R66, RZ, R66 ;  /* 0x00000000ff427229 */ /* 0x000fe20000000042 */
[----:B------:R-:W-:Y:S05]  /*20790*/  BSSY.RECONVERGENT B3, `(.L_x_711) ;  /* 0x000001b000037945 */ /* 0x000fea0003800200 */
        /* <DEDUP_REMOVED lines=26> */
.L_x_712:
[----:B------:R-:W-:Y:S05]  /*20940*/  BSYNC.RECONVERGENT B3 ;  /* 0x0000000000037941 */ /* 0x000fea0003800200 */
.L_x_711:
[----:B------:R-:W-:Y:S01]  /*20950*/  DADD R18, -RZ, |R22| ;  /* 0x00000000ff127229 */ /* 0x000fe20000000516 */
[----:B------:R-:W-:Y:S01]  /*20960*/  BSSY.RECONVERGENT B1, `(.L_x_713) ;  /* 0x0000003000017945 */ /* 0x000fe20003800200 */
[----:B------:R-:W-:-:S09]  /*20970*/  MOV R20, 0x20990 ;  /* 0x0002099000147802 */ /* 0x000fd20000000f00 */
[----:B------:R-:W-:Y:S05]  /*20980*/  CALL.REL.NOINC `($_Z7re_stepPdPKdPKbS1_S1_S1_S1_S1_S1_S1_iiidddi$__internal_accurate_pow) ;  /* 0x0000006c00907944 */ /* 0x000fea0003c00000 */
[----:B------:R-:W-:Y:S05]  /*20990*/  BSYNC.RECONVERGENT B1 ;  /* 0x0000000000017941 */ /* 0x000fea0003800200 */
.L_x_713:
        /* <DEDUP_REMOVED lines=16> */
[----:B------:R-:W-:Y:S01]  /*20aa0*/  @!P0 IMAD.MOV.U32 R16, RZ, RZ, 0x0 ;  /* 0x00000000ff108424 */ /* 0x000fe200078e00ff */
[----:B------:R-:W-:-:S07]  /*20ab0*/  @!P0 MOV R17, 0x7ff00000 ;  /* 0x7ff0000000118802 */ /* 0x000fce0000000f00 */
.L_x_715:
[----:B------:R-:W-:Y:S05]  /*20ac0*/  BSYNC.RECONVERGENT B1 ;  /* 0x0000000000017941 */ /* 0x000fea0003800200 */
.L_x_714:
        /* <DEDUP_REMOVED lines=12> */
.L_x_716:
        /* <DEDUP_REMOVED lines=14> */
.L_x_718:
[----:B------:R-:W-:Y:S05]  /*20c70*/  BSYNC.RECONVERGENT B1 ;  /* 0x0000000000017941 */ /* 0x000fea0003800200 */
.L_x_717:
        /* <DEDUP_REMOVED lines=23> */
.L_x_720:
[----:B------:R-:W-:Y:S05]  /*20df0*/  BSYNC.RECONVERGENT B3 ;  /* 0x0000000000037941 */ /* 0x000fea0003800200 */
.L_x_719:
        /* <DEDUP_REMOVED lines=8> */
.L_x_721:
        /* <DEDUP_REMOVED lines=14> */
.L_x_723:
[----:B------:R-:W-:Y:S05]  /*20f60*/  BSYNC.RECONVERGENT B1 ;  /* 0x0000000000017941 */ /* 0x000fea0003800200 */
.L_x_722:
        /* <DEDUP_REMOVED lines=23> */
.L_x_725:
[----:B------:R-:W-:Y:S05]  /*210e0*/  BSYNC.RECONVERGENT B3 ;  /* 0x0000000000037941 */ /* 0x000fea0003800200 */
.L_x_724:
        /* <DEDUP_REMOVED lines=8> */
.L_x_726:
        /* <DEDUP_REMOVED lines=14> */
.L_x_728:
[----:B------:R-:W-:Y:S05]  /*21250*/  BSYNC.RECONVERGENT B1 ;  /* 0x0000000000017941 */ /* 0x000fea0003800200 */
.L_x_727:
        /* <DEDUP_REMOVED lines=23> */
.L_x_730:
[----:B------:R-:W-:Y:S05]  /*213d0*/  BSYNC.RECONVERGENT B3 ;  /* 0x0000000000037941 */ /* 0x000fea0003800200 */
.L_x_729:
        /* <DEDUP_REMOVED lines=25> */
.L_x_732:
[----:B------:R-:W-:Y:S05]  /*21570*/  BSYNC.RECONVERGENT B3 ;  /* 0x0000000000037941 */ /* 0x000fea0003800200 */
.L_x_731:
        /* <DEDUP_REMOVED lines=23> */
.L_x_734:
[----:B------:R-:W-:Y:S05]  /*216f0*/  BSYNC.RECONVERGENT B3 ;  /* 0x0000000000037941 */ /* 0x000fea0003800200 */
.L_x_733:
        /* <DEDUP_REMOVED lines=22> */
.L_x_736:
[----:B------:R-:W-:Y:S05]  /*21860*/  BSYNC.RECONVERGENT B3 ;  /* 0x0000000000037941 */ /* 0x000fea0003800200 */
.L_x_735:
[----:B------:R-:W-:-:S08]  /*21870*/  DMUL R6, R38, R6 ;  /* 0x0000000626067228 */ /* 0x000fd00000000000 */
[----:B------:R-:W-:-:S08]  /*21880*/  DFMA R6, R42, R28, R6 ;  /* 0x0000001c2a06722b */ /* 0x000fd00000000006 */
[----:B------:R-:W-:Y:S01]  /*21890*/  DFMA R4, R44, R16, R6 ;  /* 0x000000102c04722b */ /* 0x000fe20000000006 */
[----:B------:R-:W-:Y:S10]  /*218a0*/  BRA `(.L_x_737) ;  /* 0x0000003c00547947 */ /* 0x000ff40003800000 */
.L_x_554:
[----:B------:R-:W0:Y:S01]  /*218b0*/  LDCU UR4, c[0x0][0x3f4] ;  /* 0x00007e80ff0477ac */ /* 0x000e220008000800 */
[----:B------:R-:W1:Y:S01]  /*218c0*/  LDC.64 R22, c[0x0][0x3f0] ;  /* 0x0000fc00ff167b82 */ /* 0x000e620000000a00 */
[----:B------:R-:W-:Y:S01]  /*218d0*/  MOV R4, 0x1 ;  /* 0x0000000100047802 */ /* 0x000fe20000000f00 */
        /* <DEDUP_REMOVED lines=22> */
[----:B------:R-:W-:Y:S02]  /*21a40*/  IMAD.MOV.U32 R4, RZ, RZ, R18 ;  /* 0x000000ffff047224 */ /* 0x000fe400078e0012 */
[----:B------:R-:W-:-:S07]  /*21a50*/  IMAD.MOV.U32 R5, RZ, RZ, R17 ;  /* 0x000000ffff057224 */ /* 0x000fce00078e0011 */
.L_x_739:
[----:B------:R-:W-:Y:S05]  /*21a60*/  BSYNC.RECONVERGENT B3 ;  /* 0x0000000000037941 */ /* 0x000fea0003800200 */
.L_x_738:
        /* <DEDUP_REMOVED lines=26> */
.L_x_741:
[----:B------:R-:W-:Y:S05]  /*21c10*/  BSYNC.RECONVERGENT B3 ;  /* 0x0000000000037941 */ /* 0x000fea0003800200 */
.L_x_740:
        /* <DEDUP_REMOVED lines=26> */
.L_x_743:
[----:B------:R-:W-:Y:S05]  /*21dc0*/  BSYNC.RECONVERGENT B3 ;  /* 0x0000000000037941 */ /* 0x000fea0003800200 */
.L_x_742:
        /* <DEDUP_REMOVED lines=26> */
.L_x_745:
[----:B------:R-:W-:Y:S05]  /*21f70*/  BSYNC.RECONVERGENT B3 ;  /* 0x0000000000037941 */ /* 0x000fea0003800200 */
.L_x_744:
        /* <DEDUP_REMOVED lines=26> */
.L_x_747:
[----:B------:R-:W-:Y:S05]  /*22120*/  BSYNC.RECONVERGENT B3 ;  /* 0x0000000000037941 */ /* 0x000fea0003800200 */
.L_x_746:
        /* <DEDUP_REMOVED lines=26> */
.L_x_749:
[----:B------:R-:W-:Y:S05]  /*222d0*/  BSYNC.RECONVERGENT B3 ;  /* 0x0000000000037941 */ /* 0x000fea0003800200 */
.L_x_748:
        /* <DEDUP_REMOVED lines=27> */
.L_x_750:
        /* <DEDUP_REMOVED lines=17> */
.L_x_752:
[----:B------:R-:W-:Y:S05]  /*225a0*/  BSYNC.RECONVERGENT B1 ;  /* 0x0000000000017941 */ /* 0x000fea0003800200 */
.L_x_751:
        /* <DEDUP_REMOVED lines=10> */
.L_x_753:
        /* <DEDUP_REMOVED lines=15> */
.L_x_755:
[----:B------:R-:W-:Y:S05]  /*22740*/  BSYNC.RECONVERGENT B1 ;  /* 0x0000000000017941 */ /* 0x000fea0003800200 */
.L_x_754:
        /* <DEDUP_REMOVED lines=11> */
.L_x_756:
        /* <DEDUP_REMOVED lines=15> */
.L_x_758:
[----:B------:R-:W-:Y:S05]  /*228f0*/  BSYNC.RECONVERGENT B1 ;  /* 0x0000000000017941 */ /* 0x000fea0003800200 */
.L_x_757:
        /* <DEDUP_REMOVED lines=10> */
.L_x_759:
        /* <DEDUP_REMOVED lines=15> */
.L_x_761:
[----:B------:R-:W-:Y:S05]  /*22a90*/  BSYNC.RECONVERGENT B1 ;  /* 0x0000000000017941 */ /* 0x000fea0003800200 */
.L_x_760:
        /* <DEDUP_REMOVED lines=11> */
.L_x_762:
        /* <DEDUP_REMOVED lines=16> */
.L_x_764:
[----:B------:R-:W-:Y:S05]  /*22c50*/  BSYNC.RECONVERGENT B1 ;  /* 0x0000000000017941 */ /* 0x000fea0003800200 */
.L_x_763:
        /* <DEDUP_REMOVED lines=10> */
.L_x_765:
        /* <DEDUP_REMOVED lines=13> */
.L_x_767:
[----:B------:R-:W-:Y:S05]  /*22dd0*/  BSYNC.RECONVERGENT B1 ;  /* 0x0000000000017941 */ /* 0x000fea0003800200 */
.L_x_766:
        /* <DEDUP_REMOVED lines=13> */
.L_x_768:
[C---:B------:R-:W-:Y:S01]  /*22eb0*/  DADD R18, R22.reuse, 2 ;  /* 0x4000000016127429 */ /* 0x040fe20000000000 */
[----:B------:R-:W-:Y:S01]  /*22ec0*/  BSSY.RECONVERGENT B1, `(.L_x_769) ;  /* 0x000000e000017945 */ /* 0x000fe20003800200 */
[----:B------:R-:W-:Y:S01]  /*22ed0*/  DSETP.NEU.AND P0, PT, R22, RZ, PT ;  /* 0x000000ff1600722a */ /* 0x000fe20003f0d000 */
[----:B------:R-:W-:Y:S01]  /*22ee0*/  MOV R30, R16 ;  /* 0x00000010001e7202 */ /* 0x000fe20000000f00 */
[----:B------:R-:W-:-:S06]  /*22ef0*/  IMAD.MOV.U32 R31, RZ, RZ, R17 ;  /* 0x000000ffff1f7224 */ /* 0x000fcc00078e0011 */
        /* <DEDUP_REMOVED lines=10> */
.L_x_770:
[----:B------:R-:W-:Y:S05]  /*22fa0*/  BSYNC.RECONVERGENT B1 ;  /* 0x0000000000017941 */ /* 0x000fea0003800200 */
.L_x_769:
        /* <DEDUP_REMOVED lines=21> */
[----:B------:R-:W-:-:S07]  /*23100*/  MOV R16, R18 ;  /* 0x0000001200107202 */ /* 0x000fce0000000f00 */
.L_x_772:
[----:B------:R-:W-:Y:S05]  /*23110*/  BSYNC.RECONVERGENT B3 ;  /* 0x0000000000037941 */ /* 0x000fea0003800200 */
.L_x_771:
        /* <DEDUP_REMOVED lines=10> */
.L_x_773:
        /* <DEDUP_REMOVED lines=15> */
.L_x_775:
[----:B------:R-:W-:Y:S05]  /*232b0*/  BSYNC.RECONVERGENT B1 ;  /* 0x0000000000017941 */ /* 0x000fea0003800200 */
.L_x_774:
        /* <DEDUP_REMOVED lines=18> */
[----:B------:R-:W-:Y:S02]  /*233e0*/  MOV R17, 0x3fe33333 ;  /* 0x3fe3333300117802 */ /* 0x000fe40000000f00 */
[----:B------:R-:W-:-:S07]  /*233f0*/  MOV R16, 0x23410 ;  /* 0x0002341000107802 */ /* 0x000fce0000000f00 */
[----:B------:R-:W-:Y:S05]  /*23400*/  CALL.REL.NOINC `($__internal_0_$__cuda_sm20_div_rn_f64_full) ;  /* 0x00000038009c7944 */ /* 0x000fea0003c00000 */
[----:B------:R-:W-:-:S07]  /*23410*/  IMAD.MOV.U32 R16, RZ, RZ, R18 ;  /* 0x000000ffff107224 */ /* 0x000fce00078e0012 */
.L_x_777:
[----:B------:R-:W-:Y:S05]  /*23420*/  BSYNC.RECONVERGENT B3 ;  /* 0x0000000000037941 */ /* 0x000fea0003800200 */
.L_x_776:
        /* <DEDUP_REMOVED lines=10> */
.L_x_778:
        /* <DEDUP_REMOVED lines=15> */
.L_x_780:
[----:B------:R-:W-:Y:S05]  /*235c0*/  BSYNC.RECONVERGENT B1 ;  /* 0x0000000000017941 */ /* 0x000fea0003800200 */
.L_x_779:
        /* <DEDUP_REMOVED lines=22> */
.L_x_782:
[----:B------:R-:W-:Y:S05]  /*23730*/  BSYNC.RECONVERGENT B3 ;  /* 0x0000000000037941 */ /* 0x000fea0003800200 */
.L_x_781:
        /* <DEDUP_REMOVED lines=27> */
.L_x_784:
[----:B------:R-:W-:Y:S05]  /*238f0*/  BSYNC.RECONVERGENT B3 ;  /* 0x0000000000037941 */ /* 0x000fea0003800200 */
.L_x_783:
        /* <DEDUP_REMOVED lines=25> */
.L_x_786:
[----:B------:R-:W-:Y:S05]  /*23a90*/  BSYNC.RECONVERGENT B3 ;  /* 0x0000000000037941 */ /* 0x000fea0003800200 */
.L_x_785:
        /* <DEDUP_REMOVED lines=24> */
.L_x_788:
[----:B------:R-:W-:Y:S05]  /*23c20*/  BSYNC.RECONVERGENT B3 ;  /* 0x0000000000037941 */ /* 0x000fea0003800200 */
.L_x_787:
        /* <DEDUP_REMOVED lines=26> */
[----:B------:R-:W-:Y:S02]  /*23dd0*/  MOV R19, R21 ;  /* 0x0000001500137202 */ /* 0x000fe40000000f00 */
[----:B------:R-:W-:-:S07]  /*23de0*/  MOV R20, 0x23e00 ;  /* 0x00023e0000147802 */ /* 0x000fce0000000f00 */
[----:B------:R-:W-:Y:S05]  /*23df0*/  CALL.REL.NOINC `($_Z7re_stepPdPKdPKbS1_S1_S1_S1_S1_S1_S1_iiidddi$__internal_accurate_pow) ;  /* 0x0000003800747944 */ /* 0x000fea0003c00000 */
[----:B------:R-:W-:Y:S05]  /*23e00*/  BSYNC.RECONVERGENT B1 ;  /* 0x0000000000017941 */ /* 0x000fea0003800200 */
.L_x_789:
        /* <DEDUP_REMOVED lines=17> */
.L_x_791:
[----:B------:R-:W-:Y:S05]  /*23f20*/  BSYNC.RECONVERGENT B1 ;  /* 0x0000000000017941 */ /* 0x000fea0003800200 */
.L_x_790:
        /* <DEDUP_REMOVED lines=10> */
.L_x_792:
        /* <DEDUP_REMOVED lines=14> */
.L_x_794:
[----:B------:R-:W-:Y:S05]  /*240b0*/  BSYNC.RECONVERGENT B1 ;  /* 0x0000000000017941 */ /* 0x000fea0003800200 */
.L_x_793:
        /* <DEDUP_REMOVED lines=11> */
.L_x_795:
        /* <DEDUP_REMOVED lines=15> */
.L_x_797:
[----:B------:R-:W-:Y:S05]  /*24260*/  BSYNC.RECONVERGENT B1 ;  /* 0x0000000000017941 */ /* 0x000fea0003800200 */
.L_x_796:
        /* <DEDUP_REMOVED lines=10> */
.L_x_798:
        /* <DEDUP_REMOVED lines=14> */
.L_x_800:
[----:B------:R-:W-:Y:S05]  /*243f0*/  BSYNC.RECONVERGENT B1 ;  /* 0x0000000000017941 */ /* 0x000fea0003800200 */
.L_x_799:
        /* <DEDUP_REMOVED lines=11> */
.L_x_801:
        /* <DEDUP_REMOVED lines=16> */
.L_x_803:
[----:B------:R-:W-:Y:S05]  /*245b0*/  BSYNC.RECONVERGENT B1 ;  /* 0x0000000000017941 */ /* 0x000fea0003800200 */
.L_x_802:
        /* <DEDUP_REMOVED lines=10> */
.L_x_804:
        /* <DEDUP_REMOVED lines=13> */
.L_x_806:
[----:B------:R-:W-:Y:S05]  /*24730*/  BSYNC.RECONVERGENT B1 ;  /* 0x0000000000017941 */ /* 0x000fea0003800200 */
.L_x_805:
        /* <DEDUP_REMOVED lines=13> */
.L_x_807:
        /* <DEDUP_REMOVED lines=13> */
.L_x_809:
[----:B------:R-:W-:Y:S05]  /*248e0*/  BSYNC.RECONVERGENT B1 ;  /* 0x0000000000017941 */ /* 0x000fea0003800200 */
.L_x_808:
        /* <DEDUP_REMOVED lines=20> */
[----:B------:R-:W-:Y:S02]  /*24a30*/  IMAD.MOV.U32 R18, RZ, RZ, -0x66666666 ;  /* 0x9999999aff127424 */ /* 0x000fe400078e00ff */
[----:B------:R-:W-:-:S07]  /*24a40*/  IMAD.MOV.U32 R17, RZ, RZ, 0x3fb99999 ;  /* 0x3fb99999ff117424 */ /* 0x000fce00078e00ff */
[----:B------:R-:W-:Y:S05]  /*24a50*/  CALL.REL.NOINC `($__internal_0_$__cuda_sm20_div_rn_f64_full) ;  /* 0x0000002400087944 */ /* 0x000fea0003c00000 */
[----:B------:R-:W-:-:S07]  /*24a60*/  IMAD.MOV.U32 R19, RZ, RZ, R17 ;  /* 0x000000ffff137224 */ /* 0x000fce00078e0011 */
.L_x_811:
[----:B------:R-:W-:Y:S05]  /*24a70*/  BSYNC.RECONVERGENT B3 ;  /* 0x0000000000037941 */ /* 0x000fea0003800200 */
.L_x_810:
        /* <DEDUP_REMOVED lines=8> */
[----:B------:R-:W-:Y:S01]  /*24b00*/  MOV R18, R16 ;  /* 0x0000001000127202 */ /* 0x000fe20000000f00 */
[----:B------:R-:W-:-:S07]  /*24b10*/  IMAD.MOV.U32 R19, RZ, RZ, R17 ;  /* 0x000000ffff137224 */ /* 0x000fce00078e0011 */
[----:B------:R-:W-:Y:S05]  /*24b20*/  CALL.REL.NOINC `($_Z7re_stepPdPKdPKbS1_S1_S1_S1_S1_S1_S1_iiidddi$__internal_accurate_pow) ;  /* 0x0000002c00287944 */ /* 0x000fea0003c00000 */
[----:B------:R-:W-:Y:S05]  /*24b30*/  BSYNC.RECONVERGENT B1 ;  /* 0x0000000000017941 */ /* 0x000fea0003800200 */
.L_x_812:
        /* <DEDUP_REMOVED lines=13> */
.L_x_814:
[----:B------:R-:W-:Y:S05]  /*24c10*/  BSYNC.RECONVERGENT B1 ;  /* 0x0000000000017941 */ /* 0x000fea0003800200 */
.L_x_813:
        /* <DEDUP_REMOVED lines=24> */
.L_x_816:
[----:B------:R-:W-:Y:S05]  /*24da0*/  BSYNC.RECONVERGENT B3 ;  /* 0x0000000000037941 */ /* 0x000fea0003800200 */
.L_x_815:
        /* <DEDUP_REMOVED lines=12> */
.L_x_817:
        /* <DEDUP_REMOVED lines=13> */
.L_x_819:
[----:B------:R-:W-:Y:S05]  /*24f40*/  BSYNC.RECONVERGENT B1 ;  /* 0x0000000000017941 */ /* 0x000fea0003800200 */
.L_x_818:
        /* <DEDUP_REMOVED lines=24> */
.L_x_821:
[----:B------:R-:W-:Y:S05]  /*250d0*/  BSYNC.RECONVERGENT B3 ;  /* 0x0000000000037941 */ /* 0x000fea0003800200 */
.L_x_820:
        /* <DEDUP_REMOVED lines=27> */
.L_x_823:
[----:B------:R-:W-:Y:S05]  /*25290*/  BSYNC.RECONVERGENT B3 ;  /* 0x0000000000037941 */ /* 0x000fea0003800200 */
.L_x_822:
        /* <DEDUP_REMOVED lines=9> */
[----:B------:R-:W-:Y:S01]  /*25330*/  MOV R16, R10 ;  /* 0x0000000a00107202 */ /* 0x000fe20000000f00 */
        /* <DEDUP_REMOVED lines=15> */
.L_x_825:
[----:B------:R-:W-:Y:S05]  /*25430*/  BSYNC.RECONVERGENT B3 ;  /* 0x0000000000037941 */ /* 0x000fea0003800200 */
.L_x_824:
        /* <DEDUP_REMOVED lines=24> */
.L_x_827:
[----:B------:R-:W-:Y:S05]  /*255c0*/  BSYNC.RECONVERGENT B3 ;  /* 0x0000000000037941 */ /* 0x000fea0003800200 */
.L_x_826:
[----:B------:R-:W-:-:S08]  /*255d0*/  DMUL R14, R14, R6 ;  /* 0x000000060e0e7228 */ /* 0x000fd00000000000 */
[----:B------:R-:W-:-:S08]  /*255e0*/  DFMA R14, R28, R40, R14 ;  /* 0x000000281c0e722b */ /* 0x000fd0000000000e */
[----:B------:R-:W-:-:S11]  /*255f0*/  DFMA R8, R8, R16, R14 ;  /* 0x000000100808722b */ /* 0x000fd6000000000e */
.L_x_737:
[----:B------:R-:W-:Y:S05]  /*25600*/  BSYNC.RECONVERGENT B2 ;  /* 0x0000000000027941 */ /* 0x000fea0003800200 */
.L_x_553:
[----:B------:R-:W0:Y:S02]  /*25610*/  LDCU.64 UR4, c[0x0][0x390] ;  /* 0x00007200ff0477ac */ /* 0x000e240008000a00 */
[----:B0-----:R-:W-:-:S04]  /*25620*/  IADD3 R10, P0, PT, R0, UR4, RZ ;  /* 0x00000004000a7c10 */ /* 0x001fc8000ff1e0ff */
[----:B------:R-:W-:-:S05]  /*25630*/  LEA.HI.X.SX32 R11, R0, UR5, 0x1, P0 ;  /* 0x00000005000b7c11 */ /* 0x000fca00080f0eff */
[----:B------:R-:W2:Y:S01]  /*25640*/  LDG.E.U8 R10, desc[UR8][R10.64] ;  /* 0x000000080a0a7981 */ /* 0x000ea2000c1e1100 */
[----:B------:R-:W-:Y:S01]  /*25650*/  DSETP.GT.AND P0, PT, R26, RZ, PT ;  /* 0x000000ff1a00722a */ /* 0x000fe20003f04000 */
[----:B------:R-:W-:-:S05]  /*25660*/  IMAD.MOV.U32 R6, RZ, RZ, 0x3ff00000 ;  /* 0x3ff00000ff067424 */ /* 0x000fca00078e00ff */
[----:B------:R-:W-:Y:S01]  /*25670*/  FSEL R7, R6, -1.875, P0 ;  /* 0xbff0000006077808 */ /* 0x000fe20000000000 */
[----:B------:R-:W-:Y:S01]  /*25680*/  IMAD.MOV.U32 R6, RZ, RZ, RZ ;  /* 0x000000ffff067224 */ /* 0x000fe200078e00ff */
[----:B--2---:R-:W-:-:S13]  /*25690*/  ISETP.NE.AND P1, PT, R10, RZ, PT ;  /* 0x000000ff0a00720c */ /* 0x004fda0003f25270 */
[----:B------:R-:W-:Y:S05]  /*256a0*/  @!P1 BRA `(.L_x_828) ;  /* 0x0000000800fc9947 */ /* 0x000fea0003800000 */
[----:B------:R-:W-:Y:S01]  /*256b0*/  DSETP.GT.AND P0, PT, R32, RZ, PT ;  /* 0x000000ff2000722a */ /* 0x000fe20003f04000 */
[----:B------:R-:W-:Y:S01]  /*256c0*/  BSSY.RECONVERGENT B1, `(.L_x_829) ;  /* 0x0000006000017945 */ /* 0x000fe20003800200 */
[----:B------:R-:W-:-:S04]  /*256d0*/  MOV R20, 0x25720 ;  /* 0x0002572000147802 */ /* 0x000fc80000000f00 */
[----:B------:R-:W-:Y:S02]  /*256e0*/  FSEL R10, R32, RZ, !P0 ;  /* 0x000000ff200a7208 */ /* 0x000fe40004000000 */
[----:B------:R-:W-:-:S06]  /*256f0*/  FSEL R11, R33, RZ, !P0 ;  /* 0x000000ff210b7208 */ /* 0x000fcc0004000000 */
[----:B------:R-:W-:-:S11]  /*25700*/  DADD R18, -RZ, |R10| ;  /* 0x00000000ff127229 */ /* 0x000fd6000000050a */
[----:B------:R-:W-:Y:S05]  /*25710*/  CALL.REL.NOINC `($_Z7re_stepPdPKdPKbS1_S1_S1_S1_S1_S1_S1_iiidddi$__internal_accurate_pow) ;  /* 0x00000020002c7944 */ /* 0x000fea0003c00000 */
[----:B------:R-:W-:Y:S05]  /*25720*/  BSYNC.RECONVERGENT B1 ;  /* 0x0000000000017941 */ /* 0x000fea0003800200 */
.L_x_829:
[C---:B------:R-:W-:Y:S01]  /*25730*/  DADD R14, R10.reuse, 2 ;  /* 0x400000000a0e7429 */ /* 0x040fe20000000000 */
[----:B------:R-:W-:Y:S01]  /*25740*/  IMAD.MOV.U32 R19, RZ, RZ, R24 ;  /* 0x000000ffff137224 */ /* 0x000fe200078e0018 */
[----:B------:R-:W-:Y:S01]  /*25750*/  DSETP.MAX.AND P1, P3, RZ, R24, PT ;  /* 0x00000018ff00722a */ /* 0x000fe20003b2f000 */
[----:B------:R-:W-:Y:S01]  /*25760*/  IMAD.MOV.U32 R18, RZ, RZ, RZ ;  /* 0x000000ffff127224 */ /* 0x000fe200078e00ff */
[C---:B------:R-:W-:Y:S01]  /*25770*/  DSETP.NEU.AND P0, PT, R10.reuse, RZ, PT ;  /* 0x000000ff0a00722a */ /* 0x040fe20003f0d000 */
[----:B------:R-:W-:Y:S01]  /*25780*/  BSSY.RECONVERGENT B1, `(.L_x_830) ;  /* 0x0000012000017945 */ /* 0x000fe20003800200 */
[----:B------:R-:W-:Y:S01]  /*25790*/  IMAD.MOV.U32 R14, RZ, RZ, RZ ;  /* 0x000000ffff0e7224 */ /* 0x000fe200078e00ff */
[----:B------:R-:W-:Y:S01]  /*257a0*/  DSETP.NEU.AND P2, PT, R10, 1, PT ;  /* 0x3ff000000a00742a */ /* 0x000fe20003f4d000 */
[----:B------:R-:W-:Y:S02]  /*257b0*/  FSEL R21, R18, R25, P1 ;  /* 0x0000001912157208 */ /* 0x000fe40000800000 */
[----:B------:R-:W-:-:S02]  /*257c0*/  LOP3.LUT R15, R15, 0x7ff00000, RZ, 0xc0, !PT ;  /* 0x7ff000000f0f7812 */ /* 0x000fc400078ec0ff */
[----:B------:R-:W-:Y:S02]  /*257d0*/  SEL R14, R14, R19, P1 ;  /* 0x000000130e0e7207 */ /* 0x000fe40000800000 */
[----:B------:R-:W-:Y:S02]  /*257e0*/  ISETP.NE.AND P1, PT, R15, 0x7ff00000, PT ;  /* 0x7ff000000f00780c */ /* 0x000fe40003f25270 */
[----:B------:R-:W-:Y:S01]  /*257f0*/  @P3 LOP3.LUT R21, R25, 0x80000, RZ, 0xfc, !PT ;  /* 0x0008000019153812 */ /* 0x000fe200078efcff */
[----:B------:R-:W-:Y:S01]  /*25800*/  IMAD.MOV.U32 R18, RZ, RZ, R14 ;  /* 0x000000ffff127224 */ /* 0x000fe200078e000e */
[----:B------:R-:W-:Y:S02]  /*25810*/  @!P0 CS2R R16, SRZ ;  /* 0x0000000000108805 */ /* 0x000fe4000001ff00 */
[----:B------:R-:W-:-:S07]  /*25820*/  MOV R15, R21 ;  /* 0x00000015000f7202 */ /* 0x000fce0000000f00 */
[----:B------:R-:W-:Y:S05]  /*25830*/  @P1 BRA `(.L_x_831) ;  /* 0x0000000000181947 */ /* 0x000fea0003800000 */
[----:B------:R-:W-:-:S14]  /*25840*/  DSETP.NAN.AND P0, PT, R10, R10, PT ;  /* 0x0000000a0a00722a */ /* 0x000fdc0003f08000 */
[----:B------:R-:W-:Y:S01]  /*25850*/  @P0 DADD R16, R10, 2 ;  /* 0x400000000a100429 */ /* 0x000fe20000000000 */
[----:B------:R-:W-:Y:S10]  /*25860*/  @P0 BRA `(.L_x_831) ;  /* 0x00000000000c0947 */ /* 0x000ff40003800000 */
[----:B------:R-:W-:-:S14]  /*25870*/  DSETP.NEU.AND P0, PT, |R10|, +INF , PT ;  /* 0x7ff000000a00742a */ /* 0x000fdc0003f0d200 */
[----:B------:R-:W-:Y:S02]  /*25880*/  @!P0 IMAD.MOV.U32 R16, RZ, RZ, 0x0 ;  /* 0x00000000ff108424 */ /* 0x000fe400078e00ff */
[----:B------:R-:W-:-:S07]  /*25890*/  @!P0 IMAD.MOV.U32 R17, RZ, RZ, 0x7ff00000 ;  /* 0x7ff00000ff118424 */ /* 0x000fce00078e00ff */
.L_x_831:
[----:B------:R-:W-:Y:S05]  /*258a0*/  BSYNC.RECONVERGENT B1 ;  /* 0x0000000000017941 */ /* 0x000fea0003800200 */
.L_x_830:
[----:B------:R-:W-:Y:S01]  /*258b0*/  BSSY.RECONVERGENT B1, `(.L_x_832) ;  /* 0x0000006000017945 */ /* 0x000fe20003800200 */
[----:B------:R-:W-:Y:S01]  /*258c0*/  FSEL R10, R16, RZ, P2 ;  /* 0x000000ff100a7208 */ /* 0x000fe20001000000 */
[----:B------:R-:W-:Y:S01]  /*258d0*/  IMAD.MOV.U32 R19, RZ, RZ, R15 ;  /* 0x000000ffff137224 */ /* 0x000fe200078e000f */
[----:B------:R-:W-:Y:S02]  /*258e0*/  FSEL R11, R17, 1.875, P2 ;  /* 0x3ff00000110b7808 */ /* 0x000fe40001000000 */
[----:B------:R-:W-:-:S07]  /*258f0*/  MOV R20, 0x25910 ;  /* 0x0002591000147802 */ /* 0x000fce0000000f00 */
[----:B------:R-:W-:Y:S05]  /*25900*/  CALL.REL.NOINC `($_Z7re_stepPdPKdPKbS1_S1_S1_S1_S1_S1_S1_iiidddi$__internal_accurate_pow) ;  /* 0x0000001c00b07944 */ /* 0x000fea0003c00000 */
[----:B------:R-:W-:Y:S05]  /*25910*/  BSYNC.RECONVERGENT B1 ;  /* 0x0000000000017941 */ /* 0x000fea0003800200 */
.L_x_832:
[C---:B------:R-:W-:Y:S01]  /*25920*/  DADD R18, R14.reuse, 2 ;  /* 0x400000000e127429 */ /* 0x040fe20000000000 */
[----:B------:R-:W-:Y:S01]  /*25930*/  BSSY.RECONVERGENT B1, `(.L_x_833) ;  /* 0x0000014000017945 */ /* 0x000fe20003800200 */
[----:B------:R-:W-:Y:S01]  /*25940*/  DSETP.NEU.AND P2, PT, R14, RZ, PT ;  /* 0x000000ff0e00722a */ /* 0x000fe20003f4d000 */
[----:B------:R-:W-:Y:S01]  /*25950*/  MOV R20, 0x25a70 ;  /* 0x00025a7000147802 */ /* 0x000fe20000000f00 */
[----:B------:R-:W-:-:S06]  /*25960*/  DSETP.GT.AND P1, PT, R2, RZ, PT ;  /* 0x000000ff0200722a */ /* 0x000fcc0003f24000 */
[----:B------:R-:W-:Y:S02]  /*25970*/  LOP3.LUT R18, R19, 0x7ff00000, RZ, 0xc0, !PT ;  /* 0x7ff0000013127812 */ /* 0x000fe400078ec0ff */
[----:B------:R-:W-:Y:S02]  /*25980*/  FSEL R2, R2, RZ, !P1 ;  /* 0x000000ff02027208 */ /* 0x000fe40004800000 */
[----:B------:R-:W-:Y:S02]  /*25990*/  ISETP.NE.AND P0, PT, R18, 0x7ff00000, PT ;  /* 0x7ff000001200780c */ /* 0x000fe40003f05270 */
[----:B------:R-:W-:Y:S02]  /*259a0*/  @!P2 CS2R R16, SRZ ;  /* 0x000000000010a805 */ /* 0x000fe4000001ff00 */
[----:B------:R-:W-:Y:S01]  /*259b0*/  FSEL R3, R3, RZ, !P1 ;  /* 0x000000ff03037208 */ /* 0x000fe20004800000 */
[----:B------:R-:W-:-:S05]  /*259c0*/  DSETP.NEU.AND P1, PT, R14, 1, PT ;  /* 0x3ff000000e00742a */ /* 0x000fca0003f2d000 */
[----:B------:R-:W-:-:S03]  /*259d0*/  DADD R18, -RZ, |R2| ;  /* 0x00000000ff127229 */ /* 0x000fc60000000502 */
[----:B------:R-:W-:-:S14]  /*259e0*/  DSETP.NEU.OR P0, PT, R14, +INF , P0 ;  /* 0x7ff000000e00742a */ /* 0x000fdc000070d400 */
[----:B------:R-:W-:Y:S02]  /*259f0*/  @!P0 IMAD.MOV.U32 R16, RZ, RZ, 0x0 ;  /* 0x00000000ff108424 */ /* 0x000fe400078e00ff */
[----:B------:R-:W-:-:S03]  /*25a00*/  @!P0 IMAD.MOV.U32 R17, RZ, RZ, 0x7ff00000 ;  /* 0x7ff00000ff118424 */ /* 0x000fc600078e00ff */
[----:B------:R-:W-:Y:S02]  /*25a10*/  FSEL R14, R16, RZ, P1 ;  /* 0x000000ff100e7208 */ /* 0x000fe40000800000 */
[----:B------:R-:W-:-:S06]  /*25a20*/  FSEL R15, R17, 1.875, P1 ;  /* 0x3ff00000110f7808 */ /* 0x000fcc0000800000 */
[----:B------:R-:W-:-:S06]  /*25a30*/  DSETP.GEU.AND P0, PT, R10, R14, PT ;  /* 0x0000000e0a00722a */ /* 0x000fcc0003f0e000 */
[----:B------:R-:W-:Y:S02]  /*25a40*/  FSEL R10, R14, R10, !P0 ;  /* 0x0000000a0e0a7208 */ /* 0x000fe40004000000 */
[----:B------:R-:W-:-:S07]  /*25a50*/  FSEL R11, R15, R11, !P0 ;  /* 0x0000000b0f0b7208 */ /* 0x000fce0004000000 */
[----:B------:R-:W-:Y:S05]  /*25a60*/  CALL.REL.NOINC `($_Z7re_stepPdPKdPKbS1_S1_S1_S1_S1_S1_S1_iiidddi$__internal_accurate_pow) ;  /* 0x0000001c00587944 */ /* 0x000fea0003c00000 */
[----:B------:R-:W-:Y:S05]  /*25a70*/  BSYNC.RECONVERGENT B1 ;  /* 0x0000000000017941 */ /* 0x000fea0003800200 */
.L_x_833:
[C---:B------:R-:W-:Y:S01]  /*25a80*/  DADD R14, R2.reuse, 2 ;  /* 0x40000000020e7429 */ /* 0x040fe20000000000 */
[----:B------:R-:W-:Y:S01]  /*25a90*/  IMAD.MOV.U32 R18, RZ, RZ, RZ ;  /* 0x000000ffff127224 */ /* 0x000fe200078e00ff */
[----:B------:R-:W-:Y:S01]  /*25aa0*/  DSETP.MAX.AND P1, P3, RZ, R34, PT ;  /* 0x00000022ff00722a */ /* 0x000fe20003b2f000 */
[----:B------:R-:W-:Y:S01]  /*25ab0*/  MOV R19, R34 ;  /* 0x0000002200137202 */ /* 0x000fe20000000f00 */
        /* <DEDUP_REMOVED lines=10> */
[----:B------:R-:W-:-:S03]  /*25b60*/  @!P0 CS2R R16, SRZ ;  /* 0x0000000000108805 */ /* 0x000fc6000001ff00 */
[----:B------:R-:W-:-:S06]  /*25b70*/  IMAD.MOV.U32 R15, RZ, RZ, R21 ;  /* 0x000000ffff0f7224 */ /* 0x000fcc00078e0015 */
[----:B------:R-:W-:Y:S05]  /*25b80*/  @P1 BRA `(.L_x_835) ;  /* 0x0000000000181947 */ /* 0x000fea0003800000 */
[----:B------:R-:W-:-:S14]  /*25b90*/  DSETP.NAN.AND P0, PT, R2, R2, PT ;  /* 0x000000020200722a */ /* 0x000fdc0003f08000 */
[----:B------:R-:W-:Y:S01]  /*25ba0*/  @P0 DADD R16, R2, 2 ;  /* 0x4000000002100429 */ /* 0x000fe20000000000 */
[----:B------:R-:W-:Y:S10]  /*25bb0*/  @P0 BRA `(.L_x_835) ;  /* 0x00000000000c0947 */ /* 0x000ff40003800000 */
[----:B------:R-:W-:-:S14]  /*25bc0*/  DSETP.NEU.AND P0, PT, |R2|, +INF , PT ;  /* 0x7ff000000200742a */ /* 0x000fdc0003f0d200 */
[----:B------:R-:W-:Y:S02]  /*25bd0*/  @!P0 IMAD.MOV.U32 R16, RZ, RZ, 0x0 ;  /* 0x00000000ff108424 */ /* 0x000fe400078e00ff */
[----:B------:R-:W-:-:S07]  /*25be0*/  @!P0 IMAD.MOV.U32 R17, RZ, RZ, 0x7ff00000 ;  /* 0x7ff00000ff118424 */ /* 0x000fce00078e00ff */
.L_x_835:
[----:B------:R-:W-:Y:S05]  /*25bf0*/  BSYNC.RECONVERGENT B1 ;  /* 0x0000000000017941 */ /* 0x000fea0003800200 */
.L_x_834:
[----:B------:R-:W-:Y:S01]  /*25c00*/  BSSY.RECONVERGENT B1, `(.L_x_836) ;  /* 0x0000006000017945 */ /* 0x000fe20003800200 */
[----:B------:R-:W-:Y:S02]  /*25c10*/  FSEL R2, R16, RZ, P2 ;  /* 0x000000ff10027208 */ /* 0x000fe40001000000 */
[----:B------:R-:W-:Y:S02]  /*25c20*/  FSEL R3, R17, 1.875, P2 ;  /* 0x3ff0000011037808 */ /* 0x000fe40001000000 */
[----:B------:R-:W-:Y:S02]  /*25c30*/  MOV R19, R15 ;  /* 0x0000000f00137202 */ /* 0x000fe40000000f00 */
[----:B------:R-:W-:-:S07]  /*25c40*/  MOV R20, 0x25c60 ;  /* 0x00025c6000147802 */ /* 0x000fce0000000f00 */
[----:B------:R-:W-:Y:S05]  /*25c50*/  CALL.REL.NOINC `($_Z7re_stepPdPKdPKbS1_S1_S1_S1_S1_S1_S1_iiidddi$__internal_accurate_pow) ;  /* 0x0000001800dc7944 */ /* 0x000fea0003c00000 */
[----:B------:R-:W-:Y:S05]  /*25c60*/  BSYNC.RECONVERGENT B1 ;  /* 0x0000000000017941 */ /* 0x000fea0003800200 */
.L_x_836:
[C---:B------:R-:W-:Y:S01]  /*25c70*/  DADD R18, R14.reuse, 2 ;  /* 0x400000000e127429 */ /* 0x040fe20000000000 */
[----:B------:R-:W-:Y:S01]  /*25c80*/  BSSY.RECONVERGENT B1, `(.L_x_837) ;  /* 0x0000015000017945 */ /* 0x000fe20003800200 */
[----:B------:R-:W-:Y:S01]  /*25c90*/  DSETP.NEU.AND P1, PT, R14, RZ, PT ;  /* 0x000000ff0e00722a */ /* 0x000fe20003f2d000 */
[----:B------:R-:W-:-:S07]  /*25ca0*/  MOV R20, 0x25dd0 ;  /* 0x00025dd000147802 */ /* 0x000fce0000000f00 */
[----:B------:R-:W-:-:S04]  /*25cb0*/  LOP3.LUT R18, R19, 0x7ff00000, RZ, 0xc0, !PT ;  /* 0x7ff0000013127812 */ /* 0x000fc800078ec0ff */
[----:B------:R-:W-:Y:S02]  /*25cc0*/  ISETP.NE.AND P0, PT, R18, 0x7ff00000, PT ;  /* 0x7ff000001200780c */ /* 0x000fe40003f05270 */
[----:B------:R-:W-:Y:S01]  /*25cd0*/  @!P1 CS2R R16, SRZ ;  /* 0x0000000000109805 */ /* 0x000fe2000001ff00 */
[----:B------:R-:W-:-:S10]  /*25ce0*/  DSETP.NEU.AND P1, PT, R14, 1, PT ;  /* 0x3ff000000e00742a */ /* 0x000fd40003f2d000 */
[----:B------:R-:W-:-:S14]  /*25cf0*/  DSETP.NEU.OR P0, PT, R14, +INF , P0 ;  /* 0x7ff000000e00742a */ /* 0x000fdc000070d400 */
[----:B------:R-:W-:Y:S02]  /*25d00*/  @!P0 IMAD.MOV.U32 R16, RZ, RZ, 0x0 ;  /* 0x00000000ff108424 */ /* 0x000fe400078e00ff */
[----:B------:R-:W-:Y:S01]  /*25d10*/  @!P0 IMAD.MOV.U32 R17, RZ, RZ, 0x7ff00000 ;  /* 0x7ff00000ff118424 */ /* 0x000fe200078e00ff */
[----:B------:R-:W-:Y:S02]  /*25d20*/  DSETP.GT.AND P0, PT, R4, RZ, PT ;  /* 0x000000ff0400722a */ /* 0x000fe40003f04000 */
[----:B------:R-:W-:Y:S02]  /*25d30*/  FSEL R14, R16, RZ, P1 ;  /* 0x000000ff100e7208 */ /* 0x000fe40000800000 */
[----:B------:R-:W-:Y:S02]  /*25d40*/  FSEL R15, R17, 1.875, P1 ;  /* 0x3ff00000110f7808 */ /* 0x000fe40000800000 */
[----:B------:R-:W-:Y:S02]  /*25d50*/  FSEL R4, R4, RZ, !P0 ;  /* 0x000000ff04047208 */ /* 0x000fe40004000000 */
[----:B------:R-:W-:-:S02]  /*25d60*/  FSEL R5, R5, RZ, !P0 ;  /* 0x000000ff05057208 */ /* 0x000fc40004000000 */
[----:B------:R-:W-:-:S04]  /*25d70*/  DSETP.GEU.AND P0, PT, R2, R14, PT ;  /* 0x0000000e0200722a */ /* 0x000fc80003f0e000 */
[----:B------:R-:W-:Y:S02]  /*25d80*/  DADD R18, -RZ, |R4| ;  /* 0x00000000ff127229 */ /* 0x000fe40000000504 */
[----:B------:R-:W-:Y:S02]  /*25d90*/  FSEL R2, R14, R2, !P0 ;  /* 0x000000020e027208 */ /* 0x000fe40004000000 */
[----:B------:R-:W-:-:S06]  /*25da0*/  FSEL R3, R15, R3, !P0 ;  /* 0x000000030f037208 */ /* 0x000fcc0004000000 */
[----:B------:R-:W-:-:S11]  /*25db0*/  DADD R10, R10, R2 ;  /* 0x000000000a0a7229 */ /* 0x000fd60000000002 */
[----:B------:R-:W-:Y:S05]  /*25dc0*/  CALL.REL.NOINC `($_Z7re_stepPdPKdPKbS1_S1_S1_S1_S1_S1_S1_iiidddi$__internal_accurate_pow) ;  /* 0x0000001800807944 */ /* 0x000fea0003c00000 */
[----:B------:R-:W-:Y:S05]  /*25dd0*/  BSYNC.RECONVERGENT B1 ;  /* 0x0000000000017941 */ /* 0x000fea0003800200 */
.L_x_837:
[C---:B------:R-:W-:Y:S01]  /*25de0*/  DADD R2, R4.reuse, 2 ;  /* 0x4000000004027429 */ /* 0x040fe20000000000 */
[----:B------:R-:W-:Y:S01]  /*25df0*/  IMAD.MOV.U32 R15, RZ, RZ, R8 ;  /* 0x000000ffff0f7224 */ /* 0x000fe200078e0008 */
[----:B------:R-:W-:Y:S01]  /*25e00*/  DSETP.MAX.AND P1, P3, RZ, R8, PT ;  /* 0x00000008ff00722a */ /* 0x000fe20003b2f000 */
[----:B------:R-:W-:Y:S01]  /*25e10*/  BSSY.RECONVERGENT B1, `(.L_x_838) ;  /* 0x0000014000017945 */ /* 0x000fe20003800200 */
[----:B------:R-:W-:Y:S01]  /*25e20*/  IMAD.MOV.U32 R8, RZ, RZ, RZ ;  /* 0x000000ffff087224 */ /* 0x000fe200078e00ff */
[C---:B------:R-:W-:Y:S01]  /*25e30*/  DSETP.NEU.AND P0, PT, R4.reuse, RZ, PT ;  /* 0x000000ff0400722a */ /* 0x040fe20003f0d000 */
[----:B------:R-:W-:Y:S01]  /*25e40*/  IMAD.MOV.U32 R2, RZ, RZ, RZ ;  /* 0x000000ffff027224 */ /* 0x000fe200078e00ff */
[----:B------:R-:W-:Y:S02]  /*25e50*/  DSETP.NEU.AND P2, PT, R4, 1, PT ;  /* 0x3ff000000400742a */ /* 0x000fe40003f4d000 */
[----:B------:R-:W-:Y:S02]  /*25e60*/  FSEL R19, R8, R9, P1 ;  /* 0x0000000908137208 */ /* 0x000fe40000800000 */
[----:B------:R-:W-:-:S02]  /*25e70*/  LOP3.LUT R3, R3, 0x7ff00000, RZ, 0xc0, !PT ;  /* 0x7ff0000003037812 */ /* 0x000fc400078ec0ff */
[----:B------:R-:W-:Y:S02]  /*25e80*/  SEL R2, R2, R15, P1 ;  /* 0x0000000f02027207 */ /* 0x000fe40000800000 */
[----:B------:R-:W-:Y:S02]  /*25e90*/  ISETP.NE.AND P1, PT, R3, 0x7ff00000, PT ;  /* 0x7ff000000300780c */ /* 0x000fe40003f25270 */
[----:B------:R-:W-:Y:S02]  /*25ea0*/  @P3 LOP3.LUT R19, R9, 0x80000, RZ, 0xfc, !PT ;  /* 0x0008000009133812 */ /* 0x000fe400078efcff */
[----:B------:R-:W-:Y:S02]  /*25eb0*/  MOV R18, R2 ;  /* 0x0000000200127202 */ /* 0x000fe40000000f00 */
[----:B------:R-:W-:Y:S01]  /*25ec0*/  @!P0 CS2R R16, SRZ ;  /* 0x0000000000108805 */ /* 0x000fe2000001ff00 */
        /* <DEDUP_REMOVED lines=8> */
.L_x_839:
[----:B------:R-:W-:Y:S05]  /*25f50*/  BSYNC.RECONVERGENT B1 ;  /* 0x0000000000017941 */ /* 0x000fea0003800200 */
.L_x_838:
[----:B------:R-:W-:Y:S01]  /*25f60*/  BSSY.RECONVERGENT B1, `(.L_x_840) ;  /* 0x0000006000017945 */ /* 0x000fe20003800200 */
[----:B------:R-:W-:Y:S01]  /*25f70*/  FSEL R4, R16, RZ, P2 ;  /* 0x000000ff10047208 */ /* 0x000fe20001000000 */
[----:B------:R-:W-:Y:S01]  /*25f80*/  IMAD.MOV.U32 R19, RZ, RZ, R3 ;  /* 0x000000ffff137224 */ /* 0x000fe200078e0003 */
[----:B------:R-:W-:Y:S02]  /*25f90*/  FSEL R5, R17, 1.875, P2 ;  /* 0x3ff0000011057808 */ /* 0x000fe40001000000 */
[----:B------:R-:W-:-:S07]  /*25fa0*/  MOV R20, 0x25fc0 ;  /* 0x00025fc000147802 */ /* 0x000fce0000000f00 */
[----:B------:R-:W-:Y:S05]  /*25fb0*/  CALL.REL.NOINC `($_Z7re_stepPdPKdPKbS1_S1_S1_S1_S1_S1_S1_iiidddi$__internal_accurate_pow) ;  /* 0x0000001800047944 */ /* 0x000fea0003c00000 */
[----:B------:R-:W-:Y:S05]  /*25fc0*/  BSYNC.RECONVERGENT B1 ;  /* 0x0000000000017941 */ /* 0x000fea0003800200 */
.L_x_840:
[C---:B------:R-:W-:Y:S01]  /*25fd0*/  DADD R8, R2.reuse, 2 ;  /* 0x4000000002087429 */ /* 0x040fe20000000000 */
[----:B------:R-:W-:Y:S01]  /*25fe0*/  BSSY.RECONVERGENT B1, `(.L_x_841) ;  /* 0x0000021000017945 */ /* 0x000fe20003800200 */
[----:B------:R-:W-:-:S08]  /*25ff0*/  DSETP.NEU.AND P1, PT, R2, RZ, PT ;  /* 0x000000ff0200722a */ /* 0x000fd00003f2d000 */
[----:B------:R-:W-:Y:S01]  /*26000*/  LOP3.LUT R8, R9, 0x7ff00000, RZ, 0xc0, !PT ;  /* 0x7ff0000009087812 */ /* 0x000fe200078ec0ff */
[----:B------:R-:W-:-:S03]  /*26010*/  IMAD.MOV.U32 R9, RZ, RZ, 0x3fd80000 ;  /* 0x3fd80000ff097424 */ /* 0x000fc600078e00ff */
[----:B------:R-:W-:Y:S02]  /*26020*/  ISETP.NE.AND P0, PT, R8, 0x7ff00000, PT ;  /* 0x7ff000000800780c */ /* 0x000fe40003f05270 */
[----:B------:R-:W-:Y:S01]  /*26030*/  @!P1 CS2R R16, SRZ ;  /* 0x0000000000109805 */ /* 0x000fe2000001ff00 */
[----:B------:R-:W-:Y:S01]  /*26040*/  DSETP.NEU.AND P1, PT, R2, 1, PT ;  /* 0x3ff000000200742a */ /* 0x000fe20003f2d000 */
[----:B------:R-:W-:-:S09]  /*26050*/  MOV R8, 0x0 ;  /* 0x0000000000087802 */ /* 0x000fd20000000f00 */
[----:B------:R-:W-:-:S14]  /*26060*/  DSETP.NEU.OR P0, PT, R2, +INF , P0 ;  /* 0x7ff000000200742a */ /* 0x000fdc000070d400 */
[----:B------:R-:W-:Y:S02]  /*26070*/  @!P0 IMAD.MOV.U32 R16, RZ, RZ, 0x0 ;  /* 0x00000000ff108424 */ /* 0x000fe400078e00ff */
[----:B------:R-:W-:-:S03]  /*26080*/  @!P0 IMAD.MOV.U32 R17, RZ, RZ, 0x7ff00000 ;  /* 0x7ff00000ff118424 */ /* 0x000fc600078e00ff */
[----:B------:R-:W-:Y:S02]  /*26090*/  FSEL R2, R16, RZ, P1 ;  /* 0x000000ff10027208 */ /* 0x000fe40000800000 */
[----:B------:R-:W-:-:S06]  /*260a0*/  FSEL R3, R17, 1.875, P1 ;  /* 0x3ff0000011037808 */ /* 0x000fcc0000800000 */
[----:B------:R-:W-:-:S06]  /*260b0*/  DSETP.GEU.AND P0, PT, R4, R2, PT ;  /* 0x000000020400722a */ /* 0x000fcc0003f0e000 */
[----:B------:R-:W-:Y:S02]  /*260c0*/  FSEL R2, R2, R4, !P0 ;  /* 0x0000000402027208 */ /* 0x000fe40004000000 */
[----:B------:R-:W-:-:S06]  /*260d0*/  FSEL R3, R3, R5, !P0 ;  /* 0x0000000503037208 */ /* 0x000fcc0004000000 */
[----:B------:R-:W-:-:S06]  /*260e0*/  DADD R10, R10, R2 ;  /* 0x000000000a0a7229 */ /* 0x000fcc0000000002 */
[----:B------:R-:W0:Y:S04]  /*260f0*/  MUFU.RSQ64H R3, R11 ;  /* 0x0000000b00037308 */ /* 0x000e280000001c00 */
[----:B------:R-:W-:-:S05]  /*26100*/  VIADD R2, R11, 0xfcb00000 ;  /* 0xfcb000000b027836 */ /* 0x000fca0000000000 */
[----:B------:R-:W-:Y:S01]  /*26110*/  ISETP.GE.U32.AND P0, PT, R2, 0x7ca00000, PT ;  /* 0x7ca000000200780c */ /* 0x000fe20003f06070 */
[----:B0-----:R-:W-:-:S08]  /*26120*/  DMUL R4, R2, R2 ;  /* 0x0000000202047228 */ /* 0x001fd00000000000 */
[----:B------:R-:W-:-:S08]  /*26130*/  DFMA R4, R10, -R4, 1 ;  /* 0x3ff000000a04742b */ /* 0x000fd00000000804 */
[----:B------:R-:W-:Y:S02]  /*26140*/  DFMA R8, R4, R8, 0.5 ;  /* 0x3fe000000408742b */ /* 0x000fe40000000008 */
[----:B------:R-:W-:-:S08]  /*26150*/  DMUL R4, R2, R4 ;  /* 0x0000000402047228 */ /* 0x000fd00000000000 */
[----:B------:R-:W-:-:S08]  /*26160*/  DFMA R12, R8, R4, R2 ;  /* 0x00000004080c722b */ /* 0x000fd00000000002 */
[----:B------:R-:W-:Y:S02]  /*26170*/  DMUL R14, R10, R12 ;  /* 0x0000000c0a0e7228 */ /* 0x000fe40000000000 */
[----:B------:R-:W-:Y:S02]  /*26180*/  VIADD R9, R13, 0xfff00000 ;  /* 0xfff000000d097836 */ /* 0x000fe40000000000 */
[----:B------:R-:W-:-:S04]  /*26190*/  IMAD.MOV.U32 R8, RZ, RZ, R12 ;  /* 0x000000ffff087224 */ /* 0x000fc800078e000c */
[----:B------:R-:W-:-:S08]  /*261a0*/  DFMA R16, R14, -R14, R10 ;  /* 0x8000000e0e10722b */ /* 0x000fd0000000000a */
[----:B------:R-:W-:Y:S01]  /*261b0*/  DFMA R4, R16, R8, R14 ;  /* 0x000000081004722b */ /* 0x000fe2000000000e */
[----:B------:R-:W-:Y:S10]  /*261c0*/  @!P0 BRA `(.L_x_842) ;  /* 0x0000000000088947 */ /* 0x000ff40003800000 */
[----:B------:R-:W-:-:S07]  /*261d0*/  MOV R13, 0x261f0 ;  /* 0x000261f0000d7802 */ /* 0x000fce0000000f00 */
[----:B------:R-:W-:Y:S05]  /*261e0*/  CALL.REL.NOINC `($__internal_1_$__cuda_sm20_dsqrt_rn_f64_mediumpath_v1) ;  /* 0x0000001000b47944 */ /* 0x000fea0003c00000 */
.L_x_842:
[----:B------:R-:W-:Y:S05]  /*261f0*/  BSYNC.RECONVERGENT B1 ;  /* 0x0000000000017941 */ /* 0x000fea0003800200 */
.L_x_841:
[----:B------:R-:W0:Y:S08]  /*26200*/  LDC.64 R2, c[0x0][0x398] ;  /* 0x0000e600ff027b82 */ /* 0x000e300000000a00 */
[----:B------:R-:W1:Y:S01]  /*26210*/  LDC.64 R8, c[0x0][0x380] ;  /* 0x0000e000ff087b82 */ /* 0x000e620000000a00 */
[----:B0-----:R-:W-:-:S06]  /*26220*/  IMAD.WIDE R2, R0, 0x8, R2 ;  /* 0x0000000800027825 */ /* 0x001fcc00078e0202 */
[----:B------:R-:W2:Y:S01]  /*26230*/  LDG.E.64 R2, desc[UR8][R2.64] ;  /* 0x0000000802027981 */ /* 0x000ea2000c1e1b00 */
[----:B------:R-:W-:Y:S01]  /*26240*/  DADD R4, R4, -1 ;  /* 0xbff0000004047429 */ /* 0x000fe20000000000 */
[----:B-1----:R-:W-:-:S07]  /*26250*/  IMAD.WIDE R8, R0, 0x8, R8 ;  /* 0x0000000800087825 */ /* 0x002fce00078e0208 */
[----:B--2---:R-:W-:-:S08]  /*26260*/  DMUL R4, R4, R2 ;  /* 0x0000000204047228 */ /* 0x004fd00000000000 */
[----:B------:R-:W-:-:S07]  /*26270*/  DMUL R4, R6, R4 ;  /* 0x0000000406047228 */ /* 0x000fce0000000000 */
[----:B------:R-:W-:Y:S01]  /*26280*/  STG.E.64 desc[UR8][R8.64], R4 ;  /* 0x0000000408007986 */ /* 0x000fe2000c101b08 */
[----:B------:R-:W-:Y:S05]  /*26290*/  EXIT ;  /* 0x000000000000794d */ /* 0x000fea0003800000 */
.L_x_828:
[----:B------:R-:W-:Y:S01]  /*262a0*/  DSETP.MAX.AND P0, P1, RZ, R32, PT ;  /* 0x00000020ff00722a */ /* 0x000fe2000390f000 */
[----:B------:R-:W-:Y:S01]  /*262b0*/  IMAD.MOV.U32 R11, RZ, RZ, R33 ;  /* 0x000000ffff0b7224 */ /* 0x000fe200078e0021 */
[----:B------:R-:W-:Y:S01]  /*262c0*/  BSSY.RECONVERGENT B1, `(.L_x_843) ;  /* 0x000000a000017945 */ /* 0x000fe20003800200 */
[----:B------:R-:W-:Y:S01]  /*262d0*/  IMAD.MOV.U32 R10, RZ, RZ, RZ ;  /* 0x000000ffff0a7224 */ /* 0x000fe200078e00ff */
[----:B------:R-:W-:-:S04]  /*262e0*/  MOV R20, 0x26360 ;  /* 0x0002636000147802 */ /* 0x000fc80000000f00 */
[C---:B------:R-:W-:Y:S02]  /*262f0*/  FSEL R15, R10.reuse, R11, P0 ;  /* 0x0000000b0a0f7208 */ /* 0x040fe40000000000 */
[----:B------:R-:W-:-:S04]  /*26300*/  SEL R10, R10, R32, P0 ;  /* 0x000000200a0a7207 */ /* 0x000fc80000000000 */
[----:B------:R-:W-:Y:S02]  /*26310*/  @P1 LOP3.LUT R15, R11, 0x80000, RZ, 0xfc, !PT ;  /* 0x000800000b0f1812 */ /* 0x000fe400078efcff */
[----:B------:R-:W-:-:S03]  /*26320*/  MOV R18, R10 ;  /* 0x0000000a00127202 */ /* 0x000fc60000000f00 */
[----:B------:R-:W-:-:S04]  /*26330*/  IMAD.MOV.U32 R11, RZ, RZ, R15 ;  /* 0x000000ffff0b7224 */ /* 0x000fc800078e000f */
[----:B------:R-:W-:-:S07]  /*26340*/  IMAD.MOV.U32 R19, RZ, RZ, R11 ;  /* 0x000000ffff137224 */ /* 0x000fce00078e000b */
[----:B------:R-:W-:Y:S05]  /*26350*/  CALL.REL.NOINC `($_Z7re_stepPdPKdPKbS1_S1_S1_S1_S1_S1_S1_iiidddi$__internal_accurate_pow) ;  /* 0x00000014001c7944 */ /* 0x000fea0003c00000 */
[----:B------:R-:W-:Y:S05]  /*26360*/  BSYNC.RECONVERGENT B1 ;  /* 0x0000000000017941 */ /* 0x000fea0003800200 */
.L_x_843:
        /* <DEDUP_REMOVED lines=8> */
[----:B------:R-:W-:Y:S02]  /*263f0*/  FSEL R14, R24, RZ, !P1 ;  /* 0x000000ff180e7208 */ /* 0x000fe40004800000 */
[----:B------:R-:W-:Y:S01]  /*26400*/  @!P2 CS2R R16, SRZ ;  /* 0x000000000010a805 */ /* 0x000fe2000001ff00 */
[----:B------:R-:W-:-:S03]  /*26410*/  DSETP.NEU.AND P1, PT, R10, 1, PT ;  /* 0x3ff000000a00742a */ /* 0x000fc60003f2d000 */
[----:B------:R-:W-:-:S05]  /*26420*/  DADD R18, -RZ, |R14| ;  /* 0x00000000ff127229 */ /* 0x000fca000000050e */
[----:B------:R-:W-:-:S14]  /*26430*/  DSETP.NEU.OR P0, PT, R10, +INF , P0 ;  /* 0x7ff000000a00742a */ /* 0x000fdc000070d400 */
[----:B------:R-:W-:Y:S02]  /*26440*/  @!P0 IMAD.MOV.U32 R16, RZ, RZ, 0x0 ;  /* 0x00000000ff108424 */ /* 0x000fe400078e00ff */
[----:B------:R-:W-:-:S03]  /*26450*/  @!P0 IMAD.MOV.U32 R17, RZ, RZ, 0x7ff00000 ;  /* 0x7ff00000ff118424 */ /* 0x000fc600078e00ff */
[----:B------:R-:W-:Y:S02]  /*26460*/  FSEL R10, R16, RZ, P1 ;  /* 0x000000ff100a7208 */ /* 0x000fe40000800000 */
[----:B------:R-:W-:-:S07]  /*26470*/  FSEL R11, R17, 1.875, P1 ;  /* 0x3ff00000110b7808 */ /* 0x000fce0000800000 */
[----:B------:R-:W-:Y:S05]  /*26480*/  CALL.REL.NOINC `($_Z7re_stepPdPKdPKbS1_S1_S1_S1_S1_S1_S1_iiidddi$__internal_accurate_pow) ;  /* 0x0000001000d07944 */ /* 0x000fea0003c00000 */
[----:B------:R-:W-:Y:S05]  /*26490*/  BSYNC.RECONVERGENT B1 ;  /* 0x0000000000017941 */ /* 0x000fea0003800200 */
.L_x_844:
[C---:B------:R-:W-:Y:S01]  /*264a0*/  DADD R18, R14.reuse, 2 ;  /* 0x400000000e127429 */ /* 0x040fe20000000000 */
[----:B------:R-:W-:Y:S01]  /*264b0*/  BSSY.RECONVERGENT B1, `(.L_x_845) ;  /* 0x000000f000017945 */ /* 0x000fe20003800200 */
[C---:B------:R-:W-:Y:S02]  /*264c0*/  DSETP.NEU.AND P0, PT, R14.reuse, RZ, PT ;  /* 0x000000ff0e00722a */ /* 0x040fe40003f0d000 */
[----:B------:R-:W-:Y:S02]  /*264d0*/  DSETP.NEU.AND P2, PT, R14, 1, PT ;  /* 0x3ff000000e00742a */ /* 0x000fe40003f4d000 */
[----:B------:R-:W-:-:S04]  /*264e0*/  DSETP.MAX.AND P3, P4, RZ, R2, PT ;  /* 0x00000002ff00722a */ /* 0x000fc80003c6f000 */
[----:B------:R-:W-:Y:S01]  /*264f0*/  LOP3.LUT R18, R19, 0x7ff00000, RZ, 0xc0, !PT ;  /* 0x7ff0000013127812 */ /* 0x000fe200078ec0ff */
[----:B------:R-:W-:-:S03]  /*26500*/  IMAD.MOV.U32 R19, RZ, RZ, R2 ;  /* 0x000000ffff137224 */ /* 0x000fc600078e0002 */
        /* <DEDUP_REMOVED lines=9> */
.L_x_846:
[----:B------:R-:W-:Y:S05]  /*265a0*/  BSYNC.RECONVERGENT B1 ;  /* 0x0000000000017941 */ /* 0x000fea0003800200 */
.L_x_845:
[----:B------:R-:W-:Y:S01]  /*265b0*/  MOV R2, RZ ;  /* 0x000000ff00027202 */ /* 0x000fe20000000f00 */
[----:B------:R-:W-:Y:S01]  /*265c0*/  BSSY.RECONVERGENT B1, `(.L_x_847) ;  /* 0x000000e000017945 */ /* 0x000fe20003800200 */
[----:B------:R-:W-:Y:S02]  /*265d0*/  FSEL R14, R16, RZ, P2 ;  /* 0x000000ff100e7208 */ /* 0x000fe40001000000 */
[----:B------:R-:W-:Y:S02]  /*265e0*/  FSEL R15, R17, 1.875, P2 ;  /* 0x3ff00000110f7808 */ /* 0x000fe40001000000 */
[C---:B------:R-:W-:Y:S02]  /*265f0*/  FSEL R21, R2.reuse, R3, P3 ;  /* 0x0000000302157208 */ /* 0x040fe40001800000 */
[----:B------:R-:W-:Y:S02]  /*26600*/  @P4 LOP3.LUT R21, R3, 0x80000, RZ, 0xfc, !PT ;  /* 0x0008000003154812 */ /* 0x000fe400078efcff */
[----:B------:R-:W-:Y:S01]  /*26610*/  DSETP.GEU.AND P0, PT, R10, R14, PT ;  /* 0x0000000e0a00722a */ /* 0x000fe20003f0e000 */
[----:B------:R-:W-:-:S02]  /*26620*/  SEL R2, R2, R19, P3 ;  /* 0x0000001302027207 */ /* 0x000fc40001800000 */
[----:B------:R-:W-:Y:S01]  /*26630*/  IMAD.MOV.U32 R3, RZ, RZ, R21 ;  /* 0x000000ffff037224 */ /* 0x000fe200078e0015 */
[----:B------:R-:W-:Y:S02]  /*26640*/  MOV R20, 0x266a0 ;  /* 0x000266a000147802 */ /* 0x000fe40000000f00 */
[----:B------:R-:W-:Y:S01]  /*26650*/  IMAD.MOV.U32 R18, RZ, RZ, R2 ;  /* 0x000000ffff127224 */ /* 0x000fe200078e0002 */
[----:B------:R-:W-:Y:S01]  /*26660*/  FSEL R10, R14, R10, !P0 ;  /* 0x0000000a0e0a7208 */ /* 0x000fe20004000000 */
[----:B------:R-:W-:Y:S01]  /*26670*/  IMAD.MOV.U32 R19, RZ, RZ, R3 ;  /* 0x000000ffff137224 */ /* 0x000fe200078e0003 */
[----:B------:R-:W-:-:S07]  /*26680*/  FSEL R11, R15, R11, !P0 ;  /* 0x0000000b0f0b7208 */ /* 0x000fce0004000000 */
[----:B------:R-:W-:Y:S05]  /*26690*/  CALL.REL.NOINC `($_Z7re_stepPdPKdPKbS1_S1_S1_S1_S1_S1_S1_iiidddi$__internal_accurate_pow) ;  /* 0x00000010004c7944 */ /* 0x000fea0003c00000 */
[----:B------:R-:W-:Y:S05]  /*266a0*/  BSYNC.RECONVERGENT B1 ;  /* 0x0000000000017941 */ /* 0x000fea0003800200 */
.L_x_847:
        /* <DEDUP_REMOVED lines=19> */
.L_x_848:
        /* <DEDUP_REMOVED lines=14> */
.L_x_850:
[----:B------:R-:W-:Y:S05]  /*268c0*/  BSYNC.RECONVERGENT B1 ;  /* 0x0000000000017941 */ /* 0x000fea0003800200 */
.L_x_849:
[----:B------:R-:W-:Y:S01]  /*268d0*/  FSEL R14, R16, RZ, P2 ;  /* 0x000000ff100e7208 */ /* 0x000fe20001000000 */
[----:B------:R-:W-:Y:S01]  /*268e0*/  IMAD.MOV.U32 R19, RZ, RZ, R5 ;  /* 0x000000ffff137224 */ /* 0x000fe200078e0005 */
[----:B------:R-:W-:Y:S01]  /*268f0*/  FSEL R15, R17, 1.875, P2 ;  /* 0x3ff00000110f7808 */ /* 0x000fe20001000000 */
[----:B------:R-:W-:Y:S01]  /*26900*/  DSETP.MAX.AND P1, P2, RZ, R4, PT ;  /* 0x00000004ff00722a */ /* 0x000fe20003a2f000 */
[----:B------:R-:W-:Y:S01]  /*26910*/  IMAD.MOV.U32 R17, RZ, RZ, R4 ;  /* 0x000000ffff117224 */ /* 0x000fe200078e0004 */
[----:B------:R-:W-:Y:S01]  /*26920*/  BSSY.RECONVERGENT B1, `(.L_x_851) ;  /* 0x000000f000017945 */ /* 0x000fe20003800200 */
[----:B------:R-:W-:Y:S01]  /*26930*/  IMAD.MOV.U32 R4, RZ, RZ, RZ ;  /* 0x000000ffff047224 */ /* 0x000fe200078e00ff */
[----:B------:R-:W-:Y:S01]  /*26940*/  MOV R20, 0x26a10 ;  /* 0x00026a1000147802 */ /* 0x000fe20000000f00 */
[----:B------:R-:W-:-:S03]  /*26950*/  DSETP.GEU.AND P0, PT, R2, R14, PT ;  /* 0x0000000e0200722a */ /* 0x000fc60003f0e000 */
[----:B------:R-:W-:-:S03]  /*26960*/  FSEL R21, R4, R19, P1 ;  /* 0x0000001304157208 */ /* 0x000fc60000800000 */
[----:B------:R-:W-:Y:S01]  /*26970*/  FSEL R4, R14, R2, !P0 ;  /* 0x000000020e047208 */ /* 0x000fe20004000000 */
[----:B------:R-:W-:Y:S01]  /*26980*/  IMAD.MOV.U32 R2, RZ, RZ, RZ ;  /* 0x000000ffff027224 */ /* 0x000fe200078e00ff */
[----:B------:R-:W-:Y:S02]  /*26990*/  FSEL R5, R15, R3, !P0 ;  /* 0x000000030f057208 */ /* 0x000fe40004000000 */
[----:B------:R-:W-:Y:S02]  /*269a0*/  @P2 LOP3.LUT R21, R19, 0x80000, RZ, 0xfc, !PT ;  /* 0x0008000013152812 */ /* 0x000fe400078efcff */
[----:B------:R-:W-:Y:S02]  /*269b0*/  SEL R2, R2, R17, P1 ;  /* 0x0000001102027207 */ /* 0x000fe40000800000 */
[----:B------:R-:W-:Y:S01]  /*269c0*/  DADD R10, R10, R4 ;  /* 0x000000000a0a7229 */ /* 0x000fe20000000004 */
[----:B------:R-:W-:Y:S01]  /*269d0*/  IMAD.MOV.U32 R3, RZ, RZ, R21 ;  /* 0x000000ffff037224 */ /* 0x000fe200078e0015 */
[----:B------:R-:W-:-:S03]  /*269e0*/  MOV R18, R2 ;  /* 0x0000000200127202 */ /* 0x000fc60000000f00 */
[----:B------:R-:W-:-:S07]  /*269f0*/  IMAD.MOV.U32 R19, RZ, RZ, R3 ;  /* 0x000000ffff137224 */ /* 0x000fce00078e0003 */
[----:B------:R-:W-:Y:S05]  /*26a00*/  CALL.REL.NOINC `($_Z7re_stepPdPKdPKbS1_S1_S1_S1_S1_S1_S1_iiidddi$__internal_accurate_pow) ;  /* 0x0000000c00707944 */ /* 0x000fea0003c00000 */
[----:B------:R-:W-:Y:S05]  /*26a10*/  BSYNC.RECONVERGENT B1 ;  /* 0x0000000000017941 */ /* 0x000fea0003800200 */
.L_x_851:
        /* <DEDUP_REMOVED lines=19> */
.L_x_852:
        /* <DEDUP_REMOVED lines=14> */
.L_x_854:
[----:B------:R-:W-:Y:S05]  /*26c30*/  BSYNC.RECONVERGENT B1 ;  /* 0x0000000000017941 */ /* 0x000fea0003800200 */
.L_x_853:
[----:B------:R-:W-:Y:S01]  /*26c40*/  FSEL R4, R16, RZ, P2 ;  /* 0x000000ff10047208 */ /* 0x000fe20001000000 */
[----:B------:R-:W-:Y:S01]  /*26c50*/  IMAD.MOV.U32 R8, RZ, RZ, 0x0 ;  /* 0x00000000ff087424 */ /* 0x000fe200078e00ff */
[----:B------:R-:W-:Y:S01]  /*26c60*/  FSEL R5, R17, 1.875, P2 ;  /* 0x3ff0000011057808 */ /* 0x000fe20001000000 */
[----:B------:R-:W-:Y:S01]  /*26c70*/  IMAD.MOV.U32 R9, RZ, RZ, 0x3fd80000 ;  /* 0x3fd80000ff097424 */ /* 0x000fe200078e00ff */
[----:B------:R-:W-:Y:S04]  /*26c80*/  BSSY.RECONVERGENT B1, `(.L_x_855) ;  /* 0x0000015000017945 */ /* 0x000fe80003800200 */
[----:B------:R-:W-:-:S06]  /*26c90*/  DSETP.GEU.AND P0, PT, R2, R4, PT ;  /* 0x000000040200722a */ /* 0x000fcc0003f0e000 */
[----:B------:R-:W-:Y:S02]  /*26ca0*/  FSEL R2, R4, R2, !P0 ;  /* 0x0000000204027208 */ /* 0x000fe40004000000 */
[----:B------:R-:W-:-:S06]  /*26cb0*/  FSEL R3, R5, R3, !P0 ;  /* 0x0000000305037208 */ /* 0x000fcc0004000000 */
[----:B------:R-:W-:-:S06]  /*26cc0*/  DADD R10, R10, R2 ;  /* 0x000000000a0a7229 */ /* 0x000fcc0000000002 */
[----:B------:R-:W0:Y:S04]  /*26cd0*/  MUFU.RSQ64H R3, R11 ;  /* 0x0000000b00037308 */ /* 0x000e280000001c00 */
[----:B------:R-:W-:-:S04]  /*26ce0*/  IADD3 R2, PT, PT, R11, -0x3500000, RZ ;  /* 0xfcb000000b027810 */ /* 0x000fc80007ffe0ff */
[----:B------:R-:W-:Y:S02]  /*26cf0*/  ISETP.GE.U32.AND P0, PT, R2, 0x7ca00000, PT ;  /* 0x7ca000000200780c */ /* 0x000fe40003f06070 */
        /* <DEDUP_REMOVED lines=13> */
.L_x_856:
[----:B------:R-:W-:Y:S05]  /*26dd0*/  BSYNC.RECONVERGENT B1 ;  /* 0x0000000000017941 */ /* 0x000fea0003800200 */
.L_x_855:
[----:B------:R-:W0:Y:S08]  /*26de0*/  LDC.64 R2, c[0x0][0x398] ;  /* 0x0000e600ff027b82 */ /* 0x000e300000000a00 */
[----:B------:R-:W1:Y:S01]  /*26df0*/  LDC.64 R10, c[0x0][0x380] ;  /* 0x0000e000ff0a7b82 */ /* 0x000e620000000a00 */
[----:B0-----:R-:W-:-:S05]  /*26e00*/  IMAD.WIDE R8, R0, 0x8, R2 ;  /* 0x0000000800087825 */ /* 0x001fca00078e0202 */
[----:B------:R-:W2:Y:S01]  /*26e10*/  LDG.E.64 R2, desc[UR8][R8.64] ;  /* 0x0000000808027981 */ /* 0x000ea2000c1e1b00 */
[----:B------:R-:W-:Y:S01]  /*26e20*/  DADD R4, R4, -1 ;  /* 0xbff0000004047429 */ /* 0x000fe20000000000 */
[----:B-1----:R-:W-:-:S07]  /*26e30*/  IMAD.WIDE R10, R0, 0x8, R10 ;  /* 0x00000008000a7825 */ /* 0x002fce00078e020a */
[----:B--2---:R-:W-:-:S08]  /*26e40*/  DMUL R2, R4, R2 ;  /* 0x0000000204027228 */ /* 0x004fd00000000000 */
[----:B------:R-:W-:-:S07]  /*26e50*/  DMUL R2, R6, R2 ;  /* 0x0000000206027228 */ /* 0x000fce0000000000 */
[----:B------:R-:W-:Y:S01]  /*26e60*/  STG.E.64 desc[UR8][R10.64], R2 ;  /* 0x000000020a007986 */ /* 0x000fe2000c101b08 */
[----:B------:R-:W-:Y:S05]  /*26e70*/  EXIT ;  /* 0x000000000000794d */ /* 0x000fea0003800000 */
        .weak           $__internal_0_$__cuda_sm20_div_rn_f64_full
        .type           $__internal_0_$__cuda_sm20_div_rn_f64_full,@function
        .size           $__internal_0_$__cuda_sm20_div_rn_f64_full,($__internal_1_$__cuda_sm20_dsqrt_rn_f64_mediumpath_v1 - $__internal_0_$__cuda_sm20_div_rn_f64_full)
$__internal_0_$__cuda_sm20_div_rn_f64_full:
[C---:B------:R-:W-:Y:S01]  /*26e80*/  FSETP.GEU.AND P2, PT, |R31|.reuse, 1.469367938527859385e-39, PT ;  /* 0x001000001f00780b */ /* 0x040fe20003f4e200 */
[----:B------:R-:W-:Y:S01]  /*26e90*/  IMAD.MOV.U32 R76, RZ, RZ, R30 ;  /* 0x000000ffff4c7224 */ /* 0x000fe200078e001e */
[----:B------:R-:W-:Y:S01]  /*26ea0*/  LOP3.LUT R19, R31, 0x800fffff, RZ, 0xc0, !PT ;  /* 0x800fffff1f137812 */ /* 0x000fe200078ec0ff */
[----:B------:R-:W-:Y:S01]  /*26eb0*/  IMAD.MOV.U32 R81, RZ, RZ, R17 ;  /* 0x000000ffff517224 */ /* 0x000fe200078e0011 */
[----:B------:R-:W-:Y:S01]  /*26ec0*/  MOV R80, R18 ;  /* 0x0000001200507202 */ /* 0x000fe20000000f00 */
[----:B------:R-:W-:Y:S01]  /*26ed0*/  IMAD.MOV.U32 R78, RZ, RZ, 0x1 ;  /* 0x00000001ff4e7424 */ /* 0x000fe200078e00ff */
[----:B------:R-:W-:Y:S01]  /*26ee0*/  LOP3.LUT R77, R19, 0x3ff00000, RZ, 0xfc, !PT ;  /* 0x3ff00000134d7812 */ /* 0x000fe200078efcff */
[----:B------:R-:W-:Y:S01]  /*26ef0*/  BSSY.RECONVERGENT B1, `(.L_x_857) ;  /* 0x0000057000017945 */ /* 0x000fe20003800200 */
[C---:B------:R-:W-:Y:S02]  /*26f00*/  FSETP.GEU.AND P0, PT, |R81|.reuse, 1.469367938527859385e-39, PT ;  /* 0x001000005100780b */ /* 0x040fe40003f0e200 */
[----:B------:R-:W-:-:S02]  /*26f10*/  LOP3.LUT R17, R81, 0x7ff00000, RZ, 0xc0, !PT ;  /* 0x7ff0000051117812 */ /* 0x000fc400078ec0ff */
[----:B------:R-:W-:Y:S01]  /*26f20*/  LOP3.LUT R20, R31, 0x7ff00000, RZ, 0xc0, !PT ;  /* 0x7ff000001f147812 */ /* 0x000fe200078ec0ff */
[----:B------:R-:W-:-:S03]  /*26f30*/  @!P2 DMUL R76, R30, 8.98846567431157953865e+307 ;  /* 0x7fe000001e4ca828 */ /* 0x000fc60000000000 */
[----:B------:R-:W-:-:S03]  /*26f40*/  ISETP.GE.U32.AND P4, PT, R17, R20, PT ;  /* 0x000000141100720c */ /* 0x000fc60003f86070 */
[----:B------:R-:W0:Y:S02]  /*26f50*/  MUFU.RCP64H R79, R77 ;  /* 0x0000004d004f7308 */ /* 0x000e240000001800 */
[----:B------:R-:W-:Y:S01]  /*26f60*/  @!P0 LOP3.LUT R18, R31, 0x7ff00000, RZ, 0xc0, !PT ;  /* 0x7ff000001f128812 */ /* 0x000fe200078ec0ff */
[----:B------:R-:W-:Y:S01]  /*26f70*/  @!P0 IMAD.MOV.U32 R84, RZ, RZ, RZ ;  /* 0x000000ffff548224 */ /* 0x000fe200078e00ff */
[----:B------:R-:W-:Y:S02]  /*26f80*/  @!P2 LOP3.LUT R20, R77, 0x7ff00000, RZ, 0xc0, !PT ;  /* 0x7ff000004d14a812 */ /* 0x000fe400078ec0ff */
[----:B------:R-:W-:Y:S01]  /*26f90*/  @!P0 ISETP.GE.U32.AND P3, PT, R17, R18, PT ;  /* 0x000000121100820c */ /* 0x000fe20003f66070 */
[----:B------:R-:W-:Y:S02]  /*26fa0*/  IMAD.MOV.U32 R18, RZ, RZ, 0x1ca00000 ;  /* 0x1ca00000ff127424 */ /* 0x000fe400078e00ff */
[----:B------:R-:W-:-:S03]  /*26fb0*/  VIADD R22, R20, 0xffffffff ;  /* 0xffffffff14167836 */ /* 0x000fc60000000000 */
[C---:B------:R-:W-:Y:S02]  /*26fc0*/  @!P0 SEL R21, R18.reuse, 0x63400000, !P3 ;  /* 0x6340000012158807 */ /* 0x040fe40005800000 */
[----:B------:R-:W-:Y:S02]  /*26fd0*/  SEL R19, R18, 0x63400000, !P4 ;  /* 0x6340000012137807 */ /* 0x000fe40006000000 */
[----:B------:R-:W-:Y:S01]  /*26fe0*/  @!P0 LOP3.LUT R21, R21, 0x80000000, R81, 0xf8, !PT ;  /* 0x8000000015158812 */ /* 0x000fe200078ef851 */
[----:B0-----:R-:W-:-:S03]  /*26ff0*/  DFMA R82, R78, -R76, 1 ;  /* 0x3ff000004e52742b */ /* 0x001fc6000000084c */
[----:B------:R-:W-:-:S05]  /*27000*/  @!P0 LOP3.LUT R85, R21, 0x100000, RZ, 0xfc, !PT ;  /* 0x0010000015558812 */ /* 0x000fca00078efcff */
[----:B------:R-:W-:-:S08]  /*27010*/  DFMA R82, R82, R82, R82 ;  /* 0x000000525252722b */ /* 0x000fd00000000052 */
[----:B------:R-:W-:Y:S01]  /*27020*/  DFMA R78, R78, R82, R78 ;  /* 0x000000524e4e722b */ /* 0x000fe2000000004e */
[----:B------:R-:W-:Y:S01]  /*27030*/  LOP3.LUT R83, R19, 0x800fffff, R81, 0xf8, !PT ;  /* 0x800fffff13537812 */ /* 0x000fe200078ef851 */
[----:B------:R-:W-:Y:S01]  /*27040*/  IMAD.MOV.U32 R82, RZ, RZ, R80 ;  /* 0x000000ffff527224 */ /* 0x000fe200078e0050 */
[----:B------:R-:W-:-:S05]  /*27050*/  MOV R19, R17 ;  /* 0x0000001100137202 */ /* 0x000fca0000000f00 */
[----:B------:R-:W-:Y:S02]  /*27060*/  DFMA R86, R78, -R76, 1 ;  /* 0x3ff000004e56742b */ /* 0x000fe4000000084c */
[----:B------:R-:W-:-:S06]  /*27070*/  @!P0 DFMA R82, R82, 2, -R84 ;  /* 0x400000005252882b */ /* 0x000fcc0000000854 */
[----:B------:R-:W-:-:S04]  /*27080*/  DFMA R86, R78, R86, R78 ;  /* 0x000000564e56722b */ /* 0x000fc8000000004e */
[----:B------:R-:W-:-:S04]  /*27090*/  @!P0 LOP3.LUT R19, R83, 0x7ff00000, RZ, 0xc0, !PT ;  /* 0x7ff0000053138812 */ /* 0x000fc800078ec0ff */
[----:B------:R-:W-:Y:S01]  /*270a0*/  DMUL R84, R86, R82 ;  /* 0x0000005256547228 */ /* 0x000fe20000000000 */
[----:B------:R-:W-:-:S05]  /*270b0*/  VIADD R21, R19, 0xffffffff ;  /* 0xffffffff13157836 */ /* 0x000fca0000000000 */
[----:B------:R-:W-:Y:S02]  /*270c0*/  ISETP.GT.U32.AND P0, PT, R21, 0x7feffffe, PT ;  /* 0x7feffffe1500780c */ /* 0x000fe40003f04070 */
[----:B------:R-:W-:Y:S02]  /*270d0*/  DFMA R78, R84, -R76, R82 ;  /* 0x8000004c544e722b */ /* 0x000fe40000000052 */
[----:B------:R-:W-:-:S06]  /*270e0*/  ISETP.GT.U32.OR P0, PT, R22, 0x7feffffe, P0 ;  /* 0x7feffffe1600780c */ /* 0x000fcc0000704470 */
[----:B------:R-:W-:-:S07]  /*270f0*/  DFMA R78, R86, R78, R84 ;  /* 0x0000004e564e722b */ /* 0x000fce0000000054 */
[----:B------:R-:W-:Y:S05]  /*27100*/  @P0 BRA `(.L_x_858) ;  /* 0x0000000000740947 */ /* 0x000fea0003800000 */
[----:B------:R-:W-:-:S04]  /*27110*/  LOP3.LUT R20, R31, 0x7ff00000, RZ, 0xc0, !PT ;  /* 0x7ff000001f147812 */ /* 0x000fc800078ec0ff */
[CC--:B------:R-:W-:Y:S02]  /*27120*/  VIADDMNMX R19, R17.reuse, -R20.reuse, 0xb9600000, !PT ;  /* 0xb960000011137446 */ /* 0x0c0fe40007800914 */
[----:B------:R-:W-:Y:S01]  /*27130*/  ISETP.GE.U32.AND P0, PT, R17, R20, PT ;  /* 0x000000141100720c */ /* 0x000fe20003f06070 */
[----:B------:R-:W-:Y:S01]  /*27140*/  IMAD.MOV.U32 R20, RZ, RZ, RZ ;  /* 0x000000ffff147224 */ /* 0x000fe200078e00ff */
[----:B------:R-:W-:Y:S02]  /*27150*/  VIMNMX R19, PT, PT, R19, 0x46a00000, PT ;  /* 0x46a0000013137848 */ /* 0x000fe40003fe0100 */
[----:B------:R-:W-:-:S05]  /*27160*/  SEL R18, R18, 0x63400000, !P0 ;  /* 0x6340000012127807 */ /* 0x000fca0004000000 */
[----:B------:R-:W-:-:S04]  /*27170*/  IMAD.IADD R18, R19, 0x1, -R18 ;  /* 0x0000000113127824 */ /* 0x000fc800078e0a12 */
[----:B------:R-:W-:-:S06]  /*27180*/  VIADD R21, R18, 0x7fe00000 ;  /* 0x7fe0000012157836 */ /* 0x000fcc0000000000 */
[----:B------:R-:W-:-:S10]  /*27190*/  DMUL R84, R78, R20 ;  /* 0x000000144e547228 */ /* 0x000fd40000000000 */
[----:B------:R-:W-:-:S13]  /*271a0*/  FSETP.GTU.AND P0, PT, |R85|, 1.469367938527859385e-39, PT ;  /* 0x001000005500780b */ /* 0x000fda0003f0c200 */
[----:B------:R-:W-:Y:S05]  /*271b0*/  @P0 BRA `(.L_x_859) ;  /* 0x0000000000a80947 */ /* 0x000fea0003800000 */
[----:B------:R-:W-:-:S06]  /*271c0*/  DFMA R76, R78, -R76, R82 ;  /* 0x8000004c4e4c722b */ /* 0x000fcc0000000052 */
[----:B------:R-:W-:-:S04]  /*271d0*/  MOV R76, RZ ;  /* 0x000000ff004c7202 */ /* 0x000fc80000000f00 */
[C---:B------:R-:W-:Y:S02]  /*271e0*/  FSETP.NEU.AND P0, PT, R77.reuse, RZ, PT ;  /* 0x000000ff4d00720b */ /* 0x040fe40003f0d000 */
[----:B------:R-:W-:-:S04]  /*271f0*/  LOP3.LUT R30, R77, 0x80000000, R31, 0x48, !PT ;  /* 0x800000004d1e7812 */ /* 0x000fc800078e481f */
[----:B------:R-:W-:-:S07]  /*27200*/  LOP3.LUT R77, R30, R21, RZ, 0xfc, !PT ;  /* 0x000000151e4d7212 */ /* 0x000fce00078efcff */
[----:B------:R-:W-:Y:S05]  /*27210*/  @!P0 BRA `(.L_x_859) ;  /* 0x0000000000908947 */ /* 0x000fea0003800000 */
[----:B------:R-:W-:Y:S01]  /*27220*/  IMAD.MOV R21, RZ, RZ, -R18 ;  /* 0x000000ffff157224 */ /* 0x000fe200078e0a12 */
[----:B------:R-:W-:Y:S01]  /*27230*/  IADD3 R18, PT, PT, -R18, -0x43300000, RZ ;  /* 0xbcd0000012127810 */ /* 0x000fe20007ffe1ff */
[----:B------:R-:W-:-:S06]  /*27240*/  IMAD.MOV.U32 R20, RZ, RZ, RZ ;  /* 0x000000ffff147224 */ /* 0x000fcc00078e00ff */
[----:B------:R-:W-:Y:S02]  /*27250*/  DFMA R20, R84, -R20, R78 ;  /* 0x800000145414722b */ /* 0x000fe4000000004e */
[----:B------:R-:W-:-:S08]  /*27260*/  DMUL.RP R78, R78, R76 ;  /* 0x0000004c4e4e7228 */ /* 0x000fd00000008000 */
[----:B------:R-:W-:Y:S02]  /*27270*/  FSETP.NEU.AND P0, PT, |R21|, R18, PT ;  /* 0x000000121500720b */ /* 0x000fe40003f0d200 */
[----:B------:R-:W-:Y:S02]  /*27280*/  LOP3.LUT R30, R79, R30, RZ, 0x3c, !PT ;  /* 0x0000001e4f1e7212 */ /* 0x000fe400078e3cff */
[----:B------:R-:W-:Y:S02]  /*27290*/  FSEL R18, R78, R84, !P0 ;  /* 0x000000544e127208 */ /* 0x000fe40004000000 */
[----:B------:R-:W-:-:S03]  /*272a0*/  FSEL R19, R30, R85, !P0 ;  /* 0x000000551e137208 */ /* 0x000fc60004000000 */
[----:B------:R-:W-:Y:S02]  /*272b0*/  IMAD.MOV.U32 R84, RZ, RZ, R18 ;  /* 0x000000ffff547224 */ /* 0x000fe400078e0012 */
[----:B------:R-:W-:Y:S01]  /*272c0*/  IMAD.MOV.U32 R85, RZ, RZ, R19 ;  /* 0x000000ffff557224 */ /* 0x000fe200078e0013 */
[----:B------:R-:W-:Y:S06]  /*272d0*/  BRA `(.L_x_859) ;  /* 0x0000000000607947 */ /* 0x000fec0003800000 */
.L_x_858:
[----:B------:R-:W-:-:S14]  /*272e0*/  DSETP.NAN.AND P0, PT, R80, R80, PT ;  /* 0x000000505000722a */ /* 0x000fdc0003f08000 */
[----:B------:R-:W-:Y:S05]  /*272f0*/  @P0 BRA `(.L_x_860) ;  /* 0x00000000004c0947 */ /* 0x000fea0003800000 */
[----:B------:R-:W-:-:S14]  /*27300*/  DSETP.NAN.AND P0, PT, R30, R30, PT ;  /* 0x0000001e1e00722a */ /* 0x000fdc0003f08000 */
[----:B------:R-:W-:Y:S05]  /*27310*/  @P0 BRA `(.L_x_861) ;  /* 0x0000000000340947 */ /* 0x000fea0003800000 */
[----:B------:R-:W-:Y:S01]  /*27320*/  ISETP.NE.AND P0, PT, R19, R20, PT ;  /* 0x000000141300720c */ /* 0x000fe20003f05270 */
[----:B------:R-:W-:Y:S01]  /*27330*/  IMAD.MOV.U32 R84, RZ, RZ, 0x0 ;  /* 0x00000000ff547424 */ /* 0x000fe200078e00ff */
[----:B------:R-:W-:-:S11]  /*27340*/  MOV R85, 0xfff80000 ;  /* 0xfff8000000557802 */ /* 0x000fd60000000f00 */
[----:B------:R-:W-:Y:S05]  /*27350*/  @!P0 BRA `(.L_x_859) ;  /* 0x0000000000408947 */ /* 0x000fea0003800000 */
[----:B------:R-:W-:Y:S02]  /*27360*/  ISETP.NE.AND P0, PT, R19, 0x7ff00000, PT ;  /* 0x7ff000001300780c */ /* 0x000fe40003f05270 */
[----:B------:R-:W-:Y:S02]  /*27370*/  LOP3.LUT R31, R81, 0x80000000, R31, 0x48, !PT ;  /* 0x80000000511f7812 */ /* 0x000fe400078e481f */
[----:B------:R-:W-:-:S13]  /*27380*/  ISETP.EQ.OR P0, PT, R20, RZ, !P0 ;  /* 0x000000ff1400720c */ /* 0x000fda0004702670 */
[----:B------:R-:W-:Y:S01]  /*27390*/  @P0 LOP3.LUT R17, R31, 0x7ff00000, RZ, 0xfc, !PT ;  /* 0x7ff000001f110812 */ /* 0x000fe200078efcff */
[----:B------:R-:W-:Y:S02]  /*273a0*/  @!P0 IMAD.MOV.U32 R84, RZ, RZ, RZ ;  /* 0x000000ffff548224 */ /* 0x000fe400078e00ff */
[----:B------:R-:W-:Y:S02]  /*273b0*/  @!P0 IMAD.MOV.U32 R85, RZ, RZ, R31 ;  /* 0x000000ffff558224 */ /* 0x000fe400078e001f */
[----:B------:R-:W-:Y:S02]  /*273c0*/  @P0 IMAD.MOV.U32 R84, RZ, RZ, RZ ;  /* 0x000000ffff540224 */ /* 0x000fe400078e00ff */
[----:B------:R-:W-:Y:S01]  /*273d0*/  @P0 IMAD.MOV.U32 R85, RZ, RZ, R17 ;  /* 0x000000ffff550224 */ /* 0x000fe200078e0011 */
[----:B------:R-:W-:Y:S06]  /*273e0*/  BRA `(.L_x_859) ;  /* 0x00000000001c7947 */ /* 0x000fec0003800000 */
.L_x_861:
[----:B------:R-:W-:Y:S01]  /*273f0*/  LOP3.LUT R17, R31, 0x80000, RZ, 0xfc, !PT ;  /* 0x000800001f117812 */ /* 0x000fe200078efcff */
[----:B------:R-:W-:-:S03]  /*27400*/  IMAD.MOV.U32 R84, RZ, RZ, R30 ;  /* 0x000000ffff547224 */ /* 0x000fc600078e001e */
[----:B------:R-:W-:Y:S01]  /*27410*/  MOV R85, R17 ;  /* 0x0000001100557202 */ /* 0x000fe20000000f00 */
[----:B------:R-:W-:Y:S06]  /*27420*/  BRA `(.L_x_859) ;  /* 0x00000000000c7947 */ /* 0x000fec0003800000 */
.L_x_860:
[----:B------:R-:W-:Y:S01]  /*27430*/  LOP3.LUT R17, R81, 0x80000, RZ, 0xfc, !PT ;  /* 0x0008000051117812 */ /* 0x000fe200078efcff */
[----:B------:R-:W-:-:S04]  /*27440*/  IMAD.MOV.U32 R84, RZ, RZ, R80 ;  /* 0x000000ffff547224 */ /* 0x000fc800078e0050 */
[----:B------:R-:W-:-:S07]  /*27450*/  IMAD.MOV.U32 R85, RZ, RZ, R17 ;  /* 0x000000ffff557224 */ /* 0x000fce00078e0011 */
.L_x_859:
[----:B------:R-:W-:Y:S05]  /*27460*/  BSYNC.RECONVERGENT B1 ;  /* 0x0000000000017941 */ /* 0x000fea0003800200 */
.L_x_857:
[----:B------:R-:W-:Y:S01]  /*27470*/  IMAD.MOV.U32 R20, RZ, RZ, R16 ;  /* 0x000000ffff147224 */ /* 0x000fe200078e0010 */
[----:B------:R-:W-:Y:S01]  /*27480*/  MOV R21, 0x0 ;  /* 0x0000000000157802 */ /* 0x000fe20000000f00 */
[----:B------:R-:W-:Y:S02]  /*27490*/  IMAD.MOV.U32 R18, RZ, RZ, R84 ;  /* 0x000000ffff127224 */ /* 0x000fe400078e0054 */
[----:B------:R-:W-:Y:S01]  /*274a0*/  IMAD.MOV.U32 R17, RZ, RZ, R85 ;  /* 0x000000ffff117224 */ /* 0x000fe200078e0055 */
[----:B------:R-:W-:Y:S06]  /*274b0*/  RET.REL.NODEC R20 `(_Z7re_stepPdPKdPKbS1_S1_S1_S1_S1_S1_S1_iiidddi) ;  /* 0xfffffd8814d07950 */ /* 0x000fec0003c3ffff */
        .weak           $__internal_1_$__cuda_sm20_dsqrt_rn_f64_mediumpath_v1
        .type           $__internal_1_$__cuda_sm20_dsqrt_rn_f64_mediumpath_v1,@function
        .size           $__internal_1_$__cuda_sm20_dsqrt_rn_f64_mediumpath_v1,($_Z7re_stepPdPKdPKbS1_S1_S1_S1_S1_S1_S1_iiidddi$__internal_accurate_pow - $__internal_1_$__cuda_sm20_dsqrt_rn_f64_mediumpath_v1)
$__internal_1_$__cuda_sm20_dsqrt_rn_f64_mediumpath_v1:
[----:B------:R-:W-:Y:S01]  /*274c0*/  ISETP.GE.U32.AND P0, PT, R2, -0x3400000, PT ;  /* 0xfcc000000200780c */ /* 0x000fe20003f06070 */
[----:B------:R-:W-:Y:S01]  /*274d0*/  BSSY.RECONVERGENT B2, `(.L_x_862) ;  /* 0x000002a000027945 */ /* 0x000fe20003800200 */
[----:B------:R-:W-:Y:S01]  /*274e0*/  IMAD.MOV.U32 R4, RZ, RZ, R10 ;  /* 0x000000ffff047224 */ /* 0x000fe200078e000a */
[----:B------:R-:W-:Y:S01]  /*274f0*/  MOV R10, R14 ;  /* 0x0000000e000a7202 */ /* 0x000fe20000000f00 */
[----:B------:R-:W-:Y:S02]  /*27500*/  IMAD.MOV.U32 R5, RZ, RZ, R11 ;  /* 0x000000ffff057224 */ /* 0x000fe400078e000b */
[----:B------:R-:W-:Y:S02]  /*27510*/  IMAD.MOV.U32 R2, RZ, RZ, R16 ;  /* 0x000000ffff027224 */ /* 0x000fe400078e0010 */
[----:B------:R-:W-:Y:S02]  /*27520*/  IMAD.MOV.U32 R3, RZ, RZ, R17 ;  /* 0x000000ffff037224 */ /* 0x000fe400078e0011 */
[----:B------:R-:W-:-:S02]  /*27530*/  IMAD.MOV.U32 R8, RZ, RZ, R12 ;  /* 0x000000ffff087224 */ /* 0x000fc400078e000c */
[----:B------:R-:W-:Y:S01]  /*27540*/  IMAD.MOV.U32 R11, RZ, RZ, R15 ;  /* 0x000000ffff0b7224 */ /* 0x000fe200078e000f */
[----:B------:R-:W-:Y:S06]  /*27550*/  @!P0 BRA `(.L_x_863) ;  /* 0x0000000000208947 */ /* 0x000fec0003800000 */
[----:B------:R-:W-:-:S10]  /*27560*/  DFMA.RM R2, R2, R8, R10 ;  /* 0x000000080202722b */ /* 0x000fd4000000400a */
[----:B------:R-:W-:-:S05]  /*27570*/  IADD3 R8, P0, PT, R2, 0x1, RZ ;  /* 0x0000000102087810 */ /* 0x000fca0007f1e0ff */
[----:B------:R-:W-:-:S06]  /*27580*/  IMAD.X R9, RZ, RZ, R3, P0 ;  /* 0x000000ffff097224 */ /* 0x000fcc00000e0603 */
[----:B------:R-:W-:-:S08]  /*27590*/  DFMA.RP R4, -R2, R8, R4 ;  /* 0x000000080204722b */ /* 0x000fd00000008104 */
[----:B------:R-:W-:-:S06]  /*275a0*/  DSETP.GT.AND P0, PT, R4, RZ, PT ;  /* 0x000000ff0400722a */ /* 0x000fcc0003f04000 */
[----:B------:R-:W-:Y:S02]  /*275b0*/  FSEL R2, R8, R2, P0 ;  /* 0x0000000208027208 */ /* 0x000fe40000000000 */
[----:B------:R-:W-:Y:S01]  /*275c0*/  FSEL R3, R9, R3, P0 ;  /* 0x0000000309037208 */ /* 0x000fe20000000000 */
[----:B------:R-:W-:Y:S06]  /*275d0*/  BRA `(.L_x_864) ;  /* 0x0000000000647947 */ /* 0x000fec0003800000 */
.L_x_863:
[----:B------:R-:W-:-:S14]  /*275e0*/  DSETP.NE.AND P0, PT, R4, RZ, PT ;  /* 0x000000ff0400722a */ /* 0x000fdc0003f05000 */
[----:B------:R-:W-:Y:S05]  /*275f0*/  @!P0 BRA `(.L_x_865) ;  /* 0x0000000000588947 */ /* 0x000fea0003800000 */
[----:B------:R-:W-:-:S13]  /*27600*/  ISETP.GE.AND P0, PT, R5, RZ, PT ;  /* 0x000000ff0500720c */ /* 0x000fda0003f06270 */
[----:B------:R-:W-:Y:S02]  /*27610*/  @!P0 IMAD.MOV.U32 R2, RZ, RZ, 0x0 ;  /* 0x00000000ff028424 */ /* 0x000fe400078e00ff */
[----:B------:R-:W-:Y:S01]  /*27620*/  @!P0 IMAD.MOV.U32 R3, RZ, RZ, -0x80000 ;  /* 0xfff80000ff038424 */ /* 0x000fe200078e00ff */
[----:B------:R-:W-:Y:S06]  /*27630*/  @!P0 BRA `(.L_x_864) ;  /* 0x00000000004c8947 */ /* 0x000fec0003800000 */
[----:B------:R-:W-:-:S13]  /*27640*/  ISETP.GT.AND P0, PT, R5, 0x7fefffff, PT ;  /* 0x7fefffff0500780c */ /* 0x000fda0003f04270 */
[----:B------:R-:W-:Y:S05]  /*27650*/  @P0 BRA `(.L_x_865) ;  /* 0x0000000000400947 */ /* 0x000fea0003800000 */
[----:B------:R-:W-:Y:S01]  /*27660*/  DMUL R2, R4, 8.11296384146066816958e+31 ;  /* 0x4690000004027828 */ /* 0x000fe20000000000 */
[----:B------:R-:W-:Y:S01]  /*27670*/  MOV R10, 0x0 ;  /* 0x00000000000a7802 */ /* 0x000fe20000000f00 */
[----:B------:R-:W-:Y:S02]  /*27680*/  IMAD.MOV.U32 R4, RZ, RZ, RZ ;  /* 0x000000ffff047224 */ /* 0x000fe400078e00ff */
[----:B------:R-:W-:Y:S02]  /*27690*/  IMAD.MOV.U32 R11, RZ, RZ, 0x3fd80000 ;  /* 0x3fd80000ff0b7424 */ /* 0x000fe400078e00ff */
[----:B------:R-:W0:Y:S02]  /*276a0*/  MUFU.RSQ64H R5, R3 ;  /* 0x0000000300057308 */ /* 0x000e240000001c00 */
[----:B0-----:R-:W-:-:S08]  /*276b0*/  DMUL R8, R4, R4 ;  /* 0x0000000404087228 */ /* 0x001fd00000000000 */
[----:B------:R-:W-:-:S08]  /*276c0*/  DFMA R8, R2, -R8, 1 ;  /* 0x3ff000000208742b */ /* 0x000fd00000000808 */
[----:B------:R-:W-:Y:S02]  /*276d0*/  DFMA R10, R8, R10, 0.5 ;  /* 0x3fe00000080a742b */ /* 0x000fe4000000000a */
[----:B------:R-:W-:-:S08]  /*276e0*/  DMUL R8, R4, R8 ;  /* 0x0000000804087228 */ /* 0x000fd00000000000 */
[----:B------:R-:W-:-:S08]  /*276f0*/  DFMA R8, R10, R8, R4 ;  /* 0x000000080a08722b */ /* 0x000fd00000000004 */
[----:B------:R-:W-:Y:S02]  /*27700*/  DMUL R4, R2, R8 ;  /* 0x0000000802047228 */ /* 0x000fe40000000000 */
[----:B------:R-:W-:-:S06]  /*27710*/  VIADD R9, R9, 0xfff00000 ;  /* 0xfff0000009097836 */ /* 0x000fcc0000000000 */
[----:B------:R-:W-:-:S08]  /*27720*/  DFMA R10, R4, -R4, R2 ;  /* 0x80000004040a722b */ /* 0x000fd00000000002 */
[----:B------:R-:W-:-:S10]  /*27730*/  DFMA R2, R8, R10, R4 ;  /* 0x0000000a0802722b */ /* 0x000fd40000000004 */
[----:B------:R-:W-:Y:S01]  /*27740*/  VIADD R3, R3, 0xfcb00000 ;  /* 0xfcb0000003037836 */ /* 0x000fe20000000000 */
[----:B------:R-:W-:Y:S06]  /*27750*/  BRA `(.L_x_864) ;  /* 0x0000000000047947 */ /* 0x000fec0003800000 */
.L_x_865:
[----:B------:R-:W-:-:S11]  /*27760*/  DADD R2, R4, R4 ;  /* 0x0000000004027229 */ /* 0x000fd60000000004 */
.L_x_864:
[----:B------:R-:W-:Y:S05]  /*27770*/  BSYNC.RECONVERGENT B2 ;  /* 0x0000000000027941 */ /* 0x000fea0003800200 */
.L_x_862:
[----:B------:R-:W-:Y:S01]  /*27780*/  IMAD.MOV.U32 R4, RZ, RZ, R2 ;  /* 0x000000ffff047224 */ /* 0x000fe200078e0002 */
[----:B------:R-:W-:Y:S01]  /*27790*/  MOV R2, R13 ;  /* 0x0000000d00027202 */ /* 0x000fe20000000f00 */
[----:B------:R-:W-:Y:S02]  /*277a0*/  IMAD.MOV.U32 R5, RZ, RZ, R3 ;  /* 0x000000ffff057224 */ /* 0x000fe400078e0003 */
[----:B------:R-:W-:-:S04]  /*277b0*/  IMAD.MOV.U32 R3, RZ, RZ, 0x0 ;  /* 0x00000000ff037424 */ /* 0x000fc800078e00ff */
[----:B------:R-:W-:Y:S05]  /*277c0*/  RET.REL.NODEC R2 `(_Z7re_stepPdPKdPKbS1_S1_S1_S1_S1_S1_S1_iiidddi) ;  /* 0xfffffd88020c7950 */ /* 0x000fea0003c3ffff */
        .type           $_Z7re_stepPdPKdPKbS1_S1_S1_S1_S1_S1_S1_iiidddi$__internal_accurate_pow,@function
        .size           $_Z7re_stepPdPKdPKbS1_S1_S1_S1_S1_S1_S1_iiidddi$__internal_accurate_pow,(.L_x_1560 - $_Z7re_stepPdPKdPKbS1_S1_S1_S1_S1_S1_S1_iiidddi$__internal_accurate_pow)
$_Z7re_stepPdPKdPKbS1_S1_S1_S1_S1_S1_S1_iiidddi$__internal_accurate_pow:
[----:B------:R-:W-:Y:S01]  /*277d0*/  ISETP.GT.U32.AND P0, PT, R19, 0xfffff, PT ;  /* 0x000fffff1300780c */ /* 0x000fe20003f04070 */
[----:B------:R-:W-:Y:S01]  /*277e0*/  IMAD.MOV.U32 R16, RZ, RZ, R19 ;  /* 0x000000ffff107224 */ /* 0x000fe200078e0013 */
[----:B------:R-:W-:Y:S01]  /*277f0*/  UMOV UR4, 0x7d2cafe2 ;  /* 0x7d2cafe200047882 */ /* 0x000fe20000000000 */
[----:B------:R-:W-:Y:S01]  /*27800*/  IMAD.MOV.U32 R76, RZ, RZ, RZ ;  /* 0x000000ffff4c7224 */ /* 0x000fe200078e00ff */
[----:B------:R-:W-:Y:S01]  /*27810*/  UMOV UR5, 0x3eb0f5ff ;  /* 0x3eb0f5ff00057882 */ /* 0x000fe20000000000 */
[----:B------:R-:W-:Y:S01]  /*27820*/  UMOV UR10, 0x3b39803f ;  /* 0x3b39803f000a7882 */ /* 0x000fe20000000000 */
[----:B------:R-:W-:-:S07]  /*27830*/  UMOV UR11, 0x3c7abc9e ;  /* 0x3c7abc9e000b7882 */ /* 0x000fce0000000000 */
[----:B------:R-:W-:-:S10]  /*27840*/  @!P0 DMUL R30, R18, 1.80143985094819840000e+16 ;  /* 0x43500000121e8828 */ /* 0x000fd40000000000 */
[----:B------:R-:W-:Y:S02]  /*27850*/  @!P0 IMAD.MOV.U32 R16, RZ, RZ, R31 ;  /* 0x000000ffff108224 */ /* 0x000fe400078e001f */
[----:B------:R-:W-:-:S03]  /*27860*/  @!P0 IMAD.MOV.U32 R18, RZ, RZ, R30 ;  /* 0x000000ffff128224 */ /* 0x000fc600078e001e */
[----:B------:R-:W-:Y:S01]  /*27870*/  LOP3.LUT R17, R16, 0x800fffff, RZ, 0xc0, !PT ;  /* 0x800fffff10117812 */ /* 0x000fe200078ec0ff */
[----:B------:R-:W-:-:S03]  /*27880*/  IMAD.MOV.U32 R78, RZ, RZ, R18 ;  /* 0x000000ffff4e7224 */ /* 0x000fc600078e0012 */
[----:B------:R-:W-:-:S04]  /*27890*/  LOP3.LUT R17, R17, 0x3ff00000, RZ, 0xfc, !PT ;  /* 0x3ff0000011117812 */ /* 0x000fc800078efcff */
[----:B------:R-:W-:Y:S02]  /*278a0*/  ISETP.GE.U32.AND P1, PT, R17, 0x3ff6a09f, PT ;  /* 0x3ff6a09f1100780c */ /* 0x000fe40003f26070 */
[----:B------:R-:W-:-:S11]  /*278b0*/  MOV R79, R17 ;  /* 0x00000011004f7202 */ /* 0x000fd60000000f00 */
[----:B------:R-:W-:-:S04]  /*278c0*/  @P1 VIADD R16, R79, 0xfff00000 ;  /* 0xfff000004f101836 */ /* 0x000fc80000000000 */
[----:B------:R-:W-:-:S06]  /*278d0*/  @P1 IMAD.MOV.U32 R79, RZ, RZ, R16 ;  /* 0x000000ffff4f1224 */ /* 0x000fcc00078e0010 */
[C---:B------:R-:W-:Y:S02]  /*278e0*/  DADD R84, R78.reuse, 1 ;  /* 0x3ff000004e547429 */ /* 0x040fe40000000000 */
[----:B------:R-:W-:-:S04]  /*278f0*/  DADD R16, R78, -1 ;  /* 0xbff000004e107429 */ /* 0x000fc80000000000 */
[----:B------:R-:W0:Y:S02]  /*27900*/  MUFU.RCP64H R77, R85 ;  /* 0x00000055004d7308 */ /* 0x000e240000001800 */
[----:B0-----:R-:W-:-:S08]  /*27910*/  DFMA R82, -R84, R76, 1 ;  /* 0x3ff000005452742b */ /* 0x001fd0000000014c */
[----:B------:R-:W-:-:S08]  /*27920*/  DFMA R82, R82, R82, R82 ;  /* 0x000000525252722b */ /* 0x000fd00000000052 */
[----:B------:R-:W-:Y:S01]  /*27930*/  DFMA R82, R76, R82, R76 ;  /* 0x000000524c52722b */ /* 0x000fe2000000004c */
[----:B------:R-:W-:Y:S02]  /*27940*/  IMAD.MOV.U32 R76, RZ, RZ, 0x41ad3b5a ;  /* 0x41ad3b5aff4c7424 */ /* 0x000fe400078e00ff */
[----:B------:R-:W-:-:S05]  /*27950*/  IMAD.MOV.U32 R77, RZ, RZ, 0x3ed0f5d2 ;  /* 0x3ed0f5d2ff4d7424 */ /* 0x000fca00078e00ff */
[----:B------:R-:W-:-:S08]  /*27960*/  DMUL R90, R16, R82 ;  /* 0x00000052105a7228 */ /* 0x000fd00000000000 */
[----:B------:R-:W-:-:S08]  /*27970*/  DFMA R90, R16, R82, R90 ;  /* 0x00000052105a722b */ /* 0x000fd0000000005a */
[----:B------:R-:W-:-:S08]  /*27980*/  DMUL R80, R90, R90 ;  /* 0x0000005a5a507228 */ /* 0x000fd00000000000 */
[----:B------:R-:W-:Y:S01]  /*27990*/  DFMA R76, R80, UR4, R76 ;  /* 0x00000004504c7c2b */ /* 0x000fe2000800004c */
[----:B------:R-:W-:Y:S01]  /*279a0*/  UMOV UR4, 0x75488a3f ;  /* 0x75488a3f00047882 */ /* 0x000fe20000000000 */
[----:B------:R-:W-:-:S06]  /*279b0*/  UMOV UR5, 0x3ef3b20a ;  /* 0x3ef3b20a00057882 */ /* 0x000fcc0000000000 */
[----:B------:R-:W-:Y:S01]  /*279c0*/  DFMA R78, R80, R76, UR4 ;  /* 0x00000004504e7e2b */ /* 0x000fe2000800004c */
[----:B------:R-:W-:Y:S01]  /*279d0*/  UMOV UR4, 0xe4faecd5 ;  /* 0xe4faecd500047882 */ /* 0x000fe20000000000 */
[----:B------:R-:W-:Y:S01]  /*279e0*/  UMOV UR5, 0x3f1745cd ;  /* 0x3f1745cd00057882 */ /* 0x000fe20000000000 */
[----:B------:R-:W-:-:S05]  /*279f0*/  DADD R76, R16, -R90 ;  /* 0x00000000104c7229 */ /* 0x000fca000000085a */
[----:B------:R-:W-:Y:S01]  /*27a00*/  DFMA R78, R80, R78, UR4 ;  /* 0x00000004504e7e2b */ /* 0x000fe2000800004e */
[----:B------:R-:W-:Y:S01]  /*27a10*/  UMOV UR4, 0x258a578b ;  /* 0x258a578b00047882 */ /* 0x000fe20000000000 */
[----:B------:R-:W-:Y:S01]  /*27a20*/  UMOV UR5, 0x3f3c71c7 ;  /* 0x3f3c71c700057882 */ /* 0x000fe20000000000 */
[----:B------:R-:W-:-:S05]  /*27a30*/  DADD R76, R76, R76 ;  /* 0x000000004c4c7229 */ /* 0x000fca000000004c */
[----:B------:R-:W-:Y:S01]  /*27a40*/  DFMA R78, R80, R78, UR4 ;  /* 0x00000004504e7e2b */ /* 0x000fe2000800004e */
[----:B------:R-:W-:Y:S01]  /*27a50*/  UMOV UR4, 0x9242b910 ;  /* 0x9242b91000047882 */ /* 0x000fe20000000000 */
[----:B------:R-:W-:Y:S01]  /*27a60*/  UMOV UR5, 0x3f624924 ;  /* 0x3f62492400057882 */ /* 0x000fe20000000000 */
[-C--:B------:R-:W-:Y:S02]  /*27a70*/  DFMA R76, R16, -R90.reuse, R76 ;  /* 0x8000005a104c722b */ /* 0x080fe4000000004c */
[----:B------:R-:W-:-:S03]  /*27a80*/  DMUL R16, R90, R90 ;  /* 0x0000005a5a107228 */ /* 0x000fc60000000000 */
[----:B------:R-:W-:Y:S01]  /*27a90*/  DFMA R78, R80, R78, UR4 ;  /* 0x00000004504e7e2b */ /* 0x000fe2000800004e */
[----:B------:R-:W-:Y:S01]  /*27aa0*/  UMOV UR4, 0x99999dfb ;  /* 0x99999dfb00047882 */ /* 0x000fe20000000000 */
[----:B------:R-:W-:Y:S01]  /*27ab0*/  UMOV UR5, 0x3f899999 ;  /* 0x3f89999900057882 */ /* 0x000fe20000000000 */
[----:B------:R-:W-:-:S05]  /*27ac0*/  DMUL R76, R82, R76 ;  /* 0x0000004c524c7228 */ /* 0x000fca0000000000 */
[----:B------:R-:W-:Y:S01]  /*27ad0*/  DFMA R78, R80, R78, UR4 ;  /* 0x00000004504e7e2b */ /* 0x000fe2000800004e */
[----:B------:R-:W-:Y:S01]  /*27ae0*/  UMOV UR4, 0x55555555 ;  /* 0x5555555500047882 */ /* 0x000fe20000000000 */
[----:B------:R-:W-:-:S03]  /*27af0*/  UMOV UR5, 0x3fb55555 ;  /* 0x3fb5555500057882 */ /* 0x000fc60000000000 */
[----:B------:R-:W-:Y:S01]  /*27b00*/  IADD3 R83, PT, PT, R77, 0x100000, RZ ;  /* 0x001000004d537810 */ /* 0x000fe20007ffe0ff */
[----:B------:R-:W-:Y:S02]  /*27b10*/  IMAD.MOV.U32 R82, RZ, RZ, R76 ;  /* 0x000000ffff527224 */ /* 0x000fe400078e004c */
[----:B------:R-:W-:-:S08]  /*27b20*/  DFMA R88, R80, R78, UR4 ;  /* 0x0000000450587e2b */ /* 0x000fd0000800004e */
[----:B------:R-:W-:Y:S01]  /*27b30*/  DADD R86, -R88, UR4 ;  /* 0x0000000458567e29 */ /* 0x000fe20008000100 */
[----:B------:R-:W-:Y:S01]  /*27b40*/  UMOV UR4, 0xb9e7b0 ;  /* 0x00b9e7b000047882 */ /* 0x000fe20000000000 */
[----:B------:R-:W-:-:S06]  /*27b50*/  UMOV UR5, 0x3c46a4cb ;  /* 0x3c46a4cb00057882 */ /* 0x000fcc0000000000 */
[----:B------:R-:W-:Y:S02]  /*27b60*/  DFMA R86, R80, R78, R86 ;  /* 0x0000004e5056722b */ /* 0x000fe40000000056 */
[C---:B------:R-:W-:Y:S02]  /*27b70*/  DFMA R78, R90.reuse, R90, -R16 ;  /* 0x0000005a5a4e722b */ /* 0x040fe40000000810 */
[----:B------:R-:W-:-:S04]  /*27b80*/  DMUL R80, R90, R16 ;  /* 0x000000105a507228 */ /* 0x000fc80000000000 */
[----:B------:R-:W-:Y:S01]  /*27b90*/  DADD R86, R86, -UR4 ;  /* 0x8000000456567e29 */ /* 0x000fe20008000000 */
[----:B------:R-:W-:Y:S01]  /*27ba0*/  UMOV UR4, 0x80000000 ;  /* 0x8000000000047882 */ /* 0x000fe20000000000 */
[C---:B------:R-:W-:Y:S01]  /*27bb0*/  DFMA R82, R90.reuse, R82, R78 ;  /* 0x000000525a52722b */ /* 0x040fe2000000004e */
[----:B------:R-:W-:Y:S01]  /*27bc0*/  UMOV UR5, 0x43300000 ;  /* 0x4330000000057882 */ /* 0x000fe20000000000 */
[----:B------:R-:W-:-:S04]  /*27bd0*/  DFMA R78, R90, R16, -R80 ;  /* 0x000000105a4e722b */ /* 0x000fc80000000850 */
[----:B------:R-:W-:-:S04]  /*27be0*/  DADD R84, R88, R86 ;  /* 0x0000000058547229 */ /* 0x000fc80000000056 */
[----:B------:R-:W-:-:S04]  /*27bf0*/  DFMA R78, R76, R16, R78 ;  /* 0x000000104c4e722b */ /* 0x000fc8000000004e */
[----:B------:R-:W-:Y:S02]  /*27c00*/  DMUL R16, R84, R80 ;  /* 0x0000005054107228 */ /* 0x000fe40000000000 */
[----:B------:R-:W-:Y:S02]  /*27c10*/  DADD R88, R88, -R84 ;  /* 0x0000000058587229 */ /* 0x000fe40000000854 */
[----:B------:R-:W-:-:S04]  /*27c20*/  DFMA R78, R90, R82, R78 ;  /* 0x000000525a4e722b */ /* 0x000fc8000000004e */
[----:B------:R-:W-:Y:S02]  /*27c30*/  DFMA R82, R84, R80, -R16 ;  /* 0x000000505452722b */ /* 0x000fe40000000810 */
[----:B------:R-:W-:-:S06]  /*27c40*/  DADD R88, R86, R88 ;  /* 0x0000000056587229 */ /* 0x000fcc0000000058 */
[----:B------:R-:W-:-:S08]  /*27c50*/  DFMA R78, R84, R78, R82 ;  /* 0x0000004e544e722b */ /* 0x000fd00000000052 */
[----:B------:R-:W-:-:S08]  /*27c60*/  DFMA R88, R88, R80, R78 ;  /* 0x000000505858722b */ /* 0x000fd0000000004e */
[----:B------:R-:W-:-:S08]  /*27c70*/  DADD R80, R16, R88 ;  /* 0x0000000010507229 */ /* 0x000fd00000000058 */
[--C-:B------:R-:W-:Y:S02]  /*27c80*/  DADD R78, R90, R80.reuse ;  /* 0x000000005a4e7229 */ /* 0x100fe40000000050 */
[----:B------:R-:W-:-:S06]  /*27c90*/  DADD R16, R16, -R80 ;  /* 0x0000000010107229 */ /* 0x000fcc0000000850 */
[----:B------:R-:W-:Y:S02]  /*27ca0*/  DADD R90, R90, -R78 ;  /* 0x000000005a5a7229 */ /* 0x000fe4000000084e */
[----:B------:R-:W-:Y:S01]  /*27cb0*/  DADD R88, R88, R16 ;  /* 0x0000000058587229 */ /* 0x000fe20000000010 */
[----:B------:R-:W-:Y:S01]  /*27cc0*/  SHF.R.U32.HI R16, RZ, 0x14, R19 ;  /* 0x00000014ff107819 */ /* 0x000fe20000011613 */
[----:B------:R-:W-:Y:S01]  /*27cd0*/  IMAD.MOV.U32 R19, RZ, RZ, 0x43300000 ;  /* 0x43300000ff137424 */ /* 0x000fe200078e00ff */
[----:B------:R-:W-:-:S03]  /*27ce0*/  @!P0 LEA.HI R16, R31, 0xffffffca, RZ, 0xc ;  /* 0xffffffca1f108811 */ /* 0x000fc600078f60ff */
[----:B------:R-:W-:Y:S02]  /*27cf0*/  DADD R90, R80, R90 ;  /* 0x00000000505a7229 */ /* 0x000fe4000000005a */
[C---:B------:R-:W-:Y:S02]  /*27d00*/  VIADD R17, R16.reuse, 0xfffffc01 ;  /* 0xfffffc0110117836 */ /* 0x040fe40000000000 */
[----:B------:R-:W-:-:S04]  /*27d10*/  @P1 VIADD R17, R16, 0xfffffc02 ;  /* 0xfffffc0210111836 */ /* 0x000fc80000000000 */
[----:B------:R-:W-:Y:S01]  /*27d20*/  DADD R88, R88, R90 ;  /* 0x0000000058587229 */ /* 0x000fe2000000005a */
[----:B------:R-:W-:-:S07]  /*27d30*/  LOP3.LUT R18, R17, 0x80000000, RZ, 0x3c, !PT ;  /* 0x8000000011127812 */ /* 0x000fce00078e3cff */
[----:B------:R-:W-:Y:S02]  /*27d40*/  DADD R76, R76, R88 ;  /* 0x000000004c4c7229 */ /* 0x000fe40000000058 */
[----:B------:R-:W-:Y:S01]  /*27d50*/  DADD R18, R18, -UR4 ;  /* 0x8000000412127e29 */ /* 0x000fe20008000000 */
[----:B------:R-:W-:Y:S01]  /*27d60*/  UMOV UR4, 0xfefa39ef ;  /* 0xfefa39ef00047882 */ /* 0x000fe20000000000 */
[----:B------:R-:W-:-:S04]  /*27d70*/  UMOV UR5, 0x3fe62e42 ;  /* 0x3fe62e4200057882 */ /* 0x000fc80000000000 */
[----:B------:R-:W-:-:S08]  /*27d80*/  DADD R16, R78, R76 ;  /* 0x000000004e107229 */ /* 0x000fd0000000004c */
[--C-:B------:R-:W-:Y:S02]  /*27d90*/  DFMA R30, R18, UR4, R16.reuse ;  /* 0x00000004121e7c2b */ /* 0x100fe40008000010 */
[----:B------:R-:W-:-:S06]  /*27da0*/  DADD R80, R78, -R16 ;  /* 0x000000004e507229 */ /* 0x000fcc0000000810 */
[----:B------:R-:W-:Y:S02]  /*27db0*/  DFMA R78, R18, -UR4, R30 ;  /* 0x80000004124e7c2b */ /* 0x000fe4000800001e */
[----:B------:R-:W-:-:S06]  /*27dc0*/  DADD R80, R76, R80 ;  /* 0x000000004c507229 */ /* 0x000fcc0000000050 */
[----:B------:R-:W-:Y:S01]  /*27dd0*/  DADD R78, -R16, R78 ;  /* 0x00000000104e7229 */ /* 0x000fe2000000014e */
[C---:B------:R-:W-:Y:S01]  /*27de0*/  IMAD.SHL.U32 R16, R13.reuse, 0x2, RZ ;  /* 0x000000020d107824 */ /* 0x040fe200078e00ff */
[----:B------:R-:W-:-:S04]  /*27df0*/  LOP3.LUT R17, R13, 0xff0fffff, RZ, 0xc0, !PT ;  /* 0xff0fffff0d117812 */ /* 0x000fc800078ec0ff */
[----:B------:R-:W-:Y:S02]  /*27e00*/  ISETP.GT.U32.AND P0, PT, R16, -0x2000001, PT ;  /* 0xfdffffff1000780c */ /* 0x000fe40003f04070 */
[----:B------:R-:W-:-:S08]  /*27e10*/  DADD R78, R80, -R78 ;  /* 0x00000000504e7229 */ /* 0x000fd0000000084e */
[----:B------:R-:W-:Y:S01]  /*27e20*/  DFMA R18, R18, UR10, R78 ;  /* 0x0000000a12127c2b */ /* 0x000fe2000800004e */
[----:B------:R-:W-:Y:S02]  /*27e30*/  SEL R79, R17, R13, P0 ;  /* 0x0000000d114f7207 */ /* 0x000fe40000000000 */
[----:B------:R-:W-:-:S05]  /*27e40*/  MOV R78, R12 ;  /* 0x0000000c004e7202 */ /* 0x000fca0000000f00 */
[----:B------:R-:W-:-:S08]  /*27e50*/  DADD R76, R30, R18 ;  /* 0x000000001e4c7229 */ /* 0x000fd00000000012 */
[----:B------:R-:W-:Y:S02]  /*27e60*/  DADD R30, R30, -R76 ;  /* 0x000000001e1e7229 */ /* 0x000fe4000000084c */
[----:B------:R-:W-:-:S06]  /*27e70*/  DMUL R16, R76, R78 ;  /* 0x0000004e4c107228 */ /* 0x000fcc0000000000 */
[----:B------:R-:W-:Y:S02]  /*27e80*/  DADD R30, R18, R30 ;  /* 0x00000000121e7229 */ /* 0x000fe4000000001e */
[----:B------:R-:W-:-:S08]  /*27e90*/  DFMA R76, R76, R78, -R16 ;  /* 0x0000004e4c4c722b */ /* 0x000fd00000000810 */
[----:B------:R-:W-:Y:S01]  /*27ea0*/  DFMA R30, R30, R78, R76 ;  /* 0x0000004e1e1e722b */ /* 0x000fe2000000004c */
[----:B------:R-:W-:Y:S02]  /*27eb0*/  IMAD.MOV.U32 R78, RZ, RZ, 0x652b82fe ;  /* 0x652b82feff4e7424 */ /* 0x000fe400078e00ff */
[----:B------:R-:W-:-:S05]  /*27ec0*/  IMAD.MOV.U32 R79, RZ, RZ, 0x3ff71547 ;  /* 0x3ff71547ff4f7424 */ /* 0x000fca00078e00ff */
[----:B------:R-:W-:-:S08]  /*27ed0*/  DADD R80, R16, R30 ;  /* 0x0000000010507229 */ /* 0x000fd0000000001e */
[----:B------:R-:W-:Y:S02]  /*27ee0*/  DFMA R78, R80, R78, 6.75539944105574400000e+15 ;  /* 0x43380000504e742b */ /* 0x000fe4000000004e */
[----:B------:R-:W-:Y:S01]  /*27ef0*/  FSETP.GEU.AND P0, PT, |R81|, 4.1917929649353027344, PT ;  /* 0x4086232b5100780b */ /* 0x000fe20003f0e200 */
[----:B------:R-:W-:-:S05]  /*27f00*/  DADD R16, R16, -R80 ;  /* 0x0000000010107229 */ /* 0x000fca0000000850 */
[----:B------:R-:W-:-:S03]  /*27f10*/  DADD R18, R78, -6.75539944105574400000e+15 ;  /* 0xc33800004e127429 */ /* 0x000fc60000000000 */
[----:B------:R-:W-:-:S05]  /*27f20*/  DADD R30, R30, R16 ;  /* 0x000000001e1e7229 */ /* 0x000fca0000000010 */
[----:B------:R-:W-:Y:S01]  /*27f30*/  DFMA R76, R18, -UR4, R80 ;  /* 0x80000004124c7c2b */ /* 0x000fe20008000050 */
[----:B------:R-:W-:Y:S01]  /*27f40*/  UMOV UR4, 0x3b39803f ;  /* 0x3b39803f00047882 */ /* 0x000fe20000000000 */
[----:B------:R-:W-:-:S06]  /*27f50*/  UMOV UR5, 0x3c7abc9e ;  /* 0x3c7abc9e00057882 */ /* 0x000fcc0000000000 */
[----:B------:R-:W-:Y:S01]  /*27f60*/  DFMA R76, R18, -UR4, R76 ;  /* 0x80000004124c7c2b */ /* 0x000fe2000800004c */
[----:B------:R-:W-:Y:S01]  /*27f70*/  UMOV UR4, 0x69ce2bdf ;  /* 0x69ce2bdf00047882 */ /* 0x000fe20000000000 */
[----:B------:R-:W-:Y:S01]  /*27f80*/  IMAD.MOV.U32 R18, RZ, RZ, -0x35dec16 ;  /* 0xfca213eaff127424 */ /* 0x000fe200078e00ff */
[----:B------:R-:W-:Y:S01]  /*27f90*/  UMOV UR5, 0x3e5ade15 ;  /* 0x3e5ade1500057882 */ /* 0x000fe20000000000 */
[----:B------:R-:W-:-:S06]  /*27fa0*/  IMAD.MOV.U32 R19, RZ, RZ, 0x3e928af3 ;  /* 0x3e928af3ff137424 */ /* 0x000fcc00078e00ff */
[----:B------:R-:W-:Y:S01]  /*27fb0*/  DFMA R18, R76, UR4, R18 ;  /* 0x000000044c127c2b */ /* 0x000fe20008000012 */
[----:B------:R-:W-:Y:S01]  /*27fc0*/  UMOV UR4, 0x62401315 ;  /* 0x6240131500047882 */ /* 0x000fe20000000000 */
[----:B------:R-:W-:-:S06]  /*27fd0*/  UMOV UR5, 0x3ec71dee ;  /* 0x3ec71dee00057882 */ /* 0x000fcc0000000000 */
[----:B------:R-:W-:Y:S01]  /*27fe0*/  DFMA R18, R76, R18, UR4 ;  /* 0x000000044c127e2b */ /* 0x000fe20008000012 */
        /* <DEDUP_REMOVED lines=20> */
[----:B------:R-:W-:-:S08]  /*28130*/  DFMA R18, R76, R18, UR4 ;  /* 0x000000044c127e2b */ /* 0x000fd00008000012 */
[----:B------:R-:W-:-:S08]  /*28140*/  DFMA R18, R76, R18, 1 ;  /* 0x3ff000004c12742b */ /* 0x000fd00000000012 */
[----:B------:R-:W-:-:S10]  /*28150*/  DFMA R18, R76, R18, 1 ;  /* 0x3ff000004c12742b */ /* 0x000fd40000000012 */
[----:B------:R-:W-:Y:S01]  /*28160*/  IMAD R77, R78, 0x100000, R19 ;  /* 0x001000004e4d7824 */ /* 0x000fe200078e0213 */
[----:B------:R-:W-:Y:S01]  /*28170*/  MOV R76, R18 ;  /* 0x00000012004c7202 */ /* 0x000fe20000000f00 */
[----:B------:R-:W-:Y:S06]  /*28180*/  @!P0 BRA `(.L_x_866) ;  /* 0x0000000000308947 */ /* 0x000fec0003800000 */
[----:B------:R-:W-:Y:S01]  /*28190*/  FSETP.GEU.AND P1, PT, |R81|, 4.2275390625, PT ;  /* 0x408748005100780b */ /* 0x000fe20003f2e200 */
[C---:B------:R-:W-:Y:S02]  /*281a0*/  DADD R76, R80.reuse, +INF ;  /* 0x7ff00000504c7429 */ /* 0x040fe40000000000 */
[----:B------:R-:W-:-:S08]  /*281b0*/  DSETP.GEU.AND P0, PT, R80, RZ, PT ;  /* 0x000000ff5000722a */ /* 0x000fd00003f0e000 */
[----:B------:R-:W-:Y:S02]  /*281c0*/  FSEL R76, R76, RZ, P0 ;  /* 0x000000ff4c4c7208 */ /* 0x000fe40000000000 */
[----:B------:R-:W-:Y:S02]  /*281d0*/  @!P1 LEA.HI R16, R78, R78, RZ, 0x1 ;  /* 0x0000004e4e109211 */ /* 0x000fe400078f08ff */
[----:B------:R-:W-:Y:S02]  /*281e0*/  FSEL R77, R77, RZ, P0 ;  /* 0x000000ff4d4d7208 */ /* 0x000fe40000000000 */
[----:B------:R-:W-:-:S05]  /*281f0*/  @!P1 SHF.R.S32.HI R16, RZ, 0x1, R16 ;  /* 0x00000001ff109819 */ /* 0x000fca0000011410 */
[----:B------:R-:W-:Y:S02]  /*28200*/  @!P1 IMAD.IADD R17, R78, 0x1, -R16 ;  /* 0x000000014e119824 */ /* 0x000fe400078e0a10 */
[----:B------:R-:W-:Y:S02]  /*28210*/  @!P1 IMAD R19, R16, 0x100000, R19 ;  /* 0x0010000010139824 */ /* 0x000fe400078e0213 */
[----:B------:R-:W-:Y:S01]  /*28220*/  @!P1 IMAD.MOV.U32 R16, RZ, RZ, RZ ;  /* 0x000000ffff109224 */ /* 0x000fe200078e00ff */
[----:B------:R-:W-:-:S06]  /*28230*/  @!P1 LEA R17, R17, 0x3ff00000, 0x14 ;  /* 0x3ff0000011119811 */ /* 0x000fcc00078ea0ff */
[----:B------:R-:W-:-:S11]  /*28240*/  @!P1 DMUL R76, R18, R16 ;  /* 0x00000010124c9228 */ /* 0x000fd60000000000 */
.L_x_866:
[----:B------:R-:W-:Y:S01]  /*28250*/  DFMA R30, R30, R76, R76 ;  /* 0x0000004c1e1e722b */ /* 0x000fe2000000004c */
[----:B------:R-:W-:Y:S01]  /*28260*/  IMAD.MOV.U32 R21, RZ, RZ, 0x0 ;  /* 0x00000000ff157424 */ /* 0x000fe200078e00ff */
[----:B------:R-:W-:-:S08]  /*28270*/  DSETP.NEU.AND P0, PT, |R76|, +INF , PT ;  /* 0x7ff000004c00742a */ /* 0x000fd00003f0d200 */
[----:B------:R-:W-:Y:S02]  /*28280*/  FSEL R16, R76, R30, !P0 ;  /* 0x0000001e4c107208 */ /* 0x000fe40004000000 */
[----:B------:R-:W-:Y:S01]  /*28290*/  FSEL R17, R77, R31, !P0 ;  /* 0x0000001f4d117208 */ /* 0x000fe20004000000 */
[----:B------:R-:W-:Y:S06]  /*282a0*/  RET.REL.NODEC R20 `(_Z7re_stepPdPKdPKbS1_S1_S1_S1_S1_S1_S1_iiidddi) ;  /* 0xfffffd7c14547950 */ /* 0x000fec0003c3ffff */
.L_x_867:
[----:B------:R-:W-:-:S00]  /*282b0*/  BRA `(.L_x_867) ;  /* 0xfffffffc00fc7947 */ /* 0x000fc0000383ffff */
[----:B------:R-:W-:-:S00]  /*282c0*/  NOP ;  /* 0x0000000000007918 */ /* 0x000fc00000000000 */
        /* <DEDUP_REMOVED lines=11> */
.L_x_1560:


//--------------------- .text._Z19boundary_correctionPdS_S_S_S_S_PKdiiiiddd --------------------------
	.section	.text._Z19boundary_correctionPdS_S_S_S_S_PKdiiiiddd,"ax",@progbits
	.align	128
        .global         _Z19boundary_correctionPdS_S_S_S_S_PKdiiiiddd
        .type           _Z19boundary_correctionPdS_S_S_S_S_PKdiiiiddd,@function
        .size           _Z19boundary_correctionPdS_S_S_S_S_PKdiiiiddd,(.L_x_1563 - _Z19boundary_correctionPdS_S_S_S_S_PKdiiiiddd)
        .other          _Z19boundary_correctionPdS_S_S_S_S_PKdiiiiddd,@"STO_CUDA_ENTRY STV_DEFAULT"
_Z19boundary_correctionPdS_S_S_S_S_PKdiiiiddd:
.text._Z19boundary_correctionPdS_S_S_S_S_PKdiiiiddd:
        /* <DEDUP_REMOVED lines=15> */
[----:B---3--:R-:W-:Y:S01]  /*00f0*/  ISETP.GE.OR P0, PT, R2, UR5, P0 ;  /* 0x0000000502007c0c */ /* 0x008fe20008706670 */
[----:B----4-:R-:W-:-:S05]  /*0100*/  IMAD R6, R6, UR7, R7 ;  /* 0x0000000706067c24 */ /* 0x010fca000f8e0207 */
[----:B------:R-:W-:-:S13]  /*0110*/  ISETP.GE.OR P0, PT, R6, UR9, P0 ;  /* 0x0000000906007c0c */ /* 0x000fda0008706670 */
[----:B------:R-:W-:Y:S05]  /*0120*/  @P0 EXIT ;  /* 0x000000000000094d */ /* 0x000fea0003800000 */
[----:B------:R-:W0:Y:S01]  /*0130*/  I2F.F64.U32 R6, R6 ;  /* 0x0000000600067312 */ /* 0x000e220000201800 */
[----:B------:R-:W-:Y:S01]  /*0140*/  VIADD R12, R0, 0x1 ;  /* 0x00000001000c7836 */ /* 0x000fe20000000000 */
[----:B------:R-:W-:Y:S01]  /*0150*/  UIADD3 UR6, UPT, UPT, UR8, -0x1, URZ ;  /* 0xffffffff08067890 */ /* 0x000fe2000fffe0ff */
[----:B------:R-:W-:Y:S01]  /*0160*/  IMAD.MOV.U32 R10, RZ, RZ, RZ ;  /* 0x000000ffff0a7224 */ /* 0x000fe200078e00ff */
[----:B------:R-:W-:-:S04]  /*0170*/  UIADD3 UR4, UPT, UPT, UR9, -0x1, URZ ;  /* 0xffffffff09047890 */ /* 0x000fc8000fffe0ff */
[----:B------:R-:W1:Y:S01]  /*0180*/  I2F.F64 R2, R2 ;  /* 0x0000000200027312 */ /* 0x000e620000201c00 */
[----:B0-----:R-:W-:-:S07]  /*0190*/  DSETP.MAX.AND P4, P5, RZ, R6, PT ;  /* 0x00000006ff00722a */ /* 0x001fce0003d8f000 */
[----:B------:R-:W0:Y:S01]  /*01a0*/  I2F.F64.U32 R4, R0 ;  /* 0x0000000000047312 */ /* 0x000e220000201800 */
[----:B------:R-:W-:Y:S02]  /*01b0*/  IMAD.MOV.U32 R11, RZ, RZ, R6 ;  /* 0x000000ffff0b7224 */ /* 0x000fe400078e0006 */
[----:B------:R-:W-:-:S03]  /*01c0*/  IMAD.MOV.U32 R15, RZ, RZ, R7 ;  /* 0x000000ffff0f7224 */ /* 0x000fc600078e0007 */
[----:B------:R-:W-:Y:S01]  /*01d0*/  SEL R10, R10, R11, P4 ;  /* 0x0000000b0a0a7207 */ /* 0x000fe20002000000 */
[----:B-1----:R-:W-:Y:S01]  /*01e0*/  DSETP.MAX.AND P0, P1, RZ, R2, PT ;  /* 0x00000002ff00722a */ /* 0x002fe2000390f000 */
[----:B------:R-:W1:Y:S01]  /*01f0*/  I2F.F64.U32 R12, R12 ;  /* 0x0000000c000c7312 */ /* 0x000e620000201800 */
[----:B------:R-:W-:Y:S02]  /*0200*/  IMAD.MOV.U32 R17, RZ, RZ, R2 ;  /* 0x000000ffff117224 */ /* 0x000fe400078e0002 */
[----:B------:R-:W-:Y:S02]  /*0210*/  IMAD.MOV.U32 R19, RZ, RZ, R3 ;  /* 0x000000ffff137224 */ /* 0x000fe400078e0003 */
[----:B------:R-:W-:Y:S01]  /*0220*/  IMAD.MOV.U32 R2, RZ, RZ, RZ ;  /* 0x000000ffff027224 */ /* 0x000fe200078e00ff */
[----:B0-----:R-:W-:Y:S01]  /*0230*/  DSETP.MAX.AND P3, P2, RZ, R4, PT ;  /* 0x00000004ff00722a */ /* 0x001fe20003a6f000 */
[----:B------:R-:W-:Y:S01]  /*0240*/  IMAD.MOV.U32 R3, RZ, RZ, R4 ;  /* 0x000000ffff037224 */ /* 0x000fe200078e0004 */
[----:B------:R-:W0:Y:S02]  /*0250*/  I2F.F64.U32 R8, UR6 ;  /* 0x0000000600087d12 */ /* 0x000e240008201800 */
[----:B------:R-:W-:Y:S01]  /*0260*/  FSEL R11, R2, R15, P4 ;  /* 0x0000000f020b7208 */ /* 0x000fe20002000000 */
[----:B------:R-:W2:Y:S01]  /*0270*/  LDCU.64 UR6, c[0x0][0x358] ;  /* 0x00006b00ff0677ac */ /* 0x000ea20008000a00 */
[----:B------:R-:W-:-:S02]  /*0280*/  @P5 LOP3.LUT R11, R15, 0x80000, RZ, 0xfc, !PT ;  /* 0x000800000f0b5812 */ /* 0x000fc400078efcff */
[----:B------:R-:W-:Y:S01]  /*0290*/  SEL R2, R2, R3, P3 ;  /* 0x0000000302027207 */ /* 0x000fe20001800000 */
[----:B------:R-:W-:Y:S01]  /*02a0*/  IMAD.MOV.U32 R3, RZ, RZ, RZ ;  /* 0x000000ffff037224 */ /* 0x000fe200078e00ff */
[----:B-1----:R-:W-:Y:S01]  /*02b0*/  DSETP.MAX.AND P4, P5, RZ, R12, PT ;  /* 0x0000000cff00722a */ /* 0x002fe20003d8f000 */
[----:B------:R-:W1:Y:S01]  /*02c0*/  I2F.F64.U32 R6, UR4 ;  /* 0x0000000400067d12 */ /* 0x000e620008201800 */
[----:B------:R-:W-:Y:S01]  /*02d0*/  UIADD3 UR4, UPT, UPT, UR5, -0x1, URZ ;  /* 0xffffffff05047890 */ /* 0x000fe2000fffe0ff */
[----:B------:R-:W-:Y:S01]  /*02e0*/  IMAD.MOV.U32 R15, RZ, RZ, R12 ;  /* 0x000000ffff0f7224 */ /* 0x000fe200078e000c */
[----:B------:R-:W-:Y:S01]  /*02f0*/  FSEL R3, R3, R5, P3 ;  /* 0x0000000503037208 */ /* 0x000fe20001800000 */
[----:B------:R-:W-:Y:S01]  /*0300*/  IMAD.MOV.U32 R12, RZ, RZ, RZ ;  /* 0x000000ffff0c7224 */ /* 0x000fe200078e00ff */
[----:B------:R-:W-:-:S04]  /*0310*/  @P2 LOP3.LUT R3, R5, 0x80000, RZ, 0xfc, !PT ;  /* 0x0008000005032812 */ /* 0x000fc800078efcff */
[C---:B------:R-:W-:Y:S01]  /*0320*/  FSEL R21, R12.reuse, R13, P4 ;  /* 0x0000000d0c157208 */ /* 0x040fe20002000000 */
[----:B------:R-:W3:Y:S01]  /*0330*/  I2F.F64 R4, UR4 ;  /* 0x0000000400047d12 */ /* 0x000ee20008201c00 */
[----:B0-----:R-:W-:Y:S01]  /*0340*/  DSETP.GT.AND P2, PT, R2, R8, PT ;  /* 0x000000080200722a */ /* 0x001fe20003f44000 */
[----:B------:R-:W-:Y:S02]  /*0350*/  SEL R12, R12, R15, P4 ;  /* 0x0000000f0c0c7207 */ /* 0x000fe40002000000 */
[----:B------:R-:W-:Y:S01]  /*0360*/  @P5 LOP3.LUT R21, R13, 0x80000, RZ, 0xfc, !PT ;  /* 0x000800000d155812 */ /* 0x000fe200078efcff */
[----:B-1----:R-:W-:Y:S02]  /*0370*/  DSETP.GT.AND P3, PT, R10, R6, PT ;  /* 0x000000060a00722a */ /* 0x002fe40003f64000 */
[----:B------:R-:W-:Y:S01]  /*0380*/  FSEL R14, R8, R2, P2 ;  /* 0x00000002080e7208 */ /* 0x000fe20001000000 */
[----:B------:R-:W-:Y:S01]  /*0390*/  IMAD.MOV.U32 R2, RZ, RZ, RZ ;  /* 0x000000ffff027224 */ /* 0x000fe200078e00ff */
[----:B------:R-:W-:Y:S01]  /*03a0*/  FSEL R15, R9, R3, P2 ;  /* 0x00000003090f7208 */ /* 0x000fe20001000000 */
[----:B------:R-:W-:Y:S01]  /*03b0*/  IMAD.MOV.U32 R13, RZ, RZ, R21 ;  /* 0x000000ffff0d7224 */ /* 0x000fe200078e0015 */
[----:B------:R-:W-:Y:S01]  /*03c0*/  FSEL R6, R6, R10, P3 ;  /* 0x0000000a06067208 */ /* 0x000fe20001800000 */
[----:B------:R-:W-:Y:S01]  /*03d0*/  IMAD.MOV.U32 R10, RZ, RZ, RZ ;  /* 0x000000ffff0a7224 */ /* 0x000fe200078e00ff */
[----:B------:R-:W-:-:S02]  /*03e0*/  FSEL R7, R7, R11, P3 ;  /* 0x0000000b07077208 */ /* 0x000fc40001800000 */
[----:B------:R-:W-:Y:S01]  /*03f0*/  FSEL R11, R2, R19, P0 ;  /* 0x00000013020b7208 */ /* 0x000fe20000000000 */
[----:B------:R-:W-:Y:S01]  /*0400*/  DSETP.GT.AND P2, PT, R12, R8, PT ;  /* 0x000000080c00722a */ /* 0x000fe20003f44000 */
[----:B------:R-:W-:Y:S01]  /*0410*/  SEL R10, R10, R17, P0 ;  /* 0x000000110a0a7207 */ /* 0x000fe20000000000 */
[----:B------:R-:W-:Y:S01]  /*0420*/  F2I.F64.TRUNC R2, R14 ;  /* 0x0000000e00027311 */ /* 0x000fe2000030d100 */
[----:B------:R-:W-:-:S03]  /*0430*/  @P1 LOP3.LUT R11, R19, 0x80000, RZ, 0xfc, !PT ;  /* 0x00080000130b1812 */ /* 0x000fc600078efcff */
[----:B------:R-:W-:Y:S02]  /*0440*/  FSEL R12, R8, R12, P2 ;  /* 0x0000000c080c7208 */ /* 0x000fe40001000000 */
[----:B------:R-:W-:Y:S01]  /*0450*/  FSEL R13, R9, R13, P2 ;  /* 0x0000000d090d7208 */ /* 0x000fe20001000000 */
[----:B---3--:R-:W-:Y:S01]  /*0460*/  DSETP.GT.AND P0, PT, R10, R4, PT ;  /* 0x000000040a00722a */ /* 0x008fe20003f04000 */
[----:B------:R-:W0:Y:S05]  /*0470*/  F2I.F64.TRUNC R7, R6 ;  /* 0x0000000600077311 */ /* 0x000e2a000030d100 */
[----:B------:R-:W-:Y:S02]  /*0480*/  FSEL R16, R4, R10, P0 ;  /* 0x0000000a04107208 */ /* 0x000fe40000000000 */
[----:B------:R-:W-:Y:S01]  /*0490*/  FSEL R17, R5, R11, P0 ;  /* 0x0000000b05117208 */ /* 0x000fe20000000000 */
[----:B------:R-:W1:Y:S01]  /*04a0*/  F2I.F64.TRUNC R12, R12 ;  /* 0x0000000c000c7311 */ /* 0x000e62000030d100 */
[----:B------:R-:W3:Y:S01]  /*04b0*/  LDC.64 R10, c[0x0][0x3b0] ;  /* 0x0000ec00ff0a7b82 */ /* 0x000ee20000000a00 */
[----:B0-----:R-:W-:-:S06]  /*04c0*/  IMAD R4, R7, UR8, R2 ;  /* 0x0000000807047c24 */ /* 0x001fcc000f8e0202 */
[----:B------:R-:W0:Y:S01]  /*04d0*/  F2I.F64.TRUNC R3, R16 ;  /* 0x0000001000037311 */ /* 0x000e22000030d100 */
[----:B-1----:R-:W-:Y:S02]  /*04e0*/  IMAD R6, R7, UR8, R12 ;  /* 0x0000000807067c24 */ /* 0x002fe4000f8e020c */
[--C-:B0-----:R-:W-:Y:S02]  /*04f0*/  IMAD R5, R4, UR5, R3.reuse ;  /* 0x0000000504057c24 */ /* 0x101fe4000f8e0203 */
[----:B------:R-:W-:Y:S02]  /*0500*/  IMAD R6, R6, UR5, R3 ;  /* 0x0000000506067c24 */ /* 0x000fe4000f8e0203 */
[----:B---3--:R-:W-:-:S04]  /*0510*/  IMAD.WIDE R14, R5, 0x8, R10 ;  /* 0x00000008050e7825 */ /* 0x008fc800078e020a */
[----:B------:R-:W-:Y:S02]  /*0520*/  IMAD.WIDE R20, R6, 0x8, R10 ;  /* 0x0000000806147825 */ /* 0x000fe400078e020a */
[----:B--2---:R-:W2:Y:S04]  /*0530*/  LDG.E.64 R14, desc[UR6][R14.64] ;  /* 0x000000060e0e7981 */ /* 0x004ea8000c1e1b00 */
[----:B------:R-:W2:Y:S01]  /*0540*/  LDG.E.64 R20, desc[UR6][R20.64] ;  /* 0x0000000614147981 */ /* 0x000ea2000c1e1b00 */
[----:B------:R-:W-:Y:S01]  /*0550*/  UMOV UR4, URZ ;  /* 0x000000ff00047c82 */ /* 0x000fe20008000000 */
[----:B------:R-:W-:Y:S01]  /*0560*/  BSSY.RECONVERGENT B2, `(.L_x_868) ;  /* 0x0000670000027945 */ /* 0x000fe20003800200 */
[----:B--2---:R-:W-:-:S08]  /*0570*/  DMUL R12, R14, R20 ;  /* 0x000000140e0c7228 */ /* 0x004fd00000000000 */
[----:B------:R-:W-:-:S14]  /*0580*/  DSETP.GEU.AND P0, PT, R12, RZ, PT ;  /* 0x000000ff0c00722a */ /* 0x000fdc0003f0e000 */
[----:B------:R-:W-:Y:S05]  /*0590*/  @P0 BRA `(.L_x_869) ;  /* 0x0000006400b00947 */ /* 0x000fea0003800000 */
[C---:B------:R-:W-:Y:S02]  /*05a0*/  VIADD R18, R0.reuse, 0xffffffff ;  /* 0xffffffff00127836 */ /* 0x040fe40000000000 */
[----:B------:R-:W-:Y:S02]  /*05b0*/  VIADD R16, R0, 0x2 ;  /* 0x0000000200107836 */ /* 0x000fe40000000000 */
[----:B------:R0:W1:Y:S08]  /*05c0*/  I2F.F64 R12, R18 ;  /* 0x00000012000c7312 */ /* 0x0000700000201c00 */
[----:B------:R-:W2:Y:S01]  /*05d0*/  I2F.F64.U32 R16, R16 ;  /* 0x0000001000107312 */ /* 0x000ea20000201800 */
[----:B0-----:R-:W-:Y:S01]  /*05e0*/  IMAD.MOV.U32 R18, RZ, RZ, RZ ;  /* 0x000000ffff127224 */ /* 0x001fe200078e00ff */
[----:B-1----:R-:W-:Y:S01]  /*05f0*/  DSETP.MAX.AND P0, P1, RZ, R12, PT ;  /* 0x0000000cff00722a */ /* 0x002fe2000390f000 */
[----:B------:R-:W-:Y:S01]  /*0600*/  MOV R19, R12 ;  /* 0x0000000c00137202 */ /* 0x000fe20000000f00 */
[----:B------:R-:W-:Y:S01]  /*0610*/  IMAD.MOV.U32 R22, RZ, RZ, R13 ;  /* 0x000000ffff167224 */ /* 0x000fe200078e000d */
[----:B------:R-:W-:Y:S01]  /*0620*/  CS2R R12, SRZ ;  /* 0x00000000000c7805 */ /* 0x000fe2000001ff00 */
[----:B--2---:R-:W-:Y:S01]  /*0630*/  DSETP.MAX.AND P2, P3, RZ, R16, PT ;  /* 0x00000010ff00722a */ /* 0x004fe20003b4f000 */
[----:B------:R-:W-:-:S04]  /*0640*/  IMAD.MOV.U32 R23, RZ, RZ, R17 ;  /* 0x000000ffff177224 */ /* 0x000fc800078e0011 */
[----:B------:R-:W-:Y:S02]  /*0650*/  FSEL R13, R13, R22, P0 ;  /* 0x000000160d0d7208 */ /* 0x000fe40000000000 */
[----:B------:R-:W-:Y:S01]  /*0660*/  SEL R12, R12, R19, P0 ;  /* 0x000000130c0c7207 */ /* 0x000fe20000000000 */
[----:B------:R-:W-:Y:S02]  /*0670*/  IMAD.MOV.U32 R19, RZ, RZ, R16 ;  /* 0x000000ffff137224 */ /* 0x000fe400078e0010 */
[----:B------:R-:W-:Y:S01]  /*0680*/  @P1 LOP3.LUT R13, R22, 0x80000, RZ, 0xfc, !PT ;  /* 0x00080000160d1812 */ /* 0x000fe200078efcff */
[----:B------:R-:W-:Y:S01]  /*0690*/  IMAD.MOV.U32 R16, RZ, RZ, RZ ;  /* 0x000000ffff107224 */ /* 0x000fe200078e00ff */
[----:B------:R-:W-:-:S04]  /*06a0*/  FSEL R25, R18, R23, P2 ;  /* 0x0000001712197208 */ /* 0x000fc80001000000 */
[----:B------:R-:W-:Y:S01]  /*06b0*/  DSETP.GT.AND P0, PT, R12, R8, PT ;  /* 0x000000080c00722a */ /* 0x000fe20003f04000 */
[----:B------:R-:W-:Y:S02]  /*06c0*/  SEL R16, R16, R19, P2 ;  /* 0x0000001310107207 */ /* 0x000fe40001000000 */
[----:B------:R-:W-:-:S03]  /*06d0*/  @P3 LOP3.LUT R25, R23, 0x80000, RZ, 0xfc, !PT ;  /* 0x0008000017193812 */ /* 0x000fc600078efcff */
[----:B------:R-:W-:Y:S02]  /*06e0*/  FSEL R12, R8, R12, P0 ;  /* 0x0000000c080c7208 */ /* 0x000fe40000000000 */
[----:B------:R-:W-:Y:S01]  /*06f0*/  IMAD.MOV.U32 R17, RZ, RZ, R25 ;  /* 0x000000ffff117224 */ /* 0x000fe200078e0019 */
[----:B------:R-:W-:-:S04]  /*0700*/  FSEL R13, R9, R13, P0 ;  /* 0x0000000d090d7208 */ /* 0x000fc80000000000 */
[----:B------:R-:W0:Y:S01]  /*0710*/  F2I.F64.TRUNC R12, R12 ;  /* 0x0000000c000c7311 */ /* 0x000e22000030d100 */
[----:B------:R-:W-:-:S06]  /*0720*/  DSETP.GT.AND P0, PT, R16, R8, PT ;  /* 0x000000081000722a */ /* 0x000fcc0003f04000 */
[----:B------:R-:W-:Y:S02]  /*0730*/  FSEL R16, R8, R16, P0 ;  /* 0x0000001008107208 */ /* 0x000fe40000000000 */
[----:B------:R-:W-:-:S04]  /*0740*/  FSEL R17, R9, R17, P0 ;  /* 0x0000001109117208 */ /* 0x000fc80000000000 */
[----:B------:R-:W1:Y:S01]  /*0750*/  F2I.F64.TRUNC R16, R16 ;  /* 0x0000001000107311 */ /* 0x000e62000030d100 */
[----:B0-----:R-:W-:-:S04]  /*0760*/  IMAD R18, R7, UR8, R12 ;  /* 0x0000000807127c24 */ /* 0x001fc8000f8e020c */
[----:B------:R-:W-:-:S04]  /*0770*/  IMAD R27, R18, UR5, R3 ;  /* 0x00000005121b7c24 */ /* 0x000fc8000f8e0203 */
[----:B------:R-:W-:-:S04]  /*0780*/  IMAD.WIDE R26, R27, 0x8, R10 ;  /* 0x000000081b1a7825 */ /* 0x000fc800078e020a */
[----:B-1----:R-:W-:Y:S02]  /*0790*/  IMAD R22, R7, UR8, R16 ;  /* 0x0000000807167c24 */ /* 0x002fe4000f8e0210 */
[----:B------:R-:W2:Y:S02]  /*07a0*/  LDG.E.64 R26, desc[UR6][R26.64] ;  /* 0x000000061a1a7981 */ /* 0x000ea4000c1e1b00 */
[----:B------:R-:W-:-:S04]  /*07b0*/  IMAD R39, R22, UR5, R3 ;  /* 0x0000000516277c24 */ /* 0x000fc8000f8e0203 */
[----:B------:R-:W-:-:S06]  /*07c0*/  IMAD.WIDE R38, R39, 0x8, R10 ;  /* 0x0000000827267825 */ /* 0x000fcc00078e020a */
[----:B------:R-:W3:Y:S01]  /*07d0*/  LDG.E.64 R38, desc[UR6][R38.64] ;  /* 0x0000000626267981 */ /* 0x000ee2000c1e1b00 */
[----:B------:R-:W-:-:S04]  /*07e0*/  VIADD R18, R0, 0xfffffffe ;  /* 0xfffffffe00127836 */ /* 0x000fc80000000000 */
[----:B------:R-:W0:Y:S01]  /*07f0*/  I2F.F64 R12, R18 ;  /* 0x00000012000c7312 */ /* 0x000e220000201c00 */
[----:B------:R-:W-:-:S07]  /*0800*/  VIADD R16, R0, 0x3 ;  /* 0x0000000300107836 */ /* 0x000fce0000000000 */
[----:B------:R-:W1:Y:S01]  /*0810*/  I2F.F64.U32 R16, R16 ;  /* 0x0000001000107312 */ /* 0x000e620000201800 */
[----:B0-----:R-:W-:Y:S01]  /*0820*/  DSETP.MAX.AND P0, P1, RZ, R12, PT ;  /* 0x0000000cff00722a */ /* 0x001fe2000390f000 */
[----:B------:R-:W-:Y:S02]  /*0830*/  IMAD.MOV.U32 R0, RZ, RZ, RZ ;  /* 0x000000ffff007224 */ /* 0x000fe400078e00ff */
[----:B------:R-:W-:Y:S02]  /*0840*/  IMAD.MOV.U32 R19, RZ, RZ, R12 ;  /* 0x000000ffff137224 */ /* 0x000fe400078e000c */
[----:B------:R-:W-:Y:S01]  /*0850*/  IMAD.MOV.U32 R12, RZ, RZ, RZ ;  /* 0x000000ffff0c7224 */ /* 0x000fe200078e00ff */
[----:B------:R-:W-:Y:S01]  /*0860*/  FSEL R23, R0, R13, P0 ;  /* 0x0000000d00177208 */ /* 0x000fe20000000000 */
[----:B-1----:R-:W-:-:S07]  /*0870*/  DSETP.MAX.AND P2, P3, RZ, R16, PT ;  /* 0x00000010ff00722a */ /* 0x002fce0003b4f000 */
[----:B------:R-:W-:Y:S02]  /*0880*/  @P1 LOP3.LUT R23, R13, 0x80000, RZ, 0xfc, !PT ;  /* 0x000800000d171812 */ /* 0x000fe400078efcff */
[----:B------:R-:W-:-:S03]  /*0890*/  SEL R12, R12, R19, P0 ;  /* 0x000000130c0c7207 */ /* 0x000fc60000000000 */
[----:B------:R-:W-:Y:S02]  /*08a0*/  IMAD.MOV.U32 R13, RZ, RZ, R23 ;  /* 0x000000ffff0d7224 */ /* 0x000fe400078e0017 */
[----:B------:R-:W-:Y:S02]  /*08b0*/  IMAD.MOV.U32 R25, RZ, RZ, R17 ;  /* 0x000000ffff197224 */ /* 0x000fe400078e0011 */
[----:B------:R-:W-:Y:S02]  /*08c0*/  IMAD.MOV.U32 R19, RZ, RZ, R16 ;  /* 0x000000ffff137224 */ /* 0x000fe400078e0010 */
[----:B------:R-:W-:Y:S01]  /*08d0*/  DSETP.GT.AND P0, PT, R12, R8, PT ;  /* 0x000000080c00722a */ /* 0x000fe20003f04000 */
[----:B------:R-:W-:Y:S01]  /*08e0*/  IMAD.MOV.U32 R16, RZ, RZ, RZ ;  /* 0x000000ffff107224 */ /* 0x000fe200078e00ff */
[----:B------:R-:W-:Y:S02]  /*08f0*/  FSEL R29, R0, R25, P2 ;  /* 0x00000019001d7208 */ /* 0x000fe40001000000 */
[----:B------:R-:W-:-:S02]  /*0900*/  @P3 LOP3.LUT R29, R25, 0x80000, RZ, 0xfc, !PT ;  /* 0x00080000191d3812 */ /* 0x000fc400078efcff */
[----:B------:R-:W-:Y:S02]  /*0910*/  SEL R16, R16, R19, P2 ;  /* 0x0000001310107207 */ /* 0x000fe40001000000 */
[----:B------:R-:W-:Y:S02]  /*0920*/  FSEL R22, R8, R12, P0 ;  /* 0x0000000c08167208 */ /* 0x000fe40000000000 */
[----:B------:R-:W-:Y:S01]  /*0930*/  FSEL R23, R9, R13, P0 ;  /* 0x0000000d09177208 */ /* 0x000fe20000000000 */
[----:B------:R-:W-:-:S06]  /*0940*/  IMAD.MOV.U32 R17, RZ, RZ, R29 ;  /* 0x000000ffff117224 */ /* 0x000fcc00078e001d */
[----:B------:R-:W-:-:S06]  /*0950*/  DSETP.GT.AND P0, PT, R16, R8, PT ;  /* 0x000000081000722a */ /* 0x000fcc0003f04000 */
[----:B------:R-:W-:Y:S02]  /*0960*/  FSEL R17, R9, R17, P0 ;  /* 0x0000001109117208 */ /* 0x000fe40000000000 */
[----:B------:R-:W-:Y:S01]  /*0970*/  FSEL R16, R8, R16, P0 ;  /* 0x0000001008107208 */ /* 0x000fe20000000000 */
[----:B------:R-:W0:Y:S08]  /*0980*/  F2I.F64.TRUNC R22, R22 ;  /* 0x0000001600167311 */ /* 0x000e30000030d100 */
[----:B------:R-:W1:Y:S01]  /*0990*/  F2I.F64.TRUNC R16, R16 ;  /* 0x0000001000107311 */ /* 0x000e62000030d100 */
[----:B------:R-:W-:Y:S01]  /*09a0*/  BSSY.RECONVERGENT B1, `(.L_x_870) ;  /* 0x0000623000017945 */ /* 0x000fe20003800200 */
[----:B0-----:R-:W-:-:S02]  /*09b0*/  IMAD R22, R7, UR8, R22 ;  /* 0x0000000807167c24 */ /* 0x001fc4000f8e0216 */
[----:B-1----:R-:W-:-:S04]  /*09c0*/  IMAD R16, R7, UR8, R16 ;  /* 0x0000000807107c24 */ /* 0x002fc8000f8e0210 */
[----:B------:R-:W-:Y:S01]  /*09d0*/  IMAD R37, R16, UR5, R3 ;  /* 0x0000000510257c24 */ /* 0x000fe2000f8e0203 */
[----:B--2---:R-:W-:Y:S02]  /*09e0*/  DMUL R18, R14, R26 ;  /* 0x0000001a0e127228 */ /* 0x004fe40000000000 */
        /* <DEDUP_REMOVED lines=9> */
[----:B------:R-:W-:-:S13]  /*0a80*/  IMAD R9, R22, UR5, R3 ;  /* 0x0000000516097c24 */ /* 0x000fda000f8e0203 */
[----:B------:R-:W-:Y:S05]  /*0a90*/  @P0 BRA `(.L_x_871) ;  /* 0x0000000400fc0947 */ /* 0x000fea0003800000 */
[----:B------:R-:W-:Y:S01]  /*0aa0*/  DADD R8, R14, R14 ;  /* 0x000000000e087229 */ /* 0x000fe2000000000e */
[----:B------:R-:W-:Y:S01]  /*0ab0*/  UMOV UR10, 0xe826d695 ;  /* 0xe826d695000a7882 */ /* 0x000fe20000000000 */
[----:B------:R-:W-:Y:S01]  /*0ac0*/  DADD R10, R20, R20 ;  /* 0x00000000140a7229 */ /* 0x000fe20000000014 */
[----:B------:R-:W-:-:S05]  /*0ad0*/  UMOV UR11, 0x3e112e0b ;  /* 0x3e112e0b000b7882 */ /* 0x000fca0000000000 */
[----:B------:R-:W-:Y:S02]  /*0ae0*/  DADD R8, R20, -R8 ;  /* 0x0000000014087229 */ /* 0x000fe40000000808 */
[----:B------:R-:W-:-:S06]  /*0af0*/  DADD R10, R38, -R10 ;  /* 0x00000000260a7229 */ /* 0x000fcc000000080a */
[----:B------:R-:W-:Y:S02]  /*0b00*/  DADD R8, R26, R8 ;  /* 0x000000001a087229 */ /* 0x000fe40000000008 */
[----:B------:R-:W-:-:S08]  /*0b10*/  DADD R10, R14, R10 ;  /* 0x000000000e0a7229 */ /* 0x000fd0000000000a */
[C---:B------:R-:W-:Y:S02]  /*0b20*/  DMUL R12, R8.reuse, R10 ;  /* 0x0000000a080c7228 */ /* 0x040fe40000000000 */
[----:B------:R-:W-:-:S06]  /*0b30*/  DSETP.GEU.AND P1, PT, |R8|, |R10|, PT ;  /* 0x4000000a0800722a */ /* 0x000fcc0003f2e200 */
[----:B------:R-:W-:Y:S01]  /*0b40*/  DSETP.GEU.AND P0, PT, R12, RZ, PT ;  /* 0x000000ff0c00722a */ /* 0x000fe20003f0e000 */
[----:B------:R-:W-:Y:S02]  /*0b50*/  FSEL R18, R8, R10, !P1 ;  /* 0x0000000a08127208 */ /* 0x000fe40004800000 */
[----:B------:R-:W-:-:S03]  /*0b60*/  FSEL R8, R9, R11, !P1 ;  /* 0x0000000b09087208 */ /* 0x000fc60004800000 */
[----:B------:R-:W-:Y:S02]  /*0b70*/  FSEL R18, R18, RZ, P0 ;  /* 0x000000ff12127208 */ /* 0x000fe40000000000 */
[----:B------:R-:W-:-:S06]  /*0b80*/  FSEL R19, R8, RZ, P0 ;  /* 0x000000ff08137208 */ /* 0x000fcc0000000000 */
[----:B------:R-:W-:-:S14]  /*0b90*/  DSETP.GT.AND P0, PT, |R18|, UR10, PT ;  /* 0x0000000a12007e2a */ /* 0x000fdc000bf04200 */
[----:B------:R-:W-:Y:S05]  /*0ba0*/  @!P0 BRA `(.L_x_872) ;  /* 0x0000000400508947 */ /* 0x000fea0003800000 */
[----:B------:R-:W-:Y:S01]  /*0bb0*/  DFMA R16, R18, 0.5, -R14 ;  /* 0x3fe000001210782b */ /* 0x000fe2000000080e */
[----:B------:R-:W-:Y:S01]  /*0bc0*/  BSSY.RECONVERGENT B0, `(.L_x_873) ;  /* 0x0000006000007945 */ /* 0x000fe20003800200 */
[----:B------:R-:W-:Y:S01]  /*0bd0*/  IMAD.MOV.U32 R9, RZ, RZ, 0x40000000 ;  /* 0x40000000ff097424 */ /* 0x000fe200078e00ff */
[----:B------:R-:W-:-:S05]  /*0be0*/  MOV R0, 0xc20 ;  /* 0x00000c2000007802 */ /* 0x000fca0000000f00 */
[----:B------:R-:W-:-:S08]  /*0bf0*/  DADD R16, -R20, R16 ;  /* 0x0000000014107229 */ /* 0x000fd00000000110 */
[----:B------:R-:W-:-:S11]  /*0c00*/  DADD R10, -RZ, |R16| ;  /* 0x00000000ff0a7229 */ /* 0x000fd60000000510 */
[----:B------:R-:W-:Y:S05]  /*0c10*/  CALL.REL.NOINC `($_Z19boundary_correctionPdS_S_S_S_S_PKdiiiiddd$__internal_accurate_pow) ;  /* 0x0000013800c87944 */ /* 0x000fea0003c00000 */
[----:B------:R-:W-:Y:S05]  /*0c20*/  BSYNC.RECONVERGENT B0 ;  /* 0x0000000000007941 */ /* 0x000fea0003800200 */
.L_x_873:
[C---:B------:R-:W-:Y:S01]  /*0c30*/  DADD R10, R16.reuse, 2 ;  /* 0x40000000100a7429 */ /* 0x040fe20000000000 */
[----:B------:R-:W-:Y:S01]  /*0c40*/  BSSY.RECONVERGENT B0, `(.L_x_874) ;  /* 0x000000e000007945 */ /* 0x000fe20003800200 */
[C---:B------:R-:W-:Y:S02]  /*0c50*/  DSETP.NEU.AND P0, PT, R16.reuse, RZ, PT ;  /* 0x000000ff1000722a */ /* 0x040fe40003f0d000 */
[----:B------:R-:W-:-:S06]  /*0c60*/  DSETP.NEU.AND P2, PT, R16, 1, PT ;  /* 0x3ff000001000742a */ /* 0x000fcc0003f4d000 */
[----:B------:R-:W-:-:S04]  /*0c70*/  LOP3.LUT R10, R11, 0x7ff00000, RZ, 0xc0, !PT ;  /* 0x7ff000000b0a7812 */ /* 0x000fc800078ec0ff */
[----:B------:R-:W-:Y:S01]  /*0c80*/  ISETP.NE.AND P1, PT, R10, 0x7ff00000, PT ;  /* 0x7ff000000a00780c */ /* 0x000fe20003f25270 */
[----:B------:R-:W-:Y:S01]  /*0c90*/  DMUL R10, R14, -4 ;  /* 0xc01000000e0a7828 */ /* 0x000fe20000000000 */
        /* <DEDUP_REMOVED lines=8> */
.L_x_875:
[----:B------:R-:W-:Y:S05]  /*0d20*/  BSYNC.RECONVERGENT B0 ;  /* 0x0000000000007941 */ /* 0x000fea0003800200 */
.L_x_874:
[----:B------:R-:W-:Y:S01]  /*0d30*/  FSEL R8, R8, RZ, P2 ;  /* 0x000000ff08087208 */ /* 0x000fe20001000000 */
[----:B------:R-:W-:Y:S01]  /*0d40*/  IMAD.MOV.U32 R12, RZ, RZ, 0x0 ;  /* 0x00000000ff0c7424 */ /* 0x000fe200078e00ff */
[----:B------:R-:W-:Y:S01]  /*0d50*/  FSEL R9, R9, 1.875, P2 ;  /* 0x3ff0000009097808 */ /* 0x000fe20001000000 */
[----:B------:R-:W-:Y:S01]  /*0d60*/  IMAD.MOV.U32 R13, RZ, RZ, 0x3fd80000 ;  /* 0x3fd80000ff0d7424 */ /* 0x000fe200078e00ff */
[----:B------:R-:W-:Y:S04]  /*0d70*/  BSSY.RECONVERGENT B0, `(.L_x_876) ;  /* 0x0000019000007945 */ /* 0x000fe80003800200 */
[----:B------:R-:W-:Y:S02]  /*0d80*/  DFMA R16, R20, R10, R8 ;  /* 0x0000000a1410722b */ /* 0x000fe40000000008 */
[----:B------:R-:W-:-:S04]  /*0d90*/  DADD R20, R14, -R20 ;  /* 0x000000000e147229 */ /* 0x000fc80000000814 */
[----:B------:R-:W0:Y:S04]  /*0da0*/  MUFU.RSQ64H R9, R17 ;  /* 0x0000001100097308 */ /* 0x000e280000001c00 */
[----:B------:R-:W-:Y:S01]  /*0db0*/  VIADD R8, R17, 0xfcb00000 ;  /* 0xfcb0000011087836 */ /* 0x000fe20000000000 */
[----:B------:R-:W-:-:S04]  /*0dc0*/  DSETP.GT.AND P0, PT, R20, RZ, PT ;  /* 0x000000ff1400722a */ /* 0x000fc80003f04000 */
        /* <DEDUP_REMOVED lines=12> */
[----:B------:R-:W-:Y:S02]  /*0e90*/  IMAD.MOV.U32 R0, RZ, RZ, R22 ;  /* 0x000000ffff007224 */ /* 0x000fe400078e0016 */
[----:B------:R-:W-:Y:S01]  /*0ea0*/  IMAD.MOV.U32 R22, RZ, RZ, R24 ;  /* 0x000000ffff167224 */ /* 0x000fe200078e0018 */
[----:B------:R-:W-:Y:S01]  /*0eb0*/  MOV R24, 0xf00 ;  /* 0x00000f0000187802 */ /* 0x000fe20000000f00 */
[----:B------:R-:W-:Y:S02]  /*0ec0*/  IMAD.MOV.U32 R12, RZ, RZ, R16 ;  /* 0x000000ffff0c7224 */ /* 0x000fe400078e0010 */
[----:B------:R-:W-:Y:S02]  /*0ed0*/  IMAD.MOV.U32 R9, RZ, RZ, R17 ;  /* 0x000000ffff097224 */ /* 0x000fe400078e0011 */
[----:B------:R-:W-:-:S07]  /*0ee0*/  IMAD.MOV.U32 R23, RZ, RZ, R25 ;  /* 0x000000ffff177224 */ /* 0x000fce00078e0019 */
[----:B------:R-:W-:Y:S05]  /*0ef0*/  CALL.REL.NOINC `($__internal_3_$__cuda_sm20_dsqrt_rn_f64_mediumpath_v1) ;  /* 0x0000013400547944 */ /* 0x000fea0003c00000 */
.L_x_877:
[----:B------:R-:W-:Y:S05]  /*0f00*/  BSYNC.RECONVERGENT B0 ;  /* 0x0000000000007941 */ /* 0x000fea0003800200 */
.L_x_876:
[----:B------:R-:W0:Y:S01]  /*0f10*/  MUFU.RCP64H R9, R19 ;  /* 0x0000001300097308 */ /* 0x000e220000001800 */
[----:B------:R-:W-:Y:S01]  /*0f20*/  IMAD.MOV.U32 R8, RZ, RZ, 0x1 ;  /* 0x00000001ff087424 */ /* 0x000fe200078e00ff */
[----:B------:R-:W-:Y:S01]  /*0f30*/  DADD R16, -RZ, -R10 ;  /* 0x00000000ff107229 */ /* 0x000fe2000000090a */
[----:B------:R-:W-:Y:S09]  /*0f40*/  BSSY.RECONVERGENT B3, `(.L_x_878) ;  /* 0x0000016000037945 */ /* 0x000ff20003800200 */
[----:B------:R-:W-:-:S02]  /*0f50*/  FSEL R10, R10, R16, P0 ;  /* 0x000000100a0a7208 */ /* 0x000fc40000000000 */
[----:B------:R-:W-:Y:S01]  /*0f60*/  FSEL R11, R11, R17, P0 ;  /* 0x000000110b0b7208 */ /* 0x000fe20000000000 */
[----:B0-----:R-:W-:-:S05]  /*0f70*/  DFMA R12, -R18, R8, 1 ;  /* 0x3ff00000120c742b */ /* 0x001fca0000000108 */
[----:B------:R-:W-:-:S03]  /*0f80*/  DADD R20, R20, -R10 ;  /* 0x0000000014147229 */ /* 0x000fc6000000080a */
[----:B------:R-:W-:-:S07]  /*0f90*/  DFMA R12, R12, R12, R12 ;  /* 0x0000000c0c0c722b */ /* 0x000fce000000000c */
[----:B------:R-:W-:Y:S01]  /*0fa0*/  FSETP.GEU.AND P1, PT, |R21|, 6.5827683646048100446e-37, PT ;  /* 0x036000001500780b */ /* 0x000fe20003f2e200 */
        /* <DEDUP_REMOVED lines=14> */
[----:B------:R-:W-:Y:S05]  /*1090*/  CALL.REL.NOINC `($__internal_2_$__cuda_sm20_div_rn_f64_full) ;  /* 0x0000012c00607944 */ /* 0x000fea0003c00000 */
.L_x_879:
[----:B------:R-:W-:Y:S05]  /*10a0*/  BSYNC.RECONVERGENT B3 ;  /* 0x0000000000037941 */ /* 0x000fea0003800200 */
.L_x_878:
[----:B------:R-:W0:Y:S01]  /*10b0*/  LDCU.64 UR10, c[0x0][0x3c8] ;  /* 0x00007900ff0a77ac */ /* 0x000e220008000a00 */
[----:B------:R-:W-:-:S08]  /*10c0*/  DADD R8, R8, 0.5 ;  /* 0x3fe0000008087429 */ /* 0x000fd00000000000 */
[----:B0-----:R-:W-:Y:S01]  /*10d0*/  DMUL R8, R8, UR10 ;  /* 0x0000000a08087c28 */ /* 0x001fe20008000000 */
[----:B------:R-:W-:Y:S10]  /*10e0*/  BRA `(.L_x_880) ;  /* 0x0000005800b87947 */ /* 0x000ff40003800000 */
.L_x_872:
[----:B------:R-:W-:Y:S01]  /*10f0*/  DADD R20, R14, -R20 ;  /* 0x000000000e147229 */ /* 0x000fe20000000814 */
[----:B------:R-:W-:Y:S01]  /*1100*/  IMAD.MOV.U32 R8, RZ, RZ, 0x1 ;  /* 0x00000001ff087424 */ /* 0x000fe200078e00ff */
[----:B------:R-:W0:Y:S01]  /*1110*/  LDCU.64 UR10, c[0x0][0x3c8] ;  /* 0x00007900ff0a77ac */ /* 0x000e220008000a00 */
[----:B------:R-:W-:Y:S03]  /*1120*/  BSSY.RECONVERGENT B3, `(.L_x_881) ;  /* 0x0000015000037945 */ /* 0x000fe60003800200 */
[----:B------:R-:W1:Y:S02]  /*1130*/  MUFU.RCP64H R9, R21 ;  /* 0x0000001500097308 */ /* 0x000e640000001800 */
[----:B-1----:R-:W-:-:S08]  /*1140*/  DFMA R10, -R20, R8, 1 ;  /* 0x3ff00000140a742b */ /* 0x002fd00000000108 */
[----:B------:R-:W-:-:S08]  /*1150*/  DFMA R10, R10, R10, R10 ;  /* 0x0000000a0a0a722b */ /* 0x000fd0000000000a */
[----:B------:R-:W-:Y:S02]  /*1160*/  DFMA R8, R8, R10, R8 ;  /* 0x0000000a0808722b */ /* 0x000fe40000000008 */
[----:B0-----:R-:W-:-:S06]  /*1170*/  DMUL R10, R14, UR10 ;  /* 0x0000000a0e0a7c28 */ /* 0x001fcc0008000000 */
        /* <DEDUP_REMOVED lines=14> */
[----:B------:R-:W-:Y:S05]  /*1260*/  CALL.REL.NOINC `($__internal_2_$__cuda_sm20_div_rn_f64_full) ;  /* 0x0000012800ec7944 */ /* 0x000fea0003c00000 */
.L_x_882:
[----:B------:R-:W-:Y:S05]  /*1270*/  BSYNC.RECONVERGENT B3 ;  /* 0x0000000000037941 */ /* 0x000fea0003800200 */
.L_x_881:
[----:B------:R-:W-:Y:S05]  /*1280*/  BRA `(.L_x_880) ;  /* 0x0000005800507947 */ /* 0x000fea0003800000 */
.L_x_871:
[--C-:B------:R-:W-:Y:S01]  /*1290*/  IMAD.WIDE R8, R9, 0x8, R10.reuse ;  /* 0x0000000809087825 */ /* 0x100fe200078e020a */
[----:B------:R-:W0:Y:S04]  /*12a0*/  LDC.64 R18, c[0x0][0x3c8] ;  /* 0x0000f200ff127b82 */ /* 0x000e280000000a00 */
[----:B------:R-:W2:Y:S01]  /*12b0*/  LDG.E.64 R12, desc[UR6][R8.64] ;  /* 0x00000006080c7981 */ /* 0x000ea2000c1e1b00 */
[----:B------:R-:W-:-:S06]  /*12c0*/  IMAD.WIDE R36, R37, 0x8, R10 ;  /* 0x0000000825247825 */ /* 0x000fcc00078e020a */
[----:B------:R-:W5:Y:S01]  /*12d0*/  LDG.E.64 R36, desc[UR6][R36.64] ;  /* 0x0000000624247981 */ /* 0x000f62000c1e1b00 */
[----:B------:R-:W-:Y:S01]  /*12e0*/  IMAD.MOV.U32 R10, RZ, RZ, 0x1 ;  /* 0x00000001ff0a7424 */ /* 0x000fe200078e00ff */
[----:B------:R-:W-:Y:S01]  /*12f0*/  BSSY.RECONVERGENT B3, `(.L_x_883) ;  /* 0x0000016000037945 */ /* 0x000fe20003800200 */
[----:B0-----:R-:W-:-:S06]  /*1300*/  DADD R34, RZ, -R18 ;  /* 0x00000000ff227229 */ /* 0x001fcc0000000812 */
[----:B------:R-:W0:Y:S02]  /*1310*/  MUFU.RCP64H R11, R35 ;  /* 0x00000023000b7308 */ /* 0x000e240000001800 */
[----:B0-----:R-:W-:-:S08]  /*1320*/  DFMA R16, -R34, R10, 1 ;  /* 0x3ff000002210742b */ /* 0x001fd0000000010a */
[----:B------:R-:W-:-:S08]  /*1330*/  DFMA R16, R16, R16, R16 ;  /* 0x000000101010722b */ /* 0x000fd00000000010 */
[----:B------:R-:W-:-:S08]  /*1340*/  DFMA R16, R10, R16, R10 ;  /* 0x000000100a10722b */ /* 0x000fd0000000000a */
[----:B------:R-:W-:-:S08]  /*1350*/  DFMA R10, -R34, R16, 1 ;  /* 0x3ff00000220a742b */ /* 0x000fd00000000110 */
[----:B------:R-:W-:-:S08]  /*1360*/  DFMA R10, R16, R10, R16 ;  /* 0x0000000a100a722b */ /* 0x000fd00000000010 */
[----:B--2---:R-:W-:Y:S01]  /*1370*/  DMUL R8, R12, R10 ;  /* 0x0000000a0c087228 */ /* 0x004fe20000000000 */
[----:B------:R-:W-:-:S07]  /*1380*/  FSETP.GEU.AND P1, PT, |R13|, 6.5827683646048100446e-37, PT ;  /* 0x036000000d00780b */ /* 0x000fce0003f2e200 */
[----:B------:R-:W-:-:S08]  /*1390*/  DFMA R16, -R34, R8, R12 ;  /* 0x000000082210722b */ /* 0x000fd0000000010c */
[----:B------:R-:W-:Y:S02]  /*13a0*/  DFMA R8, R10, R16, R8 ;  /* 0x000000100a08722b */ /* 0x000fe40000000008 */
[----:B------:R-:W-:-:S08]  /*13b0*/  DADD R16, R18, R18 ;  /* 0x0000000012107229 */ /* 0x000fd00000000012 */
        /* <DEDUP_REMOVED lines=8> */
[----:B-----5:R-:W-:Y:S05]  /*1440*/  CALL.REL.NOINC `($__internal_2_$__cuda_sm20_div_rn_f64_full) ;  /* 0x0000012800747944 */ /* 0x020fea0003c00000 */
.L_x_884:
[----:B------:R-:W-:Y:S05]  /*1450*/  BSYNC.RECONVERGENT B3 ;  /* 0x0000000000037941 */ /* 0x000fea0003800200 */
.L_x_883:
[----:B------:R-:W-:Y:S01]  /*1460*/  DADD R32, RZ, -R16 ;  /* 0x00000000ff207229 */ /* 0x000fe20000000810 */
[----:B------:R-:W-:Y:S01]  /*1470*/  IMAD.MOV.U32 R10, RZ, RZ, 0x1 ;  /* 0x00000001ff0a7424 */ /* 0x000fe200078e00ff */
[----:B------:R-:W0:Y:S01]  /*1480*/  LDC.64 R22, c[0x0][0x3c8] ;  /* 0x0000f200ff167b82 */ /* 0x000e220000000a00 */
[----:B------:R-:W-:Y:S01]  /*1490*/  FSETP.GEU.AND P1, PT, |R9|, 6.5827683646048100446e-37, PT ;  /* 0x036000000900780b */ /* 0x000fe20003f2e200 */
[----:B------:R-:W-:Y:S02]  /*14a0*/  BSSY.RECONVERGENT B3, `(.L_x_885) ;  /* 0x0000014000037945 */ /* 0x000fe40003800200 */
[----:B------:R-:W1:Y:S02]  /*14b0*/  MUFU.RCP64H R11, R33 ;  /* 0x00000021000b7308 */ /* 0x000e640000001800 */
[----:B-1----:R-:W-:-:S08]  /*14c0*/  DFMA R12, -R32, R10, 1 ;  /* 0x3ff00000200c742b */ /* 0x002fd0000000010a */
[----:B------:R-:W-:-:S08]  /*14d0*/  DFMA R12, R12, R12, R12 ;  /* 0x0000000c0c0c722b */ /* 0x000fd0000000000c */
[----:B------:R-:W-:-:S08]  /*14e0*/  DFMA R12, R10, R12, R10 ;  /* 0x0000000c0a0c722b */ /* 0x000fd0000000000a */
[----:B------:R-:W-:-:S08]  /*14f0*/  DFMA R10, -R32, R12, 1 ;  /* 0x3ff00000200a742b */ /* 0x000fd0000000010c */
[----:B------:R-:W-:-:S08]  /*1500*/  DFMA R10, R12, R10, R12 ;  /* 0x0000000a0c0a722b */ /* 0x000fd0000000000c */
[----:B------:R-:W-:-:S08]  /*1510*/  DMUL R12, R10, R8 ;  /* 0x000000080a0c7228 */ /* 0x000fd00000000000 */
[----:B------:R-:W-:-:S08]  /*1520*/  DFMA R18, -R32, R12, R8 ;  /* 0x0000000c2012722b */ /* 0x000fd00000000108 */
[----:B------:R-:W-:Y:S02]  /*1530*/  DFMA R10, R10, R18, R12 ;  /* 0x000000120a0a722b */ /* 0x000fe4000000000c */
[----:B0-----:R-:W-:-:S08]  /*1540*/  DMUL R18, R22, 3 ;  /* 0x4008000016127828 */ /* 0x001fd00000000000 */
[----:B------:R-:W-:-:S05]  /*1550*/  FFMA R0, RZ, R33, R11 ;  /* 0x00000021ff007223 */ /* 0x000fca000000000b */
[----:B------:R-:W-:-:S13]  /*1560*/  FSETP.GT.AND P0, PT, |R0|, 1.469367938527859385e-39, PT ;  /* 0x001000000000780b */ /* 0x000fda0003f04200 */
[----:B------:R-:W-:Y:S05]  /*1570*/  @P0 BRA P1, `(.L_x_886) ;  /* 0x0000000000180947 */ /* 0x000fea0000800000 */
[----:B------:R-:W-:Y:S01]  /*1580*/  IMAD.MOV.U32 R12, RZ, RZ, R32 ;  /* 0x000000ffff0c7224 */ /* 0x000fe200078e0020 */
[----:B------:R-:W-:Y:S01]  /*1590*/  MOV R48, 0x15c0 ;  /* 0x000015c000307802 */ /* 0x000fe20000000f00 */
[----:B------:R-:W-:-:S07]  /*15a0*/  IMAD.MOV.U32 R13, RZ, RZ, R33 ;  /* 0x000000ffff0d7224 */ /* 0x000fce00078e0021 */
[----:B-----5:R-:W-:Y:S05]  /*15b0*/  CALL.REL.NOINC `($__internal_2_$__cuda_sm20_div_rn_f64_full) ;  /* 0x0000012800187944 */ /* 0x020fea0003c00000 */
[----:B------:R-:W-:Y:S01]  /*15c0*/  MOV R10, R8 ;  /* 0x00000008000a7202 */ /* 0x000fe20000000f00 */
[----:B------:R-:W-:-:S07]  /*15d0*/  IMAD.MOV.U32 R11, RZ, RZ, R9 ;  /* 0x000000ffff0b7224 */ /* 0x000fce00078e0009 */
.L_x_886:
[----:B------:R-:W-:Y:S05]  /*15e0*/  BSYNC.RECONVERGENT B3 ;  /* 0x0000000000037941 */ /* 0x000fea0003800200 */
.L_x_885:
        /* <DEDUP_REMOVED lines=22> */
.L_x_888:
[----:B------:R-:W-:Y:S05]  /*1750*/  BSYNC.RECONVERGENT B3 ;  /* 0x0000000000037941 */ /* 0x000fea0003800200 */
.L_x_887:
        /* <DEDUP_REMOVED lines=18> */
[----:B------:R-:W-:-:S07]  /*1880*/  MOV R48, 0x18a0 ;  /* 0x000018a000307802 */ /* 0x000fce0000000f00 */
[----:B-----5:R-:W-:Y:S05]  /*1890*/  CALL.REL.NOINC `($__internal_2_$__cuda_sm20_div_rn_f64_full) ;  /* 0x0000012400607944 */ /* 0x020fea0003c00000 */
[----:B------:R-:W-:Y:S02]  /*18a0*/  IMAD.MOV.U32 R10, RZ, RZ, R8 ;  /* 0x000000ffff0a7224 */ /* 0x000fe400078e0008 */
[----:B------:R-:W-:-:S07]  /*18b0*/  IMAD.MOV.U32 R11, RZ, RZ, R9 ;  /* 0x000000ffff0b7224 */ /* 0x000fce00078e0009 */
.L_x_890:
[----:B------:R-:W-:Y:S05]  /*18c0*/  BSYNC.RECONVERGENT B3 ;  /* 0x0000000000037941 */ /* 0x000fea0003800200 */
.L_x_889:
[----:B------:R-:W-:Y:S01]  /*18d0*/  DADD R12, RZ, -R22 ;  /* 0x00000000ff0c7229 */ /* 0x000fe20000000816 */
        /* <DEDUP_REMOVED lines=18> */
[----:B-----5:R-:W-:Y:S05]  /*1a00*/  CALL.REL.NOINC `($__internal_2_$__cuda_sm20_div_rn_f64_full) ;  /* 0x0000012400047944 */ /* 0x020fea0003c00000 */
[----:B------:R-:W-:Y:S02]  /*1a10*/  IMAD.MOV.U32 R30, RZ, RZ, R8 ;  /* 0x000000ffff1e7224 */ /* 0x000fe400078e0008 */
[----:B------:R-:W-:-:S07]  /*1a20*/  IMAD.MOV.U32 R31, RZ, RZ, R9 ;  /* 0x000000ffff1f7224 */ /* 0x000fce00078e0009 */
.L_x_892:
[----:B------:R-:W-:Y:S05]  /*1a30*/  BSYNC.RECONVERGENT B3 ;  /* 0x0000000000037941 */ /* 0x000fea0003800200 */
.L_x_891:
[----:B------:R-:W0:Y:S01]  /*1a40*/  LDCU UR9, c[0x0][0x3cc] ;  /* 0x00007980ff0977ac */ /* 0x000e220008000800 */
[----:B------:R-:W1:Y:S01]  /*1a50*/  LDC.64 R12, c[0x0][0x3c8] ;  /* 0x0000f200ff0c7b82 */ /* 0x000e620000000a00 */
[----:B------:R-:W-:Y:S01]  /*1a60*/  IMAD.MOV.U32 R8, RZ, RZ, 0x1 ;  /* 0x00000001ff087424 */ /* 0x000fe200078e00ff */
[----:B------:R-:W-:Y:S01]  /*1a70*/  FSETP.GEU.AND P1, PT, |R27|, 6.5827683646048100446e-37, PT ;  /* 0x036000001b00780b */ /* 0x000fe20003f2e200 */
[----:B------:R-:W-:Y:S01]  /*1a80*/  BSSY.RECONVERGENT B3, `(.L_x_893) ;  /* 0x0000014000037945 */ /* 0x000fe20003800200 */
[----:B0-----:R-:W1:Y:S03]  /*1a90*/  MUFU.RCP64H R9, UR9 ;  /* 0x0000000900097d08 */ /* 0x001e660008001800 */
        /* <DEDUP_REMOVED lines=15> */
[----:B0-----:R-:W-:Y:S01]  /*1b90*/  IMAD.U32 R12, RZ, RZ, UR10 ;  /* 0x0000000aff0c7e24 */ /* 0x001fe2000f8e00ff */
[----:B------:R-:W-:-:S07]  /*1ba0*/  MOV R13, UR11 ;  /* 0x0000000b000d7c02 */ /* 0x000fce0008000f00 */
[----:B-----5:R-:W-:Y:S05]  /*1bb0*/  CALL.REL.NOINC `($__internal_2_$__cuda_sm20_div_rn_f64_full) ;  /* 0x0000012000987944 */ /* 0x020fea0003c00000 */
.L_x_894:
[----:B------:R-:W-:Y:S05]  /*1bc0*/  BSYNC.RECONVERGENT B3 ;  /* 0x0000000000037941 */ /* 0x000fea0003800200 */
.L_x_893:
[----:B------:R-:W0:Y:S01]  /*1bd0*/  LDCU.64 UR10, c[0x0][0x3c8] ;  /* 0x00007900ff0a77ac */ /* 0x000e220008000a00 */
[----:B------:R-:W-:Y:S01]  /*1be0*/  IMAD.MOV.U32 R10, RZ, RZ, 0x1 ;  /* 0x00000001ff0a7424 */ /* 0x000fe200078e00ff */
[----:B------:R-:W-:Y:S01]  /*1bf0*/  FSETP.GEU.AND P1, PT, |R9|, 6.5827683646048100446e-37, PT ;  /* 0x036000000900780b */ /* 0x000fe20003f2e200 */
[----:B------:R-:W-:Y:S01]  /*1c00*/  BSSY.RECONVERGENT B3, `(.L_x_895) ;  /* 0x0000012000037945 */ /* 0x000fe20003800200 */
[----:B0-----:R-:W-:-:S06]  /*1c10*/  DADD R12, -R16, UR10 ;  /* 0x0000000a100c7e29 */ /* 0x001fcc0008000100 */
        /* <DEDUP_REMOVED lines=12> */
[----:B------:R-:W-:-:S07]  /*1ce0*/  MOV R48, 0x1d00 ;  /* 0x00001d0000307802 */ /* 0x000fce0000000f00 */
[----:B-----5:R-:W-:Y:S05]  /*1cf0*/  CALL.REL.NOINC `($__internal_2_$__cuda_sm20_div_rn_f64_full) ;  /* 0x0000012000487944 */ /* 0x020fea0003c00000 */
[----:B------:R-:W-:Y:S02]  /*1d00*/  IMAD.MOV.U32 R10, RZ, RZ, R8 ;  /* 0x000000ffff0a7224 */ /* 0x000fe400078e0008 */
[----:B------:R-:W-:-:S07]  /*1d10*/  IMAD.MOV.U32 R11, RZ, RZ, R9 ;  /* 0x000000ffff0b7224 */ /* 0x000fce00078e0009 */
.L_x_896:
[----:B------:R-:W-:Y:S05]  /*1d20*/  BSYNC.RECONVERGENT B3 ;  /* 0x0000000000037941 */ /* 0x000fea0003800200 */
.L_x_895:
        /* <DEDUP_REMOVED lines=21> */
.L_x_898:
[----:B------:R-:W-:Y:S05]  /*1e80*/  BSYNC.RECONVERGENT B3 ;  /* 0x0000000000037941 */ /* 0x000fea0003800200 */
.L_x_897:
        /* <DEDUP_REMOVED lines=21> */
.L_x_900:
[----:B------:R-:W-:Y:S05]  /*1fe0*/  BSYNC.RECONVERGENT B3 ;  /* 0x0000000000037941 */ /* 0x000fea0003800200 */
.L_x_899:
        /* <DEDUP_REMOVED lines=23> */
.L_x_902:
[----:B------:R-:W-:Y:S05]  /*2160*/  BSYNC.RECONVERGENT B3 ;  /* 0x0000000000037941 */ /* 0x000fea0003800200 */
.L_x_901:
        /* <DEDUP_REMOVED lines=20> */
[----:B-----5:R-:W-:Y:S05]  /*22b0*/  CALL.REL.NOINC `($__internal_2_$__cuda_sm20_div_rn_f64_full) ;  /* 0x0000011800d87944 */ /* 0x020fea0003c00000 */
.L_x_904:
[----:B------:R-:W-:Y:S05]  /*22c0*/  BSYNC.RECONVERGENT B3 ;  /* 0x0000000000037941 */ /* 0x000fea0003800200 */
.L_x_903:
[----:B------:R-:W0:Y:S01]  /*22d0*/  LDCU.64 UR10, c[0x0][0x3c8] ;  /* 0x00007900ff0a77ac */ /* 0x000e220008000a00 */
[----:B------:R-:W-:Y:S01]  /*22e0*/  IMAD.MOV.U32 R10, RZ, RZ, 0x1 ;  /* 0x00000001ff0a7424 */ /* 0x000fe200078e00ff */
[----:B------:R-:W-:Y:S01]  /*22f0*/  FSETP.GEU.AND P1, PT, |R9|, 6.5827683646048100446e-37, PT ;  /* 0x036000000900780b */ /* 0x000fe20003f2e200 */
[----:B------:R-:W-:Y:S01]  /*2300*/  BSSY.RECONVERGENT B3, `(.L_x_905) ;  /* 0x0000012000037945 */ /* 0x000fe20003800200 */
[----:B0-----:R-:W-:-:S06]  /*2310*/  DADD R12, R16, -UR10 ;  /* 0x8000000a100c7e29 */ /* 0x001fcc0008000000 */
        /* <DEDUP_REMOVED lines=16> */
.L_x_906:
[----:B------:R-:W-:Y:S05]  /*2420*/  BSYNC.RECONVERGENT B3 ;  /* 0x0000000000037941 */ /* 0x000fea0003800200 */
.L_x_905:
[----:B------:R-:W-:Y:S01]  /*2430*/  DADD R12, R16, -R18 ;  /* 0x00000000100c7229 */ /* 0x000fe20000000812 */
        /* <DEDUP_REMOVED lines=19> */
.L_x_908:
[----:B------:R-:W-:Y:S05]  /*2570*/  BSYNC.RECONVERGENT B3 ;  /* 0x0000000000037941 */ /* 0x000fea0003800200 */
.L_x_907:
        /* <DEDUP_REMOVED lines=20> */
.L_x_910:
[----:B------:R-:W-:Y:S05]  /*26c0*/  BSYNC.RECONVERGENT B3 ;  /* 0x0000000000037941 */ /* 0x000fea0003800200 */
.L_x_909:
        /* <DEDUP_REMOVED lines=22> */
.L_x_912:
[----:B------:R-:W-:Y:S05]  /*2830*/  BSYNC.RECONVERGENT B3 ;  /* 0x0000000000037941 */ /* 0x000fea0003800200 */
.L_x_911:
[----:B------:R-:W0:Y:S01]  /*2840*/  MUFU.RCP64H R9, R19 ;  /* 0x0000001300097308 */ /* 0x000e220000001800 */
[----:B------:R-:W-:Y:S01]  /*2850*/  MOV R8, 0x1 ;  /* 0x0000000100087802 */ /* 0x000fe20000000f00 */
[----:B------:R-:W-:Y:S01]  /*2860*/  BSSY.RECONVERGENT B3, `(.L_x_913) ;  /* 0x0000013000037945 */ /* 0x000fe20003800200 */
[----:B------:R-:W-:-:S04]  /*2870*/  FSETP.GEU.AND P1, PT, |R21|, 6.5827683646048100446e-37, PT ;  /* 0x036000001500780b */ /* 0x000fc80003f2e200 */
        /* <DEDUP_REMOVED lines=17> */
.L_x_914:
[----:B------:R-:W-:Y:S05]  /*2990*/  BSYNC.RECONVERGENT B3 ;  /* 0x0000000000037941 */ /* 0x000fea0003800200 */
.L_x_913:
        /* <DEDUP_REMOVED lines=21> */
.L_x_916:
[----:B------:R-:W-:Y:S05]  /*2af0*/  BSYNC.RECONVERGENT B3 ;  /* 0x0000000000037941 */ /* 0x000fea0003800200 */
.L_x_915:
        /* <DEDUP_REMOVED lines=20> */
.L_x_918:
[----:B------:R-:W-:Y:S05]  /*2c40*/  BSYNC.RECONVERGENT B3 ;  /* 0x0000000000037941 */ /* 0x000fea0003800200 */
.L_x_917:
        /* <DEDUP_REMOVED lines=20> */
.L_x_920:
[----:B------:R-:W-:Y:S05]  /*2d90*/  BSYNC.RECONVERGENT B3 ;  /* 0x0000000000037941 */ /* 0x000fea0003800200 */
.L_x_919:
        /* <DEDUP_REMOVED lines=22> */
.L_x_922:
[----:B------:R-:W-:Y:S05]  /*2f00*/  BSYNC.RECONVERGENT B3 ;  /* 0x0000000000037941 */ /* 0x000fea0003800200 */
.L_x_921:
        /* <DEDUP_REMOVED lines=21> */
.L_x_924:
[----:B------:R-:W-:Y:S05]  /*3060*/  BSYNC.RECONVERGENT B3 ;  /* 0x0000000000037941 */ /* 0x000fea0003800200 */
.L_x_923:
        /* <DEDUP_REMOVED lines=21> */
.L_x_926:
[----:B------:R-:W-:Y:S05]  /*31c0*/  BSYNC.RECONVERGENT B3 ;  /* 0x0000000000037941 */ /* 0x000fea0003800200 */
.L_x_925:
        /* <DEDUP_REMOVED lines=20> */
.L_x_928:
[----:B------:R-:W-:Y:S05]  /*3310*/  BSYNC.RECONVERGENT B3 ;  /* 0x0000000000037941 */ /* 0x000fea0003800200 */
.L_x_927:
        /* <DEDUP_REMOVED lines=20> */
.L_x_930:
[----:B------:R-:W-:Y:S05]  /*3460*/  BSYNC.RECONVERGENT B3 ;  /* 0x0000000000037941 */ /* 0x000fea0003800200 */
.L_x_929:
[----:B------:R-:W-:Y:S01]  /*3470*/  DADD R12, R24, -R22 ;  /* 0x00000000180c7229 */ /* 0x000fe20000000816 */
        /* <DEDUP_REMOVED lines=21> */
.L_x_932:
[----:B------:R-:W-:Y:S05]  /*35d0*/  BSYNC.RECONVERGENT B3 ;  /* 0x0000000000037941 */ /* 0x000fea0003800200 */
.L_x_931:
[----:B------:R-:W0:Y:S01]  /*35e0*/  MUFU.RCP64H R9, R23 ;  /* 0x0000001700097308 */ /* 0x000e220000001800 */
[----:B------:R-:W-:Y:S01]  /*35f0*/  IMAD.MOV.U32 R8, RZ, RZ, 0x1 ;  /* 0x00000001ff087424 */ /* 0x000fe200078e00ff */
[----:B-----5:R-:W-:Y:S01]  /*3600*/  FSETP.GEU.AND P1, PT, |R37|, 6.5827683646048100446e-37, PT ;  /* 0x036000002500780b */ /* 0x020fe20003f2e200 */
        /* <DEDUP_REMOVED lines=18> */
.L_x_934:
[----:B------:R-:W-:Y:S05]  /*3730*/  BSYNC.RECONVERGENT B3 ;  /* 0x0000000000037941 */ /* 0x000fea0003800200 */
.L_x_933:
        /* <DEDUP_REMOVED lines=18> */
[----:B------:R-:W-:Y:S05]  /*3860*/  CALL.REL.NOINC `($__internal_2_$__cuda_sm20_div_rn_f64_full) ;  /* 0x00000104006c7944 */ /* 0x000fea0003c00000 */
[----:B------:R-:W-:Y:S02]  /*3870*/  IMAD.MOV.U32 R10, RZ, RZ, R8 ;  /* 0x000000ffff0a7224 */ /* 0x000fe400078e0008 */
[----:B------:R-:W-:-:S07]  /*3880*/  IMAD.MOV.U32 R11, RZ, RZ, R9 ;  /* 0x000000ffff0b7224 */ /* 0x000fce00078e0009 */
.L_x_936:
[----:B------:R-:W-:Y:S05]  /*3890*/  BSYNC.RECONVERGENT B3 ;  /* 0x0000000000037941 */ /* 0x000fea0003800200 */
.L_x_935:
        /* <DEDUP_REMOVED lines=19> */
[----:B------:R-:W-:Y:S05]  /*39d0*/  CALL.REL.NOINC `($__internal_2_$__cuda_sm20_div_rn_f64_full) ;  /* 0x0000010400107944 */ /* 0x000fea0003c00000 */
.L_x_938:
[----:B------:R-:W-:Y:S05]  /*39e0*/  BSYNC.RECONVERGENT B3 ;  /* 0x0000000000037941 */ /* 0x000fea0003800200 */
.L_x_937:
        /* <DEDUP_REMOVED lines=20> */
.L_x_940:
[----:B------:R-:W-:Y:S05]  /*3b30*/  BSYNC.RECONVERGENT B3 ;  /* 0x0000000000037941 */ /* 0x000fea0003800200 */
.L_x_939:
        /* <DEDUP_REMOVED lines=20> */
.L_x_942:
[----:B------:R-:W-:Y:S05]  /*3c80*/  BSYNC.RECONVERGENT B3 ;  /* 0x0000000000037941 */ /* 0x000fea0003800200 */
.L_x_941:
[C---:B------:R-:W-:Y:S01]  /*3c90*/  DFMA R10, -R16.reuse, R34, RZ ;  /* 0x00000022100a722b */ /* 0x040fe200000001ff */
[----:B------:R-:W0:Y:S01]  /*3ca0*/  LDCU.64 UR10, c[0x0][0x3c8] ;  /* 0x00007900ff0a77ac */ /* 0x000e220008000a00 */
[----:B------:R-:W-:Y:S01]  /*3cb0*/  DFMA R46, -RZ, R16, RZ ;  /* 0x00000010ff2e722b */ /* 0x000fe200000001ff */
[----:B------:R-:W-:Y:S01]  /*3cc0*/  BSSY.RECONVERGENT B0, `(.L_x_943) ;  /* 0x000006a000007945 */ /* 0x000fe20003800200 */
[C---:B------:R-:W-:Y:S01]  /*3cd0*/  DADD R36, -R16.reuse, R34 ;  /* 0x0000000010247229 */ /* 0x040fe20000000122 */
[----:B------:R-:W-:Y:S01]  /*3ce0*/  ISETP.GE.AND P2, PT, R17, RZ, PT ;  /* 0x000000ff1100720c */ /* 0x000fe20003f46270 */
[----:B------:R-:W-:Y:S01]  /*3cf0*/  DSETP.NEU.AND P3, PT, R16, RZ, PT ;  /* 0x000000ff1000722a */ /* 0x000fe20003f6d000 */
[----:B------:R-:W-:Y:S01]  /*3d00*/  MOV R0, 0x4360 ;  /* 0x0000436000007802 */ /* 0x000fe20000000f00 */
[-C--:B------:R-:W-:Y:S02]  /*3d10*/  DFMA R12, R10, -R18.reuse, RZ ;  /* 0x800000120a0c722b */ /* 0x080fe400000000ff */
[----:B------:R-:W-:-:S02]  /*3d20*/  DFMA R48, R46, -R18, RZ ;  /* 0x800000122e30722b */ /* 0x000fc400000000ff */
[-C--:B------:R-:W-:Y:S02]  /*3d30*/  DFMA R10, R36, -R18.reuse, R10 ;  /* 0x80000012240a722b */ /* 0x080fe4000000000a */
[----:B------:R-:W-:Y:S02]  /*3d40*/  DFMA R50, R32, -R18, R46 ;  /* 0x800000122032722b */ /* 0x000fe4000000002e */
[-C--:B------:R-:W-:Y:S02]  /*3d50*/  DFMA R42, R12, -R24.reuse, RZ ;  /* 0x800000180c2a722b */ /* 0x080fe400000000ff */
[-C--:B------:R-:W-:Y:S02]  /*3d60*/  DFMA R40, R48, -R24.reuse, RZ ;  /* 0x800000183028722b */ /* 0x080fe400000000ff */
[----:B------:R-:W-:Y:S02]  /*3d70*/  DFMA R46, R10, -R24, R12 ;  /* 0x800000180a2e722b */ /* 0x000fe4000000000c */
[----:B------:R-:W-:-:S02]  /*3d80*/  DADD R12, R36, -R18 ;  /* 0x00000000240c7229 */ /* 0x000fc40000000812 */
[-C--:B------:R-:W-:Y:S02]  /*3d90*/  DFMA R44, R42, -R22.reuse, RZ ;  /* 0x800000162a2c722b */ /* 0x080fe400000000ff */
[----:B------:R-:W-:-:S06]  /*3da0*/  DFMA R52, R40, -R22, RZ ;  /* 0x800000162834722b */ /* 0x000fcc00000000ff */
[----:B------:R-:W-:Y:S02]  /*3db0*/  DFMA R54, R44, R30, RZ ;  /* 0x0000001e2c36722b */ /* 0x000fe400000000ff */
[----:B------:R-:W-:-:S06]  /*3dc0*/  DADD R44, R32, -R18 ;  /* 0x00000000202c7229 */ /* 0x000fcc0000000812 */
[----:B------:R-:W-:Y:S02]  /*3dd0*/  DFMA R32, R52, R28, R54 ;  /* 0x0000001c3420722b */ /* 0x000fe40000000036 */
[----:B------:R-:W-:Y:S02]  /*3de0*/  DFMA R52, R50, -R24, R48 ;  /* 0x800000183234722b */ /* 0x000fe40000000030 */
[----:B------:R-:W-:Y:S02]  /*3df0*/  DFMA R48, R46, -R22, R42 ;  /* 0x800000162e30722b */ /* 0x000fe4000000002a */
[C---:B------:R-:W-:Y:S02]  /*3e00*/  DFMA R42, R12.reuse, -R24, R10 ;  /* 0x800000180c2a722b */ /* 0x040fe4000000000a */
[----:B------:R-:W-:Y:S02]  /*3e10*/  DADD R10, R12, -R24 ;  /* 0x000000000c0a7229 */ /* 0x000fe40000000818 */
[----:B------:R-:W-:-:S02]  /*3e20*/  DFMA R54, R52, -R22, R40 ;  /* 0x800000163436722b */ /* 0x000fc40000000028 */
[----:B------:R-:W-:Y:S02]  /*3e30*/  DFMA R56, R48, R30, RZ ;  /* 0x0000001e3038722b */ /* 0x000fe400000000ff */
[----:B------:R-:W-:Y:S02]  /*3e40*/  DFMA R50, R44, -R24, R50 ;  /* 0x800000182c32722b */ /* 0x000fe40000000032 */
[-C--:B------:R-:W-:Y:S02]  /*3e50*/  DFMA R48, R42, -R22.reuse, R46 ;  /* 0x800000162a30722b */ /* 0x080fe4000000002e */
[----:B------:R-:W-:Y:S02]  /*3e60*/  DADD R44, R44, -R24 ;  /* 0x000000002c2c7229 */ /* 0x000fe40000000818 */
[----:B------:R-:W-:Y:S02]  /*3e70*/  DFMA R46, R10, -R22, R42 ;  /* 0x800000160a2e722b */ /* 0x000fe4000000002a */
[----:B------:R-:W-:-:S02]  /*3e80*/  DFMA R42, R54, R28, R56 ;  /* 0x0000001c362a722b */ /* 0x000fc40000000038 */
[----:B0-----:R-:W-:Y:S02]  /*3e90*/  DFMA R40, RZ, -UR10, RZ ;  /* 0x8000000aff287c2b */ /* 0x001fe400080000ff */
[----:B------:R-:W-:Y:S02]  /*3ea0*/  DFMA R56, R50, -R22, R52 ;  /* 0x800000163238722b */ /* 0x000fe40000000034 */
[----:B------:R-:W-:Y:S02]  /*3eb0*/  DFMA R58, R48, R30, RZ ;  /* 0x0000001e303a722b */ /* 0x000fe400000000ff */
[----:B------:R-:W-:Y:S02]  /*3ec0*/  DFMA R48, R44, -R22, R50 ;  /* 0x800000162c30722b */ /* 0x000fe40000000032 */
[----:B------:R-:W-:Y:S02]  /*3ed0*/  DFMA R50, R46, R30, RZ ;  /* 0x0000001e2e32722b */ /* 0x000fe400000000ff */
[----:B------:R-:W-:-:S02]  /*3ee0*/  DFMA R52, R40, -R18, RZ ;  /* 0x800000122834722b */ /* 0x000fc400000000ff */
[----:B------:R-:W-:Y:S02]  /*3ef0*/  DFMA R46, R56, R28, R58 ;  /* 0x0000001c382e722b */ /* 0x000fe4000000003a */
[C---:B------:R-:W-:Y:S02]  /*3f00*/  DFMA R58, R34.reuse, -R18, R40 ;  /* 0x80000012223a722b */ /* 0x040fe40000000028 */
[----:B------:R-:W-:Y:S02]  /*3f10*/  DADD R56, R34, -R18 ;  /* 0x0000000022387229 */ /* 0x000fe40000000812 */
[----:B------:R-:W-:Y:S02]  /*3f20*/  DADD R54, R10, -R22 ;  /* 0x000000000a367229 */ /* 0x000fe40000000816 */
[----:B------:R-:W-:Y:S02]  /*3f30*/  DFMA R48, R48, R28, R50 ;  /* 0x0000001c3030722b */ /* 0x000fe40000000032 */
[----:B------:R-:W-:-:S02]  /*3f40*/  DFMA R50, R52, -R24, RZ ;  /* 0x800000183432722b */ /* 0x000fc400000000ff */
[-C--:B------:R-:W-:Y:S02]  /*3f50*/  DFMA R52, R58, -R24.reuse, R52 ;  /* 0x800000183a34722b */ /* 0x080fe40000000034 */
[----:B------:R-:W-:Y:S02]  /*3f60*/  DFMA R58, R56, -R24, R58 ;  /* 0x80000018383a722b */ /* 0x000fe4000000003a */
[----:B------:R-:W-:Y:S02]  /*3f70*/  DFMA R60, R54, R30, RZ ;  /* 0x0000001e363c722b */ /* 0x000fe400000000ff */
[----:B------:R-:W-:Y:S02]  /*3f80*/  DADD R54, R44, -R22 ;  /* 0x000000002c367229 */ /* 0x000fe40000000816 */
[----:B------:R-:W-:Y:S02]  /*3f90*/  DADD R30, RZ, R30 ;  /* 0x00000000ff1e7229 */ /* 0x000fe4000000001e */
[----:B------:R-:W-:-:S02]  /*3fa0*/  DADD R44, R56, -R24 ;  /* 0x00000000382c7229 */ /* 0x000fc40000000818 */
[-C--:B------:R-:W-:Y:S02]  /*3fb0*/  DFMA R56, R50, -R22.reuse, RZ ;  /* 0x800000163238722b */ /* 0x080fe400000000ff */
[-C--:B------:R-:W-:Y:S02]  /*3fc0*/  DFMA R50, R52, -R22.reuse, R50 ;  /* 0x800000163432722b */ /* 0x080fe40000000032 */
[----:B------:R-:W-:Y:S02]  /*3fd0*/  DFMA R52, R58, -R22, R52 ;  /* 0x800000163a34722b */ /* 0x000fe40000000034 */
[C---:B------:R-:W-:Y:S02]  /*3fe0*/  DFMA R34, -R16.reuse, R34, R40 ;  /* 0x000000221022722b */ /* 0x040fe40000000128 */
[----:B------:R-:W-:Y:S02]  /*3ff0*/  DFMA R40, -R16, R40, RZ ;  /* 0x000000281028722b */ /* 0x000fe400000001ff */
[----:B------:R-:W-:-:S02]  /*4000*/  DADD R30, R30, R28 ;  /* 0x000000001e1e7229 */ /* 0x000fc4000000001c */
[----:B------:R-:W-:Y:S02]  /*4010*/  DFMA R58, R44, -R22, R58 ;  /* 0x800000162c3a722b */ /* 0x000fe4000000003a */
[----:B------:R-:W-:Y:S02]  /*4020*/  DFMA R28, R54, R28, R60 ;  /* 0x0000001c361c722b */ /* 0x000fe4000000003c */
[----:B------:R-:W-:Y:S02]  /*4030*/  DADD R44, R44, -R22 ;  /* 0x000000002c2c7229 */ /* 0x000fe40000000816 */
[-C--:B------:R-:W-:Y:S02]  /*4040*/  DFMA R42, R50, R26.reuse, R42 ;  /* 0x0000001a322a722b */ /* 0x080fe4000000002a */
[----:B------:R-:W-:Y:S02]  /*4050*/  DFMA R46, R52, R26, R46 ;  /* 0x0000001a342e722b */ /* 0x000fe4000000002e */
[----:B------:R-:W-:-:S02]  /*4060*/  DFMA R50, R36, -R24, R34 ;  /* 0x800000182432722b */ /* 0x000fc40000000022 */
[----:B------:R-:W-:Y:S02]  /*4070*/  DFMA R52, R34, -R24, R40 ;  /* 0x800000182234722b */ /* 0x000fe40000000028 */
[-C--:B------:R-:W-:Y:S02]  /*4080*/  DFMA R32, R56, R26.reuse, R32 ;  /* 0x0000001a3820722b */ /* 0x080fe40000000020 */
[-C--:B------:R-:W-:Y:S02]  /*4090*/  DFMA R48, R58, R26.reuse, R48 ;  /* 0x0000001a3a30722b */ /* 0x080fe40000000030 */
[----:B------:R-:W-:Y:S02]  /*40a0*/  DADD R30, R30, R26 ;  /* 0x000000001e1e7229 */ /* 0x000fe4000000001a */
[----:B------:R-:W-:Y:S02]  /*40b0*/  DFMA R28, R44, R26, R28 ;  /* 0x0000001a2c1c722b */ /* 0x000fe4000000001c */
[----:B------:R-:W-:-:S02]  /*40c0*/  DFMA R54, R40, -R24, RZ ;  /* 0x800000182836722b */ /* 0x000fc400000000ff */
[C---:B------:R-:W-:Y:S02]  /*40d0*/  DADD R26, R36.reuse, -R24 ;  /* 0x00000000241a7229 */ /* 0x040fe40000000818 */
[----:B------:R-:W-:Y:S02]  /*40e0*/  DFMA R36, R36, -R18, R34 ;  /* 0x800000122424722b */ /* 0x000fe40000000022 */
[----:B------:R-:W-:Y:S02]  /*40f0*/  DFMA R44, R50, -R22, R52 ;  /* 0x80000016322c722b */ /* 0x000fe40000000034 */
[----:B------:R-:W-:Y:S02]  /*4100*/  DFMA R34, R34, -R18, R40 ;  /* 0x800000122222722b */ /* 0x000fe40000000028 */
[-C--:B------:R-:W-:Y:S02]  /*4110*/  DFMA R52, R52, -R22.reuse, R54 ;  /* 0x800000163434722b */ /* 0x080fe40000000036 */
[----:B------:R-:W-:-:S02]  /*4120*/  DFMA R50, R26, -R22, R50 ;  /* 0x800000161a32722b */ /* 0x000fc40000000032 */
[----:B------:R-:W-:Y:S02]  /*4130*/  DFMA R54, R54, -R22, RZ ;  /* 0x800000163636722b */ /* 0x000fe400000000ff */
[----:B------:R-:W-:Y:S02]  /*4140*/  DADD R26, R26, -R22 ;  /* 0x000000001a1a7229 */ /* 0x000fe40000000816 */
[----:B------:R-:W-:Y:S02]  /*4150*/  DFMA R46, R44, R20, R46 ;  /* 0x000000142c2e722b */ /* 0x000fe4000000002e */
[----:B------:R-:W-:Y:S02]  /*4160*/  DFMA R44, R36, -R22, R34 ;  /* 0x80000016242c722b */ /* 0x000fe40000000022 */
[----:B------:R-:W-:Y:S02]  /*4170*/  DFMA R40, R40, -R18, RZ ;  /* 0x800000122828722b */ /* 0x000fe400000000ff */
[----:B------:R-:W-:-:S02]  /*4180*/  DFMA R48, R50, R20, R48 ;  /* 0x000000143230722b */ /* 0x000fc40000000030 */
[-C--:B------:R-:W-:Y:S02]  /*4190*/  DFMA R32, R54, R20.reuse, R32 ;  /* 0x000000143620722b */ /* 0x080fe40000000020 */
[-C--:B------:R-:W-:Y:S02]  /*41a0*/  DFMA R42, R52, R20.reuse, R42 ;  /* 0x00000014342a722b */ /* 0x080fe4000000002a */
[----:B------:R-:W-:Y:S02]  /*41b0*/  DADD R30, R30, R20 ;  /* 0x000000001e1e7229 */ /* 0x000fe40000000014 */
[----:B------:R-:W-:Y:S02]  /*41c0*/  DFMA R50, R26, R20, R28 ;  /* 0x000000141a32722b */ /* 0x000fe4000000001c */
[C---:B------:R-:W-:Y:S02]  /*41d0*/  DADD R20, R12.reuse, -R22 ;  /* 0x000000000c147229 */ /* 0x040fe40000000816 */
[----:B------:R-:W-:-:S02]  /*41e0*/  DFMA R26, R12, -R22, R36 ;  /* 0x800000160c1a722b */ /* 0x000fc40000000024 */
[----:B------:R-:W-:Y:S02]  /*41f0*/  DFMA R28, R12, -R24, R36 ;  /* 0x800000180c1c722b */ /* 0x000fe40000000024 */
[----:B------:R-:W-:Y:S02]  /*4200*/  DFMA R44, R44, R38, R46 ;  /* 0x000000262c2c722b */ /* 0x000fe4000000002e */
[----:B------:R-:W-:Y:S02]  /*4210*/  DFMA R36, R36, -R24, R34 ;  /* 0x800000182424722b */ /* 0x000fe40000000022 */
[-C--:B------:R-:W-:Y:S02]  /*4220*/  DFMA R12, R40, -R22.reuse, RZ ;  /* 0x80000016280c722b */ /* 0x080fe400000000ff */
[C-C-:B------:R-:W-:Y:S02]  /*4230*/  DFMA R22, R34.reuse, -R22, R40.reuse ;  /* 0x800000162216722b */ /* 0x140fe40000000028 */
[----:B------:R-:W-:-:S02]  /*4240*/  DFMA R34, R34, -R24, R40 ;  /* 0x800000182222722b */ /* 0x000fc40000000028 */
[----:B------:R-:W-:Y:S02]  /*4250*/  DFMA R40, R40, -R24, RZ ;  /* 0x800000182828722b */ /* 0x000fe400000000ff */
[-C--:B------:R-:W-:Y:S02]  /*4260*/  DFMA R24, R20, R38.reuse, R50 ;  /* 0x000000261418722b */ /* 0x080fe40000000032 */
[----:B------:R-:W-:Y:S02]  /*4270*/  DFMA R12, R12, R38, R32 ;  /* 0x000000260c0c722b */ /* 0x000fe40000000020 */
[----:B------:R-:W-:Y:S02]  /*4280*/  DFMA R20, R36, R8, R44 ;  /* 0x000000082414722b */ /* 0x000fe4000000002c */
[----:B------:R-:W-:Y:S02]  /*4290*/  DFMA R26, R26, R38, R48 ;  /* 0x000000261a1a722b */ /* 0x000fe40000000030 */
[----:B------:R-:W-:-:S02]  /*42a0*/  DADD R32, R30, R38 ;  /* 0x000000001e207229 */ /* 0x000fc40000000026 */
[----:B------:R-:W-:Y:S02]  /*42b0*/  DADD R36, -RZ, |R16| ;  /* 0x00000000ff247229 */ /* 0x000fe40000000510 */
[----:B------:R-:W-:Y:S02]  /*42c0*/  DFMA R30, R22, R38, R42 ;  /* 0x00000026161e722b */ /* 0x000fe4000000002a */
[-C--:B------:R-:W-:Y:S02]  /*42d0*/  DFMA R22, R28, R8.reuse, R26 ;  /* 0x000000081c16722b */ /* 0x080fe4000000001a */
[-C--:B------:R-:W-:Y:S02]  /*42e0*/  DFMA R24, R10, R8.reuse, R24 ;  /* 0x000000080a18722b */ /* 0x080fe40000000018 */
[-C--:B------:R-:W-:Y:S02]  /*42f0*/  DFMA R26, R40, R8.reuse, R12 ;  /* 0x00000008281a722b */ /* 0x080fe4000000000c */
[----:B------:R-:W-:Y:S01]  /*4300*/  DADD R28, R32, R8 ;  /* 0x00000000201c7229 */ /* 0x000fe20000000008 */
[----:B------:R-:W-:Y:S01]  /*4310*/  IMAD.MOV.U32 R10, RZ, RZ, R36 ;  /* 0x000000ffff0a7224 */ /* 0x000fe200078e0024 */
[----:B------:R-:W-:Y:S01]  /*4320*/  DFMA R30, R34, R8, R30 ;  /* 0x00000008221e722b */ /* 0x000fe2000000001e */
[----:B------:R-:W-:-:S02]  /*4330*/  IMAD.MOV.U32 R11, RZ, RZ, R37 ;  /* 0x000000ffff0b7224 */ /* 0x000fc400078e0025 */
[----:B------:R-:W-:-:S08]  /*4340*/  IMAD.MOV.U32 R9, RZ, RZ, 0x3ff00000 ;  /* 0x3ff00000ff097424 */ /* 0x000fd000078e00ff */
[----:B------:R-:W-:Y:S05]  /*4350*/  CALL.REL.NOINC `($_Z19boundary_correctionPdS_S_S_S_S_PKdiiiiddd$__internal_accurate_pow) ;  /* 0x0000010000f87944 */ /* 0x000fea0003c00000 */
[----:B------:R-:W-:Y:S05]  /*4360*/  BSYNC.RECONVERGENT B0 ;  /* 0x0000000000007941 */ /* 0x000fea0003800200 */
.L_x_943:
[----:B------:R-:W-:Y:S02]  /*4370*/  DADD R10, R16, 1 ;  /* 0x3ff00000100a7429 */ /* 0x000fe40000000000 */
[----:B------:R-:W-:-:S08]  /*4380*/  DADD R12, -RZ, -R8 ;  /* 0x00000000ff0c7229 */ /* 0x000fd00000000908 */
[----:B------:R-:W-:Y:S02]  /*4390*/  LOP3.LUT R10, R11, 0x7ff00000, RZ, 0xc0, !PT ;  /* 0x7ff000000b0a7812 */ /* 0x000fe400078ec0ff */
[----:B------:R-:W-:Y:S01]  /*43a0*/  FSEL R8, R12, R8, !P2 ;  /* 0x000000080c087208 */ /* 0x000fe20005000000 */
[----:B------:R-:W-:Y:S01]  /*43b0*/  @!P3 IMAD.MOV.U32 R8, RZ, RZ, RZ ;  /* 0x000000ffff08b224 */ /* 0x000fe200078e00ff */
[----:B------:R-:W-:Y:S02]  /*43c0*/  ISETP.NE.AND P0, PT, R10, 0x7ff00000, PT ;  /* 0x7ff000000a00780c */ /* 0x000fe40003f05270 */
[----:B------:R-:W-:Y:S01]  /*43d0*/  FSEL R9, R13, R9, !P2 ;  /* 0x000000090d097208 */ /* 0x000fe20005000000 */
[----:B------:R-:W-:-:S10]  /*43e0*/  @!P3 IMAD.MOV.U32 R9, RZ, RZ, R17 ;  /* 0x000000ffff09b224 */ /* 0x000fd400078e0011 */
[----:B------:R-:W-:Y:S05]  /*43f0*/  @P0 BRA `(.L_x_944) ;  /* 0x0000000000280947 */ /* 0x000fea0003800000 */
[----:B------:R-:W-:-:S14]  /*4400*/  DSETP.NAN.AND P0, PT, R16, R16, PT ;  /* 0x000000101000722a */ /* 0x000fdc0003f08000 */
[----:B------:R-:W-:Y:S05]  /*4410*/  @P0 BRA `(.L_x_945) ;  /* 0x00000000001c0947 */ /* 0x000fea0003800000 */
[----:B------:R-:W-:-:S14]  /*4420*/  DSETP.NEU.AND P0, PT, |R16|, +INF , PT ;  /* 0x7ff000001000742a */ /* 0x000fdc0003f0d200 */
[----:B------:R-:W-:Y:S05]  /*4430*/  @P0 BRA `(.L_x_944) ;  /* 0x0000000000180947 */ /* 0x000fea0003800000 */
[----:B------:R-:W-:Y:S01]  /*4440*/  IMAD.MOV.U32 R8, RZ, RZ, -0x100000 ;  /* 0xfff00000ff087424 */ /* 0x000fe200078e00ff */
[----:B------:R-:W-:-:S04]  /*4450*/  ISETP.GE.AND P0, PT, R17, RZ, PT ;  /* 0x000000ff1100720c */ /* 0x000fc80003f06270 */
[----:B------:R-:W-:Y:S01]  /*4460*/  SEL R9, R8, 0x7ff00000, !P0 ;  /* 0x7ff0000008097807 */ /* 0x000fe20004000000 */
[----:B------:R-:W-:Y:S01]  /*4470*/  IMAD.MOV.U32 R8, RZ, RZ, RZ ;  /* 0x000000ffff087224 */ /* 0x000fe200078e00ff */
[----:B------:R-:W-:Y:S07]  /*4480*/  BRA `(.L_x_944) ;  /* 0x0000000000047947 */ /* 0x000fee0003800000 */
.L_x_945:
[----:B------:R-:W-:-:S11]  /*4490*/  DADD R8, R16, 1 ;  /* 0x3ff0000010087429 */ /* 0x000fd60000000000 */
.L_x_944:
[C---:B------:R-:W-:Y:S01]  /*44a0*/  DSETP.NEU.AND P0, PT, R16.reuse, 1, PT ;  /* 0x3ff000001000742a */ /* 0x040fe20003f0d000 */
[----:B------:R-:W-:Y:S01]  /*44b0*/  BSSY.RECONVERGENT B0, `(.L_x_946) ;  /* 0x0000009000007945 */ /* 0x000fe20003800200 */
[----:B------:R-:W-:Y:S01]  /*44c0*/  DADD R10, -RZ, |R16| ;  /* 0x00000000ff0a7229 */ /* 0x000fe20000000510 */
[----:B------:R-:W-:Y:S01]  /*44d0*/  MOV R0, 0x4540 ;  /* 0x0000454000007802 */ /* 0x000fe20000000f00 */
[----:B------:R-:W-:Y:S02]  /*44e0*/  DSETP.NEU.AND P2, PT, R16, RZ, PT ;  /* 0x000000ff1000722a */ /* 0x000fe40003f4d000 */
[----:B------:R-:W-:Y:S02]  /*44f0*/  FSEL R32, R8, RZ, P0 ;  /* 0x000000ff08207208 */ /* 0x000fe40000000000 */
[----:B------:R-:W-:Y:S01]  /*4500*/  FSEL R33, R9, 1.875, P0 ;  /* 0x3ff0000009217808 */ /* 0x000fe20000000000 */
[----:B------:R-:W-:-:S05]  /*4510*/  IMAD.MOV.U32 R9, RZ, RZ, 0x40000000 ;  /* 0x40000000ff097424 */ /* 0x000fca00078e00ff */
[----:B------:R-:W-:-:S11]  /*4520*/  DFMA R32, R30, R32, R26 ;  /* 0x000000201e20722b */ /* 0x000fd6000000001a */
[----:B------:R-:W-:Y:S05]  /*4530*/  CALL.REL.NOINC `($_Z19boundary_correctionPdS_S_S_S_S_PKdiiiiddd$__internal_accurate_pow) ;  /* 0x0000010000807944 */ /* 0x000fea0003c00000 */
[----:B------:R-:W-:Y:S05]  /*4540*/  BSYNC.RECONVERGENT B0 ;  /* 0x0000000000007941 */ /* 0x000fea0003800200 */
.L_x_946:
[----:B------:R-:W-:Y:S01]  /*4550*/  DADD R10, R16, 2 ;  /* 0x40000000100a7429 */ /* 0x000fe20000000000 */
[----:B------:R-:W-:-:S09]  /*4560*/  @!P2 CS2R R8, SRZ ;  /* 0x000000000008a805 */ /* 0x000fd2000001ff00 */
[----:B------:R-:W-:-:S04]  /*4570*/  LOP3.LUT R10, R11, 0x7ff00000, RZ, 0xc0, !PT ;  /* 0x7ff000000b0a7812 */ /* 0x000fc800078ec0ff */
[----:B------:R-:W-:-:S13]  /*4580*/  ISETP.NE.AND P0, PT, R10, 0x7ff00000, PT ;  /* 0x7ff000000a00780c */ /* 0x000fda0003f05270 */
[----:B------:R-:W-:Y:S05]  /*4590*/  @P0 BRA `(.L_x_947) ;  /* 0x0000000000200947 */ /* 0x000fea0003800000 */
[----:B------:R-:W-:-:S14]  /*45a0*/  DSETP.NAN.AND P0, PT, R16, R16, PT ;  /* 0x000000101000722a */ /* 0x000fdc0003f08000 */
[----:B------:R-:W-:Y:S05]  /*45b0*/  @P0 BRA `(.L_x_948) ;  /* 0x0000000000140947 */ /* 0x000fea0003800000 */
[----:B------:R-:W-:-:S14]  /*45c0*/  DSETP.NEU.AND P0, PT, |R16|, +INF , PT ;  /* 0x7ff000001000742a */ /* 0x000fdc0003f0d200 */
[----:B------:R-:W-:Y:S05]  /*45d0*/  @P0 BRA `(.L_x_947) ;  /* 0x0000000000100947 */ /* 0x000fea0003800000 */
[----:B------:R-:W-:Y:S02]  /*45e0*/  IMAD.MOV.U32 R8, RZ, RZ, 0x0 ;  /* 0x00000000ff087424 */ /* 0x000fe400078e00ff */
[----:B------:R-:W-:Y:S01]  /*45f0*/  IMAD.MOV.U32 R9, RZ, RZ, 0x7ff00000 ;  /* 0x7ff00000ff097424 */ /* 0x000fe200078e00ff */
[----:B------:R-:W-:Y:S06]  /*4600*/  BRA `(.L_x_947) ;  /* 0x0000000000047947 */ /* 0x000fec0003800000 */
.L_x_948:
[----:B------:R-:W-:-:S11]  /*4610*/  DADD R8, R16, 2 ;  /* 0x4000000010087429 */ /* 0x000fd60000000000 */
.L_x_947:
[C---:B------:R-:W-:Y:S01]  /*4620*/  DSETP.NEU.AND P0, PT, R16.reuse, 1, PT ;  /* 0x3ff000001000742a */ /* 0x040fe20003f0d000 */
[----:B------:R-:W-:Y:S01]  /*4630*/  BSSY.RECONVERGENT B0, `(.L_x_949) ;  /* 0x000000a000007945 */ /* 0x000fe20003800200 */
[----:B------:R-:W-:Y:S01]  /*4640*/  DADD R10, -RZ, |R16| ;  /* 0x00000000ff0a7229 */ /* 0x000fe20000000510 */
[----:B------:R-:W-:Y:S01]  /*4650*/  ISETP.GE.AND P2, PT, R17, RZ, PT ;  /* 0x000000ff1100720c */ /* 0x000fe20003f46270 */
[----:B------:R-:W-:Y:S01]  /*4660*/  DSETP.NEU.AND P3, PT, R16, RZ, PT ;  /* 0x000000ff1000722a */ /* 0x000fe20003f6d000 */
[----:B------:R-:W-:Y:S02]  /*4670*/  MOV R0, 0x46d0 ;  /* 0x000046d000007802 */ /* 0x000fe40000000f00 */
[----:B------:R-:W-:Y:S02]  /*4680*/  FSEL R8, R8, RZ, P0 ;  /* 0x000000ff08087208 */ /* 0x000fe40000000000 */
[----:B------:R-:W-:-:S06]  /*4690*/  FSEL R9, R9, 1.875, P0 ;  /* 0x3ff0000009097808 */ /* 0x000fcc0000000000 */
[----:B------:R-:W-:Y:S01]  /*46a0*/  DFMA R32, R20, R8, R32 ;  /* 0x000000081420722b */ /* 0x000fe20000000020 */
[----:B------:R-:W-:-:S10]  /*46b0*/  MOV R9, 0x40080000 ;  /* 0x4008000000097802 */ /* 0x000fd40000000f00 */
[----:B------:R-:W-:Y:S05]  /*46c0*/  CALL.REL.NOINC `($_Z19boundary_correctionPdS_S_S_S_S_PKdiiiiddd$__internal_accurate_pow) ;  /* 0x00000100001c7944 */ /* 0x000fea0003c00000 */
[----:B------:R-:W-:Y:S05]  /*46d0*/  BSYNC.RECONVERGENT B0 ;  /* 0x0000000000007941 */ /* 0x000fea0003800200 */
.L_x_949:
        /* <DEDUP_REMOVED lines=18> */
.L_x_951:
[----:B------:R-:W-:-:S11]  /*4800*/  DADD R8, R16, 3 ;  /* 0x4008000010087429 */ /* 0x000fd60000000000 */
.L_x_950:
[C---:B------:R-:W-:Y:S01]  /*4810*/  DSETP.NEU.AND P0, PT, R16.reuse, 1, PT ;  /* 0x3ff000001000742a */ /* 0x040fe20003f0d000 */
[----:B------:R-:W-:Y:S01]  /*4820*/  BSSY.RECONVERGENT B0, `(.L_x_952) ;  /* 0x0000009000007945 */ /* 0x000fe20003800200 */
[----:B------:R-:W-:Y:S01]  /*4830*/  DADD R10, -RZ, |R16| ;  /* 0x00000000ff0a7229 */ /* 0x000fe20000000510 */
[----:B------:R-:W-:Y:S01]  /*4840*/  MOV R0, 0x48b0 ;  /* 0x000048b000007802 */ /* 0x000fe20000000f00 */
[----:B------:R-:W-:Y:S02]  /*4850*/  DSETP.NEU.AND P2, PT, R16, RZ, PT ;  /* 0x000000ff1000722a */ /* 0x000fe40003f4d000 */
[----:B------:R-:W-:Y:S02]  /*4860*/  FSEL R8, R8, RZ, P0 ;  /* 0x000000ff08087208 */ /* 0x000fe40000000000 */
[----:B------:R-:W-:-:S06]  /*4870*/  FSEL R9, R9, 1.875, P0 ;  /* 0x3ff0000009097808 */ /* 0x000fcc0000000000 */
[----:B------:R-:W-:Y:S01]  /*4880*/  DFMA R32, R22, R8, R32 ;  /* 0x000000081620722b */ /* 0x000fe20000000020 */
[----:B------:R-:W-:-:S10]  /*4890*/  IMAD.MOV.U32 R9, RZ, RZ, 0x40100000 ;  /* 0x40100000ff097424 */ /* 0x000fd400078e00ff */
[----:B------:R-:W-:Y:S05]  /*48a0*/  CALL.REL.NOINC `($_Z19boundary_correctionPdS_S_S_S_S_PKdiiiiddd$__internal_accurate_pow) ;  /* 0x000000fc00a47944 */ /* 0x000fea0003c00000 */
[----:B------:R-:W-:Y:S05]  /*48b0*/  BSYNC.RECONVERGENT B0 ;  /* 0x0000000000007941 */ /* 0x000fea0003800200 */
.L_x_952:
        /* <DEDUP_REMOVED lines=12> */
.L_x_954:
[----:B------:R-:W-:-:S11]  /*4980*/  DADD R8, R16, 4 ;  /* 0x4010000010087429 */ /* 0x000fd60000000000 */
.L_x_953:
        /* <DEDUP_REMOVED lines=9> */
[----:B------:R-:W-:-:S10]  /*4a20*/  IMAD.MOV.U32 R9, RZ, RZ, 0x40140000 ;  /* 0x40140000ff097424 */ /* 0x000fd400078e00ff */
[----:B------:R-:W-:Y:S05]  /*4a30*/  CALL.REL.NOINC `($_Z19boundary_correctionPdS_S_S_S_S_PKdiiiiddd$__internal_accurate_pow) ;  /* 0x000000fc00407944 */ /* 0x000fea0003c00000 */
[----:B------:R-:W-:Y:S05]  /*4a40*/  BSYNC.RECONVERGENT B0 ;  /* 0x0000000000007941 */ /* 0x000fea0003800200 */
.L_x_955:
        /* <DEDUP_REMOVED lines=18> */
.L_x_957:
[----:B------:R-:W-:-:S11]  /*4b70*/  DADD R8, R16, 5 ;  /* 0x4014000010087429 */ /* 0x000fd60000000000 */
.L_x_956:
[----:B------:R-:W-:Y:S01]  /*4b80*/  DSETP.NEU.AND P0, PT, R16, 1, PT ;  /* 0x3ff000001000742a */ /* 0x000fe20003f0d000 */
        /* <DEDUP_REMOVED lines=11> */
.L_x_958:
        /* <DEDUP_REMOVED lines=13> */
[----:B------:R-:W-:Y:S02]  /*4d10*/  ISETP.GE.AND P0, PT, R19, RZ, PT ;  /* 0x000000ff1300720c */ /* 0x000fe40003f06270 */
[----:B------:R-:W-:-:S04]  /*4d20*/  MOV R8, 0xfff00000 ;  /* 0xfff0000000087802 */ /* 0x000fc80000000f00 */
[----:B------:R-:W-:Y:S01]  /*4d30*/  SEL R9, R8, 0x7ff00000, !P0 ;  /* 0x7ff0000008097807 */ /* 0x000fe20004000000 */
[----:B------:R-:W-:Y:S01]  /*4d40*/  IMAD.MOV.U32 R8, RZ, RZ, RZ ;  /* 0x000000ffff087224 */ /* 0x000fe200078e00ff */
[----:B------:R-:W-:Y:S06]  /*4d50*/  BRA `(.L_x_959) ;  /* 0x0000000000047947 */ /* 0x000fec0003800000 */
.L_x_960:
[----:B------:R-:W-:-:S11]  /*4d60*/  DADD R8, R18, 1 ;  /* 0x3ff0000012087429 */ /* 0x000fd60000000000 */
.L_x_959:
        /* <DEDUP_REMOVED lines=11> */
.L_x_961:
        /* <DEDUP_REMOVED lines=12> */
.L_x_963:
[----:B------:R-:W-:-:S11]  /*4ee0*/  DADD R8, R18, 2 ;  /* 0x4000000012087429 */ /* 0x000fd60000000000 */
.L_x_962:
        /* <DEDUP_REMOVED lines=12> */
.L_x_964:
        /* <DEDUP_REMOVED lines=18> */
.L_x_966:
[----:B------:R-:W-:-:S11]  /*50d0*/  DADD R8, R18, 3 ;  /* 0x4008000012087429 */ /* 0x000fd60000000000 */
.L_x_965:
        /* <DEDUP_REMOVED lines=11> */
.L_x_967:
        /* <DEDUP_REMOVED lines=12> */
.L_x_969:
[----:B------:R-:W-:-:S11]  /*5250*/  DADD R8, R18, 4 ;  /* 0x4010000012087429 */ /* 0x000fd60000000000 */
.L_x_968:
        /* <DEDUP_REMOVED lines=12> */
.L_x_970:
        /* <DEDUP_REMOVED lines=18> */
.L_x_972:
[----:B------:R-:W-:-:S11]  /*5440*/  DADD R8, R18, 5 ;  /* 0x4014000012087429 */ /* 0x000fd60000000000 */
.L_x_971:
[----:B------:R-:W-:Y:S01]  /*5450*/  DSETP.NEU.AND P0, PT, R18, 1, PT ;  /* 0x3ff000001200742a */ /* 0x000fe20003f0d000 */
[----:B------:R-:W-:Y:S01]  /*5460*/  BSSY.RECONVERGENT B3, `(.L_x_973) ;  /* 0x000016f000037945 */ /* 0x000fe20003800200 */
[----:B------:R-:W-:Y:S02]  /*5470*/  IMAD.MOV.U32 R7, RZ, RZ, RZ ;  /* 0x000000ffff077224 */ /* 0x000fe400078e00ff */
[--C-:B------:R-:W-:Y:S02]  /*5480*/  IMAD.MOV.U32 R36, RZ, RZ, R18.reuse ;  /* 0x000000ffff247224 */ /* 0x100fe400078e0012 */
[----:B------:R-:W-:Y:S01]  /*5490*/  FSEL R8, R8, RZ, P0 ;  /* 0x000000ff08087208 */ /* 0x000fe20000000000 */
[--C-:B------:R-:W-:Y:S01]  /*54a0*/  IMAD.MOV.U32 R37, RZ, RZ, R19.reuse ;  /* 0x000000ffff257224 */ /* 0x100fe200078e0013 */
[----:B------:R-:W-:Y:S01]  /*54b0*/  FSEL R9, R9, 1.875, P0 ;  /* 0x3ff0000009097808 */ /* 0x000fe20000000000 */
[----:B------:R-:W-:Y:S02]  /*54c0*/  IMAD.MOV.U32 R44, RZ, RZ, R18 ;  /* 0x000000ffff2c7224 */ /* 0x000fe400078e0012 */
[----:B------:R-:W-:-:S02]  /*54d0*/  IMAD.MOV.U32 R45, RZ, RZ, R19 ;  /* 0x000000ffff2d7224 */ /* 0x000fc400078e0013 */
[----:B------:R-:W-:Y:S01]  /*54e0*/  IMAD.MOV.U32 R38, RZ, RZ, R16 ;  /* 0x000000ffff267224 */ /* 0x000fe200078e0010 */
[----:B------:R-:W-:Y:S01]  /*54f0*/  DFMA R34, R28, R8, R34 ;  /* 0x000000081c22722b */ /* 0x000fe20000000022 */
[----:B------:R-:W-:-:S09]  /*5500*/  IMAD.MOV.U32 R39, RZ, RZ, R17 ;  /* 0x000000ffff277224 */ /* 0x000fd200078e0011 */
[----:B------:R-:W-:Y:S02]  /*5510*/  IMAD.MOV.U32 R8, RZ, RZ, R34 ;  /* 0x000000ffff087224 */ /* 0x000fe400078e0022 */
[----:B------:R-:W-:-:S07]  /*5520*/  IMAD.MOV.U32 R9, RZ, RZ, R35 ;  /* 0x000000ffff097224 */ /* 0x000fce00078e0023 */
.L_x_1007:
[----:B------:R-:W-:Y:S01]  /*5530*/  DSETP.GT.AND P0, PT, R34, RZ, PT ;  /* 0x000000ff2200722a */ /* 0x000fe20003f04000 */
[----:B------:R-:W-:Y:S01]  /*5540*/  IMAD.MOV.U32 R68, RZ, RZ, R38 ;  /* 0x000000ffff447224 */ /* 0x000fe200078e0026 */
[----:B------:R-:W-:Y:S01]  /*5550*/  DADD R10, R44, -R38 ;  /* 0x000000002c0a7229 */ /* 0x000fe20000000826 */
[----:B------:R-:W-:Y:S02]  /*5560*/  IMAD.MOV.U32 R69, RZ, RZ, R39 ;  /* 0x000000ffff457224 */ /* 0x000fe400078e0027 */
[----:B------:R-:W-:Y:S01]  /*5570*/  IMAD.MOV.U32 R66, RZ, RZ, R32 ;  /* 0x000000ffff427224 */ /* 0x000fe200078e0020 */
[----:B------:R-:W-:Y:S01]  /*5580*/  DSETP.GT.AND P1, PT, R8, RZ, P0 ;  /* 0x000000ff0800722a */ /* 0x000fe20000724000 */
[----:B------:R-:W-:Y:S01]  /*5590*/  PLOP3.LUT P0, PT, PT, PT, PT, 0x80, 0x8 ;  /* 0x000000000008781c */ /* 0x000fe20003f0f070 */
[----:B------:R-:W-:Y:S02]  /*55a0*/  IMAD.MOV.U32 R67, RZ, RZ, R33 ;  /* 0x000000ffff437224 */ /* 0x000fe400078e0021 */
[----:B------:R-:W-:-:S02]  /*55b0*/  IMAD.MOV.U32 R48, RZ, RZ, -0xe1d98b3 ;  /* 0xf1e2674dff307424 */ /* 0x000fc400078e00ff */
[----:B------:R-:W-:-:S08]  /*55c0*/  IMAD.MOV.U32 R49, RZ, RZ, 0x3cb59e05 ;  /* 0x3cb59e05ff317424 */ /* 0x000fd000078e00ff */
[----:B------:R-:W-:-:S06]  /*55d0*/  @!P1 DSETP.GEU.AND P2, PT, R34, RZ, PT ;  /* 0x000000ff2200922a */ /* 0x000fcc0003f4e000 */
[----:B------:R-:W-:-:S06]  /*55e0*/  @!P1 DSETP.LT.AND P0, PT, R8, RZ, !P2 ;  /* 0x000000ff0800922a */ /* 0x000fcc0005701000 */
[----:B------:R-:W-:Y:S01]  /*55f0*/  FSEL R34, R32, R34, P0 ;  /* 0x0000002220227208 */ /* 0x000fe20000000000 */
[----:B------:R-:W-:Y:S01]  /*5600*/  IMAD.MOV.U32 R32, RZ, RZ, R8 ;  /* 0x000000ffff207224 */ /* 0x000fe200078e0008 */
[----:B------:R-:W-:Y:S01]  /*5610*/  FSEL R35, R33, R35, P0 ;  /* 0x0000002321237208 */ /* 0x000fe20000000000 */
[----:B------:R-:W-:Y:S01]  /*5620*/  IMAD.MOV.U32 R33, RZ, RZ, R9 ;  /* 0x000000ffff217224 */ /* 0x000fe200078e0009 */
[----:B------:R-:W-:Y:S01]  /*5630*/  FSEL R37, R39, R37, P0 ;  /* 0x0000002527257208 */ /* 0x000fe20000000000 */
[----:B------:R-:W-:Y:S01]  /*5640*/  IMAD.MOV.U32 R39, RZ, RZ, R45 ;  /* 0x000000ffff277224 */ /* 0x000fe200078e002d */
[----:B------:R-:W-:Y:S01]  /*5650*/  FSEL R36, R38, R36, P0 ;  /* 0x0000002426247208 */ /* 0x000fe20000000000 */
[----:B------:R-:W-:Y:S01]  /*5660*/  IMAD.MOV.U32 R38, RZ, RZ, R44 ;  /* 0x000000ffff267224 */ /* 0x000fe200078e002c */
[----:B------:R-:W-:Y:S01]  /*5670*/  DSETP.GEU.AND P2, PT, |R34|, |R8|, PT ;  /* 0x400000082200722a */ /* 0x000fe20003f4e200 */
[----:B------:R-:W-:Y:S01]  /*5680*/  FSEL R64, R10, R40, P0 ;  /* 0x000000280a407208 */ /* 0x000fe20000000000 */
[----:B------:R-:W-:Y:S01]  /*5690*/  IMAD.MOV.U32 R40, RZ, RZ, R42 ;  /* 0x000000ffff287224 */ /* 0x000fe200078e002a */
[----:B------:R-:W-:Y:S01]  /*56a0*/  FSEL R65, R11, R41, P0 ;  /* 0x000000290b417208 */ /* 0x000fe20000000000 */
[----:B------:R-:W-:-:S03]  /*56b0*/  IMAD.MOV.U32 R41, RZ, RZ, R43 ;  /* 0x000000ffff297224 */ /* 0x000fc600078e002b */
[----:B------:R-:W-:Y:S02]  /*56c0*/  FSEL R47, R10, R40, P0 ;  /* 0x000000280a2f7208 */ /* 0x000fe40000000000 */
[----:B------:R-:W-:-:S05]  /*56d0*/  FSEL R46, R11, R41, P0 ;  /* 0x000000290b2e7208 */ /* 0x000fca0000000000 */
[--C-:B------:R-:W-:Y:S01]  /*56e0*/  @!P2 IMAD.MOV.U32 R38, RZ, RZ, R36.reuse ;  /* 0x000000ffff26a224 */ /* 0x100fe200078e0024 */
[----:B------:R-:W-:Y:S01]  /*56f0*/  @!P2 MOV R39, R37 ;  /* 0x000000250027a202 */ /* 0x000fe20000000f00 */
[----:B------:R-:W-:Y:S01]  /*5700*/  @!P2 IMAD.MOV.U32 R12, RZ, RZ, R36 ;  /* 0x000000ffff0ca224 */ /* 0x000fe200078e0024 */
[----:B------:R-:W-:Y:S01]  /*5710*/  @!P2 MOV R67, R9 ;  /* 0x000000090043a202 */ /* 0x000fe20000000f00 */
[----:B------:R-:W-:Y:S02]  /*5720*/  @!P2 IMAD.MOV.U32 R13, RZ, RZ, R37 ;  /* 0x000000ffff0da224 */ /* 0x000fe400078e0025 */
[----:B------:R-:W-:Y:S02]  /*5730*/  @!P2 IMAD.MOV.U32 R36, RZ, RZ, R44 ;  /* 0x000000ffff24a224 */ /* 0x000fe400078e002c */
[----:B------:R-:W-:Y:S02]  /*5740*/  @!P2 IMAD.MOV.U32 R37, RZ, RZ, R45 ;  /* 0x000000ffff25a224 */ /* 0x000fe400078e002d */
[----:B------:R-:W-:-:S02]  /*5750*/  @!P2 IMAD.MOV.U32 R32, RZ, RZ, R34 ;  /* 0x000000ffff20a224 */ /* 0x000fc400078e0022 */
[----:B------:R-:W-:Y:S02]  /*5760*/  @!P2 IMAD.MOV.U32 R33, RZ, RZ, R35 ;  /* 0x000000ffff21a224 */ /* 0x000fe400078e0023 */
[----:B------:R-:W-:Y:S01]  /*5770*/  DADD R62, R36, -R38 ;  /* 0x00000000243e7229 */ /* 0x000fe20000000826 */
[----:B------:R-:W-:Y:S02]  /*5780*/  @!P2 IMAD.MOV.U32 R68, RZ, RZ, R44 ;  /* 0x000000ffff44a224 */ /* 0x000fe400078e002c */
[----:B------:R-:W-:Y:S01]  /*5790*/  @!P2 IMAD.MOV.U32 R69, RZ, RZ, R45 ;  /* 0x000000ffff45a224 */ /* 0x000fe200078e002d */
[----:B------:R-:W-:Y:S01]  /*57a0*/  DSETP.NEU.AND P1, PT, R32, RZ, PT ;  /* 0x000000ff2000722a */ /* 0x000fe20003f2d000 */
[--C-:B------:R-:W-:Y:S02]  /*57b0*/  @!P2 IMAD.MOV.U32 R66, RZ, RZ, R8.reuse ;  /* 0x000000ffff42a224 */ /* 0x100fe400078e0008 */
[----:B------:R-:W-:Y:S01]  /*57c0*/  @!P2 IMAD.MOV.U32 R34, RZ, RZ, R8 ;  /* 0x000000ffff22a224 */ /* 0x000fe200078e0008 */
[----:B------:R-:W-:Y:S01]  /*57d0*/  DMUL R62, R62, 0.5 ;  /* 0x3fe000003e3e7828 */ /* 0x000fe20000000000 */
[----:B------:R-:W-:-:S02]  /*57e0*/  @!P2 IMAD.MOV.U32 R35, RZ, RZ, R9 ;  /* 0x000000ffff23a224 */ /* 0x000fc400078e0009 */
[----:B------:R-:W-:Y:S02]  /*57f0*/  @!P2 IMAD.MOV.U32 R44, RZ, RZ, R12 ;  /* 0x000000ffff2ca224 */ /* 0x000fe400078e000c */
[----:B------:R-:W-:-:S03]  /*5800*/  @!P2 IMAD.MOV.U32 R45, RZ, RZ, R13 ;  /* 0x000000ffff2da224 */ /* 0x000fc600078e000d */
[----:B------:R-:W-:-:S14]  /*5810*/  DSETP.LE.OR P1, PT, |R62|, R48, !P1 ;  /* 0x000000303e00722a */ /* 0x000fdc0004f23600 */
[----:B------:R-:W-:Y:S05]  /*5820*/  @P1 BRA `(.L_x_974) ;  /* 0x0000001000c81947 */ /* 0x000fea0003800000 */
[----:B------:R-:W-:Y:S01]  /*5830*/  DSETP.GTU.AND P0, PT, |R66|, |R32|, PT ;  /* 0x400000204200722a */ /* 0x000fe20003f0c200 */
[----:B------:R-:W-:Y:S01]  /*5840*/  BSSY.RECONVERGENT B4, `(.L_x_975) ;  /* 0x0000089000047945 */ /* 0x000fe20003800200 */
[--C-:B------:R-:W-:Y:S02]  /*5850*/  IMAD.MOV.U32 R40, RZ, RZ, R62.reuse ;  /* 0x000000ffff287224 */ /* 0x100fe400078e003e */
[--C-:B------:R-:W-:Y:S02]  /*5860*/  IMAD.MOV.U32 R41, RZ, RZ, R63.reuse ;  /* 0x000000ffff297224 */ /* 0x100fe400078e003f */
[----:B------:R-:W-:Y:S01]  /*5870*/  DSETP.LT.OR P0, PT, |R64|, R48, !P0 ;  /* 0x000000304000722a */ /* 0x000fe20004701600 */
[----:B------:R-:W-:Y:S02]  /*5880*/  IMAD.MOV.U32 R42, RZ, RZ, R62 ;  /* 0x000000ffff2a7224 */ /* 0x000fe400078e003e */
[----:B------:R-:W-:-:S11]  /*5890*/  IMAD.MOV.U32 R43, RZ, RZ, R63 ;  /* 0x000000ffff2b7224 */ /* 0x000fd600078e003f */
[----:B------:R-:W-:Y:S05]  /*58a0*/  @P0 BRA `(.L_x_976) ;  /* 0x0000000800080947 */ /* 0x000fea0003800000 */
        /* <DEDUP_REMOVED lines=21> */
[----:B------:R-:W-:Y:S01]  /*5a00*/  MOV R42, R8 ;  /* 0x00000008002a7202 */ /* 0x000fe20000000f00 */
[----:B------:R-:W-:-:S07]  /*5a10*/  IMAD.MOV.U32 R43, RZ, RZ, R9 ;  /* 0x000000ffff2b7224 */ /* 0x000fce00078e0009 */
.L_x_978:
[----:B------:R-:W-:Y:S05]  /*5a20*/  BSYNC.RECONVERGENT B5 ;  /* 0x0000000000057941 */ /* 0x000fea0003800200 */
.L_x_977:
[----:B------:R-:W-:Y:S01]  /*5a30*/  DSETP.NEU.AND P0, PT, R68, R36, PT ;  /* 0x000000244400722a */ /* 0x000fe20003f0d000 */
[----:B------:R-:W-:-:S13]  /*5a40*/  BSSY.RECONVERGENT B5, `(.L_x_979) ;  /* 0x000003f000057945 */ /* 0x000fda0003800200 */
[----:B------:R-:W-:Y:S02]  /*5a50*/  @!P0 DADD R10, R62, R62 ;  /* 0x000000003e0a8229 */ /* 0x000fe4000000003e */
[----:B------:R-:W-:-:S06]  /*5a60*/  @!P0 DADD R8, -R42, 1 ;  /* 0x3ff000002a088429 */ /* 0x000fcc0000000100 */
[----:B------:R-:W-:Y:S01]  /*5a70*/  @!P0 DMUL R10, R10, R42 ;  /* 0x0000002a0a0a8228 */ /* 0x000fe20000000000 */
[----:B------:R-:W-:Y:S10]  /*5a80*/  @!P0 BRA `(.L_x_980) ;  /* 0x0000000000e88947 */ /* 0x000ff40003800000 */
        /* <DEDUP_REMOVED lines=21> */
[----:B------:R-:W-:Y:S02]  /*5be0*/  IMAD.MOV.U32 R40, RZ, RZ, R8 ;  /* 0x000000ffff287224 */ /* 0x000fe400078e0008 */
[----:B------:R-:W-:-:S07]  /*5bf0*/  IMAD.MOV.U32 R41, RZ, RZ, R9 ;  /* 0x000000ffff297224 */ /* 0x000fce00078e0009 */
.L_x_982:
[----:B------:R-:W-:Y:S05]  /*5c00*/  BSYNC.RECONVERGENT B6 ;  /* 0x0000000000067941 */ /* 0x000fea0003800200 */
.L_x_981:
        /* <DEDUP_REMOVED lines=21> */
.L_x_984:
[----:B------:R-:W-:Y:S05]  /*5d60*/  BSYNC.RECONVERGENT B6 ;  /* 0x0000000000067941 */ /* 0x000fea0003800200 */
.L_x_983:
[----:B------:R-:W-:Y:S02]  /*5d70*/  DADD R48, R62, R62 ;  /* 0x000000003e307229 */ /* 0x000fe4000000003e */
[----:B------:R-:W-:Y:S02]  /*5d80*/  DADD R12, R38, -R68 ;  /* 0x00000000260c7229 */ /* 0x000fe40000000844 */
[C---:B------:R-:W-:Y:S02]  /*5d90*/  DADD R44, R8.reuse, -1 ;  /* 0xbff00000082c7429 */ /* 0x040fe40000000000 */
[----:B------:R-:W-:Y:S02]  /*5da0*/  DADD R10, -R8, R40 ;  /* 0x00000000080a7229 */ /* 0x000fe40000000128 */
[----:B------:R-:W-:Y:S02]  /*5db0*/  DMUL R8, R48, R40 ;  /* 0x0000002830087228 */ /* 0x000fe40000000000 */
[----:B------:R-:W-:-:S02]  /*5dc0*/  DADD R40, R40, -1 ;  /* 0xbff0000028287429 */ /* 0x000fc40000000000 */
[----:B------:R-:W-:-:S06]  /*5dd0*/  DMUL R12, R12, R44 ;  /* 0x0000002c0c0c7228 */ /* 0x000fcc0000000000 */
[----:B------:R-:W-:Y:S02]  /*5de0*/  DMUL R40, R44, R40 ;  /* 0x000000282c287228 */ /* 0x000fe40000000000 */
[----:B------:R-:W-:Y:S02]  /*5df0*/  DADD R44, R42, -1 ;  /* 0xbff000002a2c7429 */ /* 0x000fe40000000000 */
[----:B------:R-:W-:-:S06]  /*5e00*/  DFMA R10, R8, R10, -R12 ;  /* 0x0000000a080a722b */ /* 0x000fcc000000080c */
[----:B------:R-:W-:Y:S02]  /*5e10*/  DMUL R8, R40, R44 ;  /* 0x0000002c28087228 */ /* 0x000fe40000000000 */
[----:B------:R-:W-:-:S11]  /*5e20*/  DMUL R10, R10, R42 ;  /* 0x0000002a0a0a7228 */ /* 0x000fd60000000000 */
.L_x_980:
[----:B------:R-:W-:Y:S05]  /*5e30*/  BSYNC.RECONVERGENT B5 ;  /* 0x0000000000057941 */ /* 0x000fea0003800200 */
.L_x_979:
[----:B------:R-:W-:Y:S01]  /*5e40*/  DADD R12, -RZ, -R8 ;  /* 0x00000000ff0c7229 */ /* 0x000fe20000000908 */
[----:B------:R-:W-:Y:S01]  /*5e50*/  UMOV UR10, 0xf1e2674d ;  /* 0xf1e2674d000a7882 */ /* 0x000fe20000000000 */
[----:B------:R-:W-:Y:S01]  /*5e60*/  DSETP.GT.AND P0, PT, R10, RZ, PT ;  /* 0x000000ff0a00722a */ /* 0x000fe20003f04000 */
[----:B------:R-:W-:Y:S01]  /*5e70*/  UMOV UR11, 0x3cb59e05 ;  /* 0x3cb59e05000b7882 */ /* 0x000fe20000000000 */
[----:B------:R-:W-:Y:S06]  /*5e80*/  BSSY.RECONVERGENT B5, `(.L_x_985) ;  /* 0x0000020000057945 */ /* 0x000fec0003800200 */
[----:B------:R-:W-:-:S02]  /*5e90*/  FSEL R13, R13, R9, P0 ;  /* 0x000000090d0d7208 */ /* 0x000fc40000000000 */
[----:B------:R-:W-:Y:S01]  /*5ea0*/  FSEL R12, R12, R8, P0 ;  /* 0x000000080c0c7208 */ /* 0x000fe20000000000 */
[----:B------:R-:W-:Y:S01]  /*5eb0*/  IMAD.MOV.U32 R8, RZ, RZ, 0x1 ;  /* 0x00000001ff087424 */ /* 0x000fe200078e00ff */
[----:B------:R-:W0:Y:S04]  /*5ec0*/  MUFU.RCP64H R9, R13 ;  /* 0x0000000d00097308 */ /* 0x000e280000001800 */
[----:B------:R-:W-:-:S08]  /*5ed0*/  DMUL R64, R64, R12 ;  /* 0x0000000c40407228 */ /* 0x000fd00000000000 */
[----:B------:R-:W-:Y:S02]  /*5ee0*/  DADD R48, -RZ, |R64| ;  /* 0x00000000ff307229 */ /* 0x000fe40000000540 */
[----:B0-----:R-:W-:-:S08]  /*5ef0*/  DFMA R40, -R12, R8, 1 ;  /* 0x3ff000000c28742b */ /* 0x001fd00000000108 */
[----:B------:R-:W-:-:S08]  /*5f00*/  DFMA R40, R40, R40, R40 ;  /* 0x000000282828722b */ /* 0x000fd00000000028 */
[----:B------:R-:W-:-:S08]  /*5f10*/  DFMA R40, R8, R40, R8 ;  /* 0x000000280828722b */ /* 0x000fd00000000008 */
[----:B------:R-:W-:-:S08]  /*5f20*/  DFMA R8, -R12, R40, 1 ;  /* 0x3ff000000c08742b */ /* 0x000fd00000000128 */
[----:B------:R-:W-:Y:S02]  /*5f30*/  DFMA R42, R40, R8, R40 ;  /* 0x00000008282a722b */ /* 0x000fe40000000028 */
[----:B------:R-:W-:Y:S02]  /*5f40*/  DMUL R8, R62, 3 ;  /* 0x400800003e087828 */ /* 0x000fe40000000000 */
[----:B------:R-:W-:-:S04]  /*5f50*/  DMUL R40, R12, UR10 ;  /* 0x0000000a0c287c28 */ /* 0x000fc80008000000 */
[----:B------:R-:W-:-:S04]  /*5f60*/  DMUL R44, R42, |R10| ;  /* 0x4000000a2a2c7228 */ /* 0x000fc80000000000 */
[----:B------:R-:W-:-:S04]  /*5f70*/  DFMA R40, R12, R8, -|R40| ;  /* 0x000000080c28722b */ /* 0x000fc80000000c28 */
[----:B------:R-:W-:-:S04]  /*5f80*/  DFMA R8, -R12, R44, |R10| ;  /* 0x0000002c0c08722b */ /* 0x000fc8000000050a */
[----:B------:R-:W-:-:S04]  /*5f90*/  DSETP.GEU.AND P0, PT, R40, |R64|, PT ;  /* 0x400000402800722a */ /* 0x000fc80003f0e000 */
[----:B------:R-:W-:Y:S02]  /*5fa0*/  DFMA R8, R42, R8, R44 ;  /* 0x000000082a08722b */ /* 0x000fe4000000002c */
[--C-:B------:R-:W-:Y:S01]  /*5fb0*/  DADD R42, -RZ, |R10|.reuse ;  /* 0x00000000ff2a7229 */ /* 0x100fe2000000050a */
[----:B------:R-:W-:Y:S01]  /*5fc0*/  FSEL R40, R40, R48, !P0 ;  /* 0x0000003028287208 */ /* 0x000fe20004000000 */
[----:B------:R-:W-:Y:S01]  /*5fd0*/  DADD R10, |R10|, |R10| ;  /* 0x000000000a0a7229 */ /* 0x000fe2000000060a */
[----:B------:R-:W-:-:S05]  /*5fe0*/  FSEL R41, R41, R49, !P0 ;  /* 0x0000003129297208 */ /* 0x000fca0004000000 */
[----:B------:R-:W-:Y:S02]  /*5ff0*/  FFMA R0, RZ, R13, R9 ;  /* 0x0000000dff007223 */ /* 0x000fe40000000009 */
[----:B------:R-:W-:Y:S01]  /*6000*/  FSETP.GEU.AND P2, PT, |R43|, 6.5827683646048100446e-37, PT ;  /* 0x036000002b00780b */ /* 0x000fe20003f4e200 */
[----:B------:R-:W-:Y:S02]  /*6010*/  DSETP.GEU.AND P1, PT, R10, R40, PT ;  /* 0x000000280a00722a */ /* 0x000fe40003f2e000 */
[----:B------:R-:W-:-:S13]  /*6020*/  FSETP.GT.AND P0, PT, |R0|, 1.469367938527859385e-39, PT ;  /* 0x001000000000780b */ /* 0x000fda0003f04200 */
[----:B------:R-:W-:Y:S05]  /*6030*/  @P0 BRA P2, `(.L_x_986) ;  /* 0x0000000000100947 */ /* 0x000fea0001000000 */
[----:B------:R-:W-:Y:S01]  /*6040*/  IMAD.MOV.U32 R8, RZ, RZ, R42 ;  /* 0x000000ffff087224 */ /* 0x000fe200078e002a */
[----:B------:R-:W-:Y:S02]  /*6050*/  MOV R9, R43 ;  /* 0x0000002b00097202 */ /* 0x000fe40000000f00 */
[----:B------:R-:W-:-:S07]  /*6060*/  MOV R48, 0x6080 ;  /* 0x0000608000307802 */ /* 0x000fce0000000f00 */
[----:B------:R-:W-:Y:S05]  /*6070*/  CALL.REL.NOINC `($__internal_2_$__cuda_sm20_div_rn_f64_full) ;  /* 0x000000dc00687944 */ /* 0x000fea0003c00000 */
.L_x_986:
[----:B------:R-:W-:Y:S05]  /*6080*/  BSYNC.RECONVERGENT B5 ;  /* 0x0000000000057941 */ /* 0x000fea0003800200 */
.L_x_985:
[-C--:B------:R-:W-:Y:S02]  /*6090*/  FSEL R42, R8, R62.reuse, !P1 ;  /* 0x0000003e082a7208 */ /* 0x080fe40004800000 */
[-C--:B------:R-:W-:Y:S02]  /*60a0*/  FSEL R43, R9, R63.reuse, !P1 ;  /* 0x0000003f092b7208 */ /* 0x080fe40004800000 */
[----:B------:R-:W-:Y:S02]  /*60b0*/  FSEL R40, R47, R62, !P1 ;  /* 0x0000003e2f287208 */ /* 0x000fe40004800000 */
[----:B------:R-:W-:-:S07]  /*60c0*/  FSEL R41, R46, R63, !P1 ;  /* 0x0000003f2e297208 */ /* 0x000fce0004800000 */
.L_x_976:
[----:B------:R-:W-:Y:S05]  /*60d0*/  BSYNC.RECONVERGENT B4 ;  /* 0x0000000000047941 */ /* 0x000fea0003800200 */
.L_x_975:
[----:B------:R-:W-:Y:S01]  /*60e0*/  IMAD.MOV.U32 R8, RZ, RZ, R42 ;  /* 0x000000ffff087224 */ /* 0x000fe200078e002a */
[----:B------:R-:W-:Y:S01]  /*60f0*/  DSETP.GT.AND P1, PT, R62, RZ, PT ;  /* 0x000000ff3e00722a */ /* 0x000fe20003f24000 */
[----:B------:R-:W-:Y:S01]  /*6100*/  IMAD.MOV.U32 R9, RZ, RZ, R43 ;  /* 0x000000ffff097224 */ /* 0x000fe200078e002b */
[----:B------:R-:W-:Y:S01]  /*6110*/  UMOV UR10, 0xf1e2674d ;  /* 0xf1e2674d000a7882 */ /* 0x000fe20000000000 */
[----:B------:R-:W-:Y:S01]  /*6120*/  IMAD.MOV.U32 R45, RZ, RZ, 0x3cb59e05 ;  /* 0x3cb59e05ff2d7424 */ /* 0x000fe200078e00ff */
[----:B------:R-:W-:Y:S01]  /*6130*/  UMOV UR11, 0x3cb59e05 ;  /* 0x3cb59e05000b7882 */ /* 0x000fe20000000000 */
[----:B------:R-:W-:Y:S01]  /*6140*/  BSSY.RECONVERGENT B0, `(.L_x_987) ;  /* 0x000000c000007945 */ /* 0x000fe20003800200 */
[----:B------:R-:W-:Y:S01]  /*6150*/  MOV R0, 0x6200 ;  /* 0x0000620000007802 */ /* 0x000fe20000000f00 */
[----:B------:R-:W-:Y:S01]  /*6160*/  DSETP.GT.AND P0, PT, |R8|, UR10, PT ;  /* 0x0000000a08007e2a */ /* 0x000fe2000bf04200 */
[----:B------:R-:W-:Y:S01]  /*6170*/  FSEL R45, R45, -0.022170076146721839905, P1 ;  /* 0xbcb59e052d2d7808 */ /* 0x000fe20000800000 */
[----:B------:R-:W-:-:S04]  /*6180*/  IMAD.MOV.U32 R9, RZ, RZ, 0x3ff00000 ;  /* 0x3ff00000ff097424 */ /* 0x000fc800078e00ff */
[----:B------:R-:W-:Y:S02]  /*6190*/  FSEL R45, R43, R45, P0 ;  /* 0x0000002d2b2d7208 */ /* 0x000fe40000000000 */
[----:B------:R-:W-:-:S06]  /*61a0*/  FSEL R44, R42, -2.24219184644043114558e+30, P0 ;  /* 0xf1e2674d2a2c7808 */ /* 0x000fcc0000000000 */
[----:B------:R-:W-:-:S08]  /*61b0*/  DADD R44, R38, R44 ;  /* 0x00000000262c7229 */ /* 0x000fd0000000002c */
[----:B------:R-:W-:Y:S02]  /*61c0*/  DADD R10, -RZ, |R44| ;  /* 0x00000000ff0a7229 */ /* 0x000fe4000000052c */
[----:B------:R-:W-:Y:S01]  /*61d0*/  DSETP.NEU.AND P2, PT, R44, RZ, PT ;  /* 0x000000ff2c00722a */ /* 0x000fe20003f4d000 */
[----:B------:R-:W-:-:S13]  /*61e0*/  ISETP.GE.AND P3, PT, R45, RZ, PT ;  /* 0x000000ff2d00720c */ /* 0x000fda0003f66270 */
[----:B------:R-:W-:Y:S05]  /*61f0*/  CALL.REL.NOINC `($_Z19boundary_correctionPdS_S_S_S_S_PKdiiiiddd$__internal_accurate_pow) ;  /* 0x000000e400507944 */ /* 0x000fea0003c00000 */
[----:B------:R-:W-:Y:S05]  /*6200*/  BSYNC.RECONVERGENT B0 ;  /* 0x0000000000007941 */ /* 0x000fea0003800200 */
.L_x_987:
[----:B------:R-:W-:Y:S01]  /*6210*/  DADD R10, R44, 1 ;  /* 0x3ff000002c0a7429 */ /* 0x000fe20000000000 */
[----:B------:R-:W-:Y:S01]  /*6220*/  BSSY.RECONVERGENT B0, `(.L_x_988) ;  /* 0x0000013000007945 */ /* 0x000fe20003800200 */
[----:B------:R-:W-:-:S08]  /*6230*/  DADD R12, -RZ, -R8 ;  /* 0x00000000ff0c7229 */ /* 0x000fd00000000908 */
[----:B------:R-:W-:Y:S02]  /*6240*/  LOP3.LUT R10, R11, 0x7ff00000, RZ, 0xc0, !PT ;  /* 0x7ff000000b0a7812 */ /* 0x000fe400078ec0ff */
[----:B------:R-:W-:Y:S02]  /*6250*/  FSEL R8, R12, R8, !P3 ;  /* 0x000000080c087208 */ /* 0x000fe40005800000 */
[----:B------:R-:W-:Y:S02]  /*6260*/  ISETP.NE.AND P0, PT, R10, 0x7ff00000, PT ;  /* 0x7ff000000a00780c */ /* 0x000fe40003f05270 */
[----:B------:R-:W-:Y:S02]  /*6270*/  FSEL R9, R13, R9, !P3 ;  /* 0x000000090d097208 */ /* 0x000fe40005800000 */
[----:B------:R-:W-:Y:S02]  /*6280*/  FSEL R8, R8, RZ, P2 ;  /* 0x000000ff08087208 */ /* 0x000fe40001000000 */
[----:B------:R-:W-:-:S07]  /*6290*/  FSEL R9, R45, R9, !P2 ;  /* 0x000000092d097208 */ /* 0x000fce0005000000 */
        /* <DEDUP_REMOVED lines=10> */
.L_x_990:
[----:B------:R-:W-:-:S11]  /*6340*/  DADD R8, R44, 1 ;  /* 0x3ff000002c087429 */ /* 0x000fd60000000000 */
.L_x_989:
[----:B------:R-:W-:Y:S05]  /*6350*/  BSYNC.RECONVERGENT B0 ;  /* 0x0000000000007941 */ /* 0x000fea0003800200 */
.L_x_988:
        /* <DEDUP_REMOVED lines=11> */
.L_x_991:
[----:B------:R-:W-:Y:S01]  /*6410*/  DADD R10, R44, 2 ;  /* 0x400000002c0a7429 */ /* 0x000fe20000000000 */
[----:B------:R-:W-:Y:S01]  /*6420*/  BSSY.RECONVERGENT B0, `(.L_x_992) ;  /* 0x000000e000007945 */ /* 0x000fe20003800200 */
[----:B------:R-:W-:Y:S02]  /*6430*/  FSEL R8, R8, RZ, P2 ;  /* 0x000000ff08087208 */ /* 0x000fe40001000000 */
[----:B------:R-:W-:-:S06]  /*6440*/  FSEL R9, R9, RZ, P2 ;  /* 0x000000ff09097208 */ /* 0x000fcc0001000000 */
        /* <DEDUP_REMOVED lines=10> */
.L_x_994:
[----:B------:R-:W-:-:S11]  /*64f0*/  DADD R8, R44, 2 ;  /* 0x400000002c087429 */ /* 0x000fd60000000000 */
.L_x_993:
[----:B------:R-:W-:Y:S05]  /*6500*/  BSYNC.RECONVERGENT B0 ;  /* 0x0000000000007941 */ /* 0x000fea0003800200 */
.L_x_992:
        /* <DEDUP_REMOVED lines=12> */
.L_x_995:
        /* <DEDUP_REMOVED lines=19> */
.L_x_998:
[----:B------:R-:W-:-:S11]  /*6700*/  DADD R8, R44, 3 ;  /* 0x400800002c087429 */ /* 0x000fd60000000000 */
.L_x_997:
[----:B------:R-:W-:Y:S05]  /*6710*/  BSYNC.RECONVERGENT B0 ;  /* 0x0000000000007941 */ /* 0x000fea0003800200 */
.L_x_996:
        /* <DEDUP_REMOVED lines=11> */
.L_x_999:
        /* <DEDUP_REMOVED lines=14> */
.L_x_1002:
[----:B------:R-:W-:-:S11]  /*68b0*/  DADD R8, R44, 4 ;  /* 0x401000002c087429 */ /* 0x000fd60000000000 */
.L_x_1001:
[----:B------:R-:W-:Y:S05]  /*68c0*/  BSYNC.RECONVERGENT B0 ;  /* 0x0000000000007941 */ /* 0x000fea0003800200 */
.L_x_1000:
        /* <DEDUP_REMOVED lines=12> */
.L_x_1003:
        /* <DEDUP_REMOVED lines=19> */
.L_x_1006:
[----:B------:R-:W-:-:S11]  /*6ac0*/  DADD R8, R44, 5 ;  /* 0x401400002c087429 */ /* 0x000fd60000000000 */
.L_x_1005:
[----:B------:R-:W-:Y:S05]  /*6ad0*/  BSYNC.RECONVERGENT B0 ;  /* 0x0000000000007941 */ /* 0x000fea0003800200 */
.L_x_1004:
[----:B------:R-:W-:Y:S01]  /*6ae0*/  DSETP.NEU.AND P0, PT, R44, 1, PT ;  /* 0x3ff000002c00742a */ /* 0x000fe20003f0d000 */
[----:B------:R-:W-:-:S05]  /*6af0*/  VIADD R7, R7, 0x1 ;  /* 0x0000000107077836 */ /* 0x000fca0000000000 */
[----:B------:R-:W-:Y:S02]  /*6b00*/  FSEL R8, R8, RZ, P0 ;  /* 0x000000ff08087208 */ /* 0x000fe40000000000 */
[----:B------:R-:W-:Y:S02]  /*6b10*/  FSEL R9, R9, 1.875, P0 ;  /* 0x3ff0000009097808 */ /* 0x000fe40000000000 */
[----:B------:R-:W-:-:S04]  /*6b20*/  ISETP.NE.AND P0, PT, R7, 0x64, PT ;  /* 0x000000640700780c */ /* 0x000fc80003f05270 */
[----:B------:R-:W-:-:S09]  /*6b30*/  DFMA R8, R28, R8, R46 ;  /* 0x000000081c08722b */ /* 0x000fd2000000002e */
[----:B------:R-:W-:Y:S05]  /*6b40*/  @P0 BRA `(.L_x_1007) ;  /* 0xffffffe800780947 */ /* 0x000fea000383ffff */
.L_x_974:
[----:B------:R-:W-:Y:S05]  /*6b50*/  BSYNC.RECONVERGENT B3 ;  /* 0x0000000000037941 */ /* 0x000fea0003800200 */
.L_x_973:
[----:B------:R-:W-:-:S06]  /*6b60*/  DSETP.GEU.AND P0, PT, R44, R16, PT ;  /* 0x000000102c00722a */ /* 0x000fcc0003f0e000 */
[----:B------:R-:W-:Y:S02]  /*6b70*/  FSEL R8, R16, R44, !P0 ;  /* 0x0000002c10087208 */ /* 0x000fe40004000000 */
[----:B------:R-:W-:-:S06]  /*6b80*/  FSEL R9, R17, R45, !P0 ;  /* 0x0000002d11097208 */ /* 0x000fcc0004000000 */
[----:B------:R-:W-:-:S06]  /*6b90*/  DSETP.GEU.AND P0, PT, R8, R18, PT ;  /* 0x000000120800722a */ /* 0x000fcc0003f0e000 */
[----:B------:R-:W-:Y:S02]  /*6ba0*/  FSEL R8, R8, R18, !P0 ;  /* 0x0000001208087208 */ /* 0x000fe40004000000 */
[----:B------:R-:W-:-:S06]  /*6bb0*/  FSEL R9, R9, R19, !P0 ;  /* 0x0000001309097208 */ /* 0x000fcc0004000000 */
[----:B------:R-:W-:-:S11]  /*6bc0*/  DADD R8, -R16, R8 ;  /* 0x0000000010087229 */ /* 0x000fd60000000108 */
.L_x_880:
[----:B------:R-:W-:Y:S05]  /*6bd0*/  BSYNC.RECONVERGENT B1 ;  /* 0x0000000000017941 */ /* 0x000fea0003800200 */
.L_x_870:
[----:B------:R-:W0:Y:S01]  /*6be0*/  LDC.64 R10, c[0x0][0x380] ;  /* 0x0000e000ff0a7b82 */ /* 0x000e220000000a00 */
[----:B------:R-:W1:Y:S07]  /*6bf0*/  LDCU.64 UR10, c[0x0][0x3c8] ;  /* 0x00007900ff0a77ac */ /* 0x000e6e0008000a00 */
[----:B------:R-:W2:Y:S01]  /*6c00*/  LDC.64 R16, c[0x0][0x388] ;  /* 0x0000e200ff107b82 */ /* 0x000ea20000000a00 */
[----:B-1----:R-:W-:Y:S01]  /*6c10*/  DADD R12, -R8, UR10 ;  /* 0x0000000a080c7e29 */ /* 0x002fe20008000100 */
[----:B0-----:R-:W-:-:S05]  /*6c20*/  IMAD.WIDE R10, R5, 0x8, R10 ;  /* 0x00000008050a7825 */ /* 0x001fca00078e020a */
[----:B------:R0:W-:Y:S01]  /*6c30*/  STG.E.64 desc[UR6][R10.64], R8 ;  /* 0x000000080a007986 */ /* 0x0001e2000c101b06 */
[----:B--2---:R-:W-:-:S05]  /*6c40*/  IMAD.WIDE R6, R6, 0x8, R16 ;  /* 0x0000000806067825 */ /* 0x004fca00078e0210 */
[----:B------:R0:W-:Y:S02]  /*6c50*/  STG.E.64 desc[UR6][R6.64], R12 ;  /* 0x0000000c06007986 */ /* 0x0001e4000c101b06 */
.L_x_869:
[----:B------:R-:W-:Y:S05]  /*6c60*/  BSYNC.RECONVERGENT B2 ;  /* 0x0000000000027941 */ /* 0x000fea0003800200 */
.L_x_868:
[----:B0-----:R-:W0:Y:S01]  /*6c70*/  S2R R7, SR_TID.X ;  /* 0x0000000000077919 */ /* 0x001e220000002100 */
[----:B------:R-:W0:Y:S01]  /*6c80*/  S2UR UR5, SR_CTAID.X ;  /* 0x00000000000579c3 */ /* 0x000e220000002500 */
[----:B------:R-:W1:Y:S01]  /*6c90*/  LDCU UR8, c[0x0][0x3bc] ;  /* 0x00007780ff0877ac */ /* 0x000e620008000800 */
[----:B------:R-:W-:-:S06]  /*6ca0*/  IMAD.MOV.U32 R11, RZ, RZ, RZ ;  /* 0x000000ffff0b7224 */ /* 0x000fcc00078e00ff */
[----:B------:R-:W0:Y:S02]  /*6cb0*/  LDC R0, c[0x0][0x360] ;  /* 0x0000d800ff007b82 */ /* 0x000e240000000800 */
[----:B0-----:R-:W-:Y:S01]  /*6cc0*/  IMAD R0, R0, UR5, R7 ;  /* 0x0000000500007c24 */ /* 0x001fe2000f8e0207 */
[----:B-1----:R-:W-:-:S03]  /*6cd0*/  UIADD3 UR5, UPT, UPT, UR8, -0x1, URZ ;  /* 0xffffffff08057890 */ /* 0x002fc6000fffe0ff */
[----:B------:R-:W-:-:S04]  /*6ce0*/  VIADD R10, R0, 0x1 ;  /* 0x00000001000a7836 */ /* 0x000fc80000000000 */
[----:B------:R-:W0:Y:S08]  /*6cf0*/  I2F.F64 R6, R10 ;  /* 0x0000000a00067312 */ /* 0x000e300000201c00 */
[----:B------:R-:W1:Y:S01]  /*6d00*/  I2F.F64 R8, UR5 ;  /* 0x0000000500087d12 */ /* 0x000e620008201c00 */
[----:B0-----:R-:W-:Y:S01]  /*6d10*/  DSETP.MAX.AND P0, P1, RZ, R6, PT ;  /* 0x00000006ff00722a */ /* 0x001fe2000390f000 */
[----:B------:R-:W-:-:S05]  /*6d20*/  IMAD.MOV.U32 R12, RZ, RZ, R7 ;  /* 0x000000ffff0c7224 */ /* 0x000fca00078e0007 */
[----:B------:R-:W-:Y:S01]  /*6d30*/  FSEL R13, R11, R12, P0 ;  /* 0x0000000c0b0d7208 */ /* 0x000fe20000000000 */
[----:B------:R-:W-:Y:S02]  /*6d40*/  IMAD.MOV.U32 R11, RZ, RZ, R6 ;  /* 0x000000ffff0b7224 */ /* 0x000fe400078e0006 */
[----:B------:R-:W-:-:S05]  /*6d50*/  IMAD.MOV.U32 R6, RZ, RZ, RZ ;  /* 0x000000ffff067224 */ /* 0x000fca00078e00ff */
[----:B------:R-:W-:Y:S02]  /*6d60*/  @P1 LOP3.LUT R13, R12, 0x80000, RZ, 0xfc, !PT ;  /* 0x000800000c0d1812 */ /* 0x000fe400078efcff */
[----:B------:R-:W-:-:S03]  /*6d70*/  SEL R6, R6, R11, P0 ;  /* 0x0000000b06067207 */ /* 0x000fc60000000000 */
[----:B------:R-:W-:-:S06]  /*6d80*/  IMAD.MOV.U32 R7, RZ, RZ, R13 ;  /* 0x000000ffff077224 */ /* 0x000fcc00078e000d */
[----:B-1----:R-:W-:-:S06]  /*6d90*/  DSETP.GT.AND P0, PT, R6, R8, PT ;  /* 0x000000080600722a */ /* 0x002fcc0003f04000 */
[----:B------:R-:W-:Y:S02]  /*6da0*/  FSEL R12, R8, R6, P0 ;  /* 0x00000006080c7208 */ /* 0x000fe40000000000 */
[----:B------:R-:W-:Y:S02]  /*6db0*/  FSEL R13, R9, R7, P0 ;  /* 0x00000007090d7208 */ /* 0x000fe40000000000 */
[----:B------:R-:W0:Y:S04]  /*6dc0*/  LDC.64 R6, c[0x0][0x3b0] ;  /* 0x0000ec00ff067b82 */ /* 0x000e280000000a00 */
[----:B------:R-:W1:Y:S02]  /*6dd0*/  F2I.F64.TRUNC R13, R12 ;  /* 0x0000000c000d7311 */ /* 0x000e64000030d100 */
[----:B-1----:R-:W-:-:S04]  /*6de0*/  IMAD R38, R4, UR8, R13 ;  /* 0x0000000804267c24 */ /* 0x002fc8000f8e020d */
[----:B0-----:R-:W-:-:S06]  /*6df0*/  IMAD.WIDE R16, R38, 0x8, R6 ;  /* 0x0000000826107825 */ /* 0x001fcc00078e0206 */
[----:B------:R-:W2:Y:S01]  /*6e00*/  LDG.E.64 R16, desc[UR6][R16.64] ;  /* 0x0000000610107981 */ /* 0x000ea2000c1e1b00 */
[----:B------:R-:W-:Y:S01]  /*6e10*/  BSSY.RECONVERGENT B2, `(.L_x_1008) ;  /* 0x000066f000027945 */ /* 0x000fe20003800200 */
[----:B--2---:R-:W-:-:S08]  /*6e20*/  DMUL R10, R14, R16 ;  /* 0x000000100e0a7228 */ /* 0x004fd00000000000 */
[----:B------:R-:W-:-:S14]  /*6e30*/  DSETP.GEU.AND P0, PT, R10, RZ, PT ;  /* 0x000000ff0a00722a */ /* 0x000fdc0003f0e000 */
[----:B------:R-:W-:Y:S05]  /*6e40*/  @P0 BRA `(.L_x_1009) ;  /* 0x0000006400ac0947 */ /* 0x000fea0003800000 */
[C---:B------:R-:W-:Y:S02]  /*6e50*/  VIADD R18, R0.reuse, 0xffffffff ;  /* 0xffffffff00127836 */ /* 0x040fe40000000000 */
[----:B------:R-:W-:Y:S02]  /*6e60*/  VIADD R12, R0, 0x2 ;  /* 0x00000002000c7836 */ /* 0x000fe40000000000 */
[----:B------:R0:W1:Y:S08]  /*6e70*/  I2F.F64 R10, R18 ;  /* 0x00000012000a7312 */ /* 0x0000700000201c00 */
[----:B------:R-:W2:Y:S01]  /*6e80*/  I2F.F64 R12, R12 ;  /* 0x0000000c000c7312 */ /* 0x000ea20000201c00 */
[----:B0-----:R-:W-:Y:S01]  /*6e90*/  IMAD.MOV.U32 R18, RZ, RZ, RZ ;  /* 0x000000ffff127224 */ /* 0x001fe200078e00ff */
[----:B-1----:R-:W-:Y:S01]  /*6ea0*/  DSETP.MAX.AND P0, P1, RZ, R10, PT ;  /* 0x0000000aff00722a */ /* 0x002fe2000390f000 */
[----:B------:R-:W-:-:S02]  /*6eb0*/  IMAD.MOV.U32 R19, RZ, RZ, R10 ;  /* 0x000000ffff137224 */ /* 0x000fc400078e000a */
[----:B------:R-:W-:Y:S01]  /*6ec0*/  IMAD.MOV.U32 R20, RZ, RZ, R11 ;  /* 0x000000ffff147224 */ /* 0x000fe200078e000b */
[----:B------:R-:W-:Y:S01]  /*6ed0*/  CS2R R10, SRZ ;  /* 0x00000000000a7805 */ /* 0x000fe2000001ff00 */
[----:B--2---:R-:W-:Y:S01]  /*6ee0*/  DSETP.MAX.AND P2, P3, RZ, R12, PT ;  /* 0x0000000cff00722a */ /* 0x004fe20003b4f000 */
[----:B------:R-:W-:-:S04]  /*6ef0*/  IMAD.MOV.U32 R21, RZ, RZ, R13 ;  /* 0x000000ffff157224 */ /* 0x000fc800078e000d */
[----:B------:R-:W-:Y:S02]  /*6f00*/  FSEL R11, R11, R20, P0 ;  /* 0x000000140b0b7208 */ /* 0x000fe40000000000 */
[----:B------:R-:W-:Y:S02]  /*6f10*/  SEL R10, R10, R19, P0 ;  /* 0x000000130a0a7207 */ /* 0x000fe40000000000 */
[----:B------:R-:W-:Y:S02]  /*6f20*/  @P1 LOP3.LUT R11, R20, 0x80000, RZ, 0xfc, !PT ;  /* 0x00080000140b1812 */ /* 0x000fe400078efcff */
[----:B------:R-:W-:Y:S02]  /*6f30*/  FSEL R23, R18, R21, P2 ;  /* 0x0000001512177208 */ /* 0x000fe40001000000 */
[----:B------:R-:W-:Y:S01]  /*6f40*/  MOV R19, R12 ;  /* 0x0000000c00137202 */ /* 0x000fe20000000f00 */
[----:B------:R-:W-:Y:S01]  /*6f50*/  IMAD.MOV.U32 R12, RZ, RZ, RZ ;  /* 0x000000ffff0c7224 */ /* 0x000fe200078e00ff */
[----:B------:R-:W-:Y:S01]  /*6f60*/  DSETP.GT.AND P0, PT, R10, R8, PT ;  /* 0x000000080a00722a */ /* 0x000fe20003f04000 */
[----:B------:R-:W-:-:S03]  /*6f70*/  @P3 LOP3.LUT R23, R21, 0x80000, RZ, 0xfc, !PT ;  /* 0x0008000015173812 */ /* 0x000fc600078efcff */
[----:B------:R-:W-:Y:S02]  /*6f80*/  SEL R12, R12, R19, P2 ;  /* 0x000000130c0c7207 */ /* 0x000fe40001000000 */
[----:B------:R-:W-:Y:S01]  /*6f90*/  FSEL R10, R8, R10, P0 ;  /* 0x0000000a080a7208 */ /* 0x000fe20000000000 */
[----:B------:R-:W-:Y:S01]  /*6fa0*/  IMAD.MOV.U32 R13, RZ, RZ, R23 ;  /* 0x000000ffff0d7224 */ /* 0x000fe200078e0017 */
[----:B------:R-:W-:-:S05]  /*6fb0*/  FSEL R11, R9, R11, P0 ;  /* 0x0000000b090b7208 */ /* 0x000fca0000000000 */
[----:B------:R-:W-:Y:S01]  /*6fc0*/  DSETP.GT.AND P0, PT, R12, R8, PT ;  /* 0x000000080c00722a */ /* 0x000fe20003f04000 */
[----:B------:R-:W0:Y:S05]  /*6fd0*/  F2I.F64.TRUNC R11, R10 ;  /* 0x0000000a000b7311 */ /* 0x000e2a000030d100 */
[----:B------:R-:W-:Y:S02]  /*6fe0*/  FSEL R21, R9, R13, P0 ;  /* 0x0000000d09157208 */ /* 0x000fe40000000000 */
[----:B------:R-:W-:-:S04]  /*6ff0*/  FSEL R20, R8, R12, P0 ;  /* 0x0000000c08147208 */ /* 0x000fc80000000000 */
[----:B------:R-:W1:Y:S01]  /*7000*/  F2I.F64.TRUNC R21, R20 ;  /* 0x0000001400157311 */ /* 0x000e62000030d100 */
[----:B0-----:R-:W-:-:S04]  /*7010*/  IMAD R25, R4, UR8, R11 ;  /* 0x0000000804197c24 */ /* 0x001fc8000f8e020b */
[----:B------:R-:W-:-:S06]  /*7020*/  IMAD.WIDE R24, R25, 0x8, R6 ;  /* 0x0000000819187825 */ /* 0x000fcc00078e0206 */
[----:B------:R-:W2:Y:S01]  /*7030*/  LDG.E.64 R24, desc[UR6][R24.64] ;  /* 0x0000000618187981 */ /* 0x000ea2000c1e1b00 */
[----:B-1----:R-:W-:-:S04]  /*7040*/  IMAD R19, R4, UR8, R21 ;  /* 0x0000000804137c24 */ /* 0x002fc8000f8e0215 */
[----:B------:R-:W-:-:S06]  /*7050*/  IMAD.WIDE R18, R19, 0x8, R6 ;  /* 0x0000000813127825 */ /* 0x000fcc00078e0206 */
[----:B------:R-:W3:Y:S01]  /*7060*/  LDG.E.64 R18, desc[UR6][R18.64] ;  /* 0x0000000612127981 */ /* 0x000ee2000c1e1b00 */
[----:B------:R-:W-:-:S04]  /*7070*/  VIADD R22, R0, 0xfffffffe ;  /* 0xfffffffe00167836 */ /* 0x000fc80000000000 */
[----:B------:R-:W0:Y:S01]  /*7080*/  I2F.F64 R10, R22 ;  /* 0x00000016000a7312 */ /* 0x000e220000201c00 */
[----:B------:R-:W-:-:S07]  /*7090*/  VIADD R12, R0, 0x3 ;  /* 0x00000003000c7836 */ /* 0x000fce0000000000 */
[----:B------:R-:W1:Y:S01]  /*70a0*/  I2F.F64 R12, R12 ;  /* 0x0000000c000c7312 */ /* 0x000e620000201c00 */
        /* <DEDUP_REMOVED lines=22> */
[----:B------:R-:W-:Y:S08]  /*7210*/  F2I.F64.TRUNC R23, R22 ;  /* 0x0000001600177311 */ /* 0x000ff0000030d100 */
[----:B------:R-:W0:Y:S01]  /*7220*/  F2I.F64.TRUNC R13, R12 ;  /* 0x0000000c000d7311 */ /* 0x000e22000030d100 */
[----:B------:R-:W-:Y:S01]  /*7230*/  BSSY.RECONVERGENT B1, `(.L_x_1010) ;  /* 0x0000624000017945 */ /* 0x000fe20003800200 */
[----:B0-----:R-:W-:Y:S01]  /*7240*/  IMAD R13, R4, UR8, R13 ;  /* 0x00000008040d7c24 */ /* 0x001fe2000f8e020d */
        /* <DEDUP_REMOVED lines=16> */
[----:B------:R-:W-:Y:S02]  /*7350*/  DADD R6, -R6, R16 ;  /* 0x0000000006067229 */ /* 0x000fe40000000110 */
        /* <DEDUP_REMOVED lines=14> */
[----:B------:R-:W-:Y:S02]  /*7440*/  MOV R9, 0x40000000 ;  /* 0x4000000000097802 */ /* 0x000fe40000000f00 */
[----:B------:R-:W-:-:S04]  /*7450*/  MOV R0, 0x7490 ;  /* 0x0000749000007802 */ /* 0x000fc80000000f00 */
[----:B------:R-:W-:-:S08]  /*7460*/  DADD R6, -R16, R6 ;  /* 0x0000000010067229 */ /* 0x000fd00000000106 */
[----:B------:R-:W-:-:S11]  /*7470*/  DADD R10, -RZ, |R6| ;  /* 0x00000000ff0a7229 */ /* 0x000fd60000000506 */
[----:B------:R-:W-:Y:S05]  /*7480*/  CALL.REL.NOINC `($_Z19boundary_correctionPdS_S_S_S_S_PKdiiiiddd$__internal_accurate_pow) ;  /* 0x000000d000ac7944 */ /* 0x000fea0003c00000 */
[----:B------:R-:W-:Y:S05]  /*7490*/  BSYNC.RECONVERGENT B0 ;  /* 0x0000000000007941 */ /* 0x000fea0003800200 */
.L_x_1013:
[C---:B------:R-:W-:Y:S01]  /*74a0*/  DADD R10, R6.reuse, 2 ;  /* 0x40000000060a7429 */ /* 0x040fe20000000000 */
[----:B------:R-:W-:Y:S01]  /*74b0*/  BSSY.RECONVERGENT B0, `(.L_x_1014) ;  /* 0x000000e000007945 */ /* 0x000fe20003800200 */
[C---:B------:R-:W-:Y:S02]  /*74c0*/  DSETP.NEU.AND P0, PT, R6.reuse, RZ, PT ;  /* 0x000000ff0600722a */ /* 0x040fe40003f0d000 */
[----:B------:R-:W-:Y:S02]  /*74d0*/  DSETP.NEU.AND P2, PT, R6, 1, PT ;  /* 0x3ff000000600742a */ /* 0x000fe40003f4d000 */
[----:B------:R-:W-:-:S04]  /*74e0*/  DMUL R12, R14, -4 ;  /* 0xc01000000e0c7828 */ /* 0x000fc80000000000 */
        /* <DEDUP_REMOVED lines=10> */
.L_x_1015:
[----:B------:R-:W-:Y:S05]  /*7590*/  BSYNC.RECONVERGENT B0 ;  /* 0x0000000000007941 */ /* 0x000fea0003800200 */
.L_x_1014:
        /* <DEDUP_REMOVED lines=27> */
[----:B------:R-:W-:Y:S02]  /*7750*/  IMAD.MOV.U32 R8, RZ, RZ, R6 ;  /* 0x000000ffff087224 */ /* 0x000fe400078e0006 */
[----:B------:R-:W-:-:S07]  /*7760*/  IMAD.MOV.U32 R13, RZ, RZ, R11 ;  /* 0x000000ffff0d7224 */ /* 0x000fce00078e000b */
[----:B------:R-:W-:Y:S05]  /*7770*/  CALL.REL.NOINC `($__internal_3_$__cuda_sm20_dsqrt_rn_f64_mediumpath_v1) ;  /* 0x000000cc00347944 */ /* 0x000fea0003c00000 */
[----:B------:R-:W-:Y:S02]  /*7780*/  IMAD.MOV.U32 R8, RZ, RZ, R10 ;  /* 0x000000ffff087224 */ /* 0x000fe400078e000a */
[----:B------:R-:W-:-:S07]  /*7790*/  IMAD.MOV.U32 R9, RZ, RZ, R11 ;  /* 0x000000ffff097224 */ /* 0x000fce00078e000b */
.L_x_1017:
[----:B------:R-:W-:Y:S05]  /*77a0*/  BSYNC.RECONVERGENT B0 ;  /* 0x0000000000007941 */ /* 0x000fea0003800200 */
.L_x_1016:
[----:B------:R-:W0:Y:S01]  /*77b0*/  MUFU.RCP64H R7, R19 ;  /* 0x0000001300077308 */ /* 0x000e220000001800 */
[----:B------:R-:W-:Y:S01]  /*77c0*/  MOV R6, 0x1 ;  /* 0x0000000100067802 */ /* 0x000fe20000000f00 */
        /* <DEDUP_REMOVED lines=23> */
.L_x_1019:
[----:B------:R-:W-:Y:S05]  /*7940*/  BSYNC.RECONVERGENT B3 ;  /* 0x0000000000037941 */ /* 0x000fea0003800200 */
.L_x_1018:
[----:B------:R-:W0:Y:S01]  /*7950*/  LDCU.64 UR10, c[0x0][0x3d0] ;  /* 0x00007a00ff0a77ac */ /* 0x000e220008000a00 */
[----:B------:R-:W-:-:S08]  /*7960*/  DADD R8, R8, 0.5 ;  /* 0x3fe0000008087429 */ /* 0x000fd00000000000 */
[----:B0-----:R-:W-:Y:S01]  /*7970*/  DMUL R8, R8, UR10 ;  /* 0x0000000a08087c28 */ /* 0x001fe20008000000 */
[----:B------:R-:W-:Y:S10]  /*7980*/  BRA `(.L_x_1020) ;  /* 0x0000005800b87947 */ /* 0x000ff40003800000 */
.L_x_1012:
        /* <DEDUP_REMOVED lines=24> */
.L_x_1022:
[----:B------:R-:W-:Y:S05]  /*7b10*/  BSYNC.RECONVERGENT B3 ;  /* 0x0000000000037941 */ /* 0x000fea0003800200 */
.L_x_1021:
[----:B------:R-:W-:Y:S05]  /*7b20*/  BRA `(.L_x_1020) ;  /* 0x0000005800507947 */ /* 0x000fea0003800000 */
.L_x_1011:
[--C-:B------:R-:W-:Y:S01]  /*7b30*/  IMAD.WIDE R8, R9, 0x8, R6.reuse ;  /* 0x0000000809087825 */ /* 0x100fe200078e0206 */
[----:B------:R-:W0:Y:S04]  /*7b40*/  LDC.64 R46, c[0x0][0x3d0] ;  /* 0x0000f400ff2e7b82 */ /* 0x000e280000000a00 */
[----:B------:R-:W2:Y:S01]  /*7b50*/  LDG.E.64 R10, desc[UR6][R8.64] ;  /* 0x00000006080a7981 */ /* 0x000ea2000c1e1b00 */
[----:B------:R-:W-:-:S06]  /*7b60*/  IMAD.WIDE R34, R13, 0x8, R6 ;  /* 0x000000080d227825 */ /* 0x000fcc00078e0206 */
[----:B------:R-:W5:Y:S01]  /*7b70*/  LDG.E.64 R34, desc[UR6][R34.64] ;  /* 0x0000000622227981 */ /* 0x000f62000c1e1b00 */
[----:B------:R-:W-:Y:S01]  /*7b80*/  IMAD.MOV.U32 R6, RZ, RZ, 0x1 ;  /* 0x00000001ff067424 */ /* 0x000fe200078e00ff */
[----:B------:R-:W-:Y:S01]  /*7b90*/  BSSY.RECONVERGENT B3, `(.L_x_1023) ;  /* 0x0000016000037945 */ /* 0x000fe20003800200 */
[--C-:B0-----:R-:W-:Y:S02]  /*7ba0*/  DADD R32, RZ, -R46.reuse ;  /* 0x00000000ff207229 */ /* 0x101fe4000000082e */
[----:B------:R-:W-:-:S04]  /*7bb0*/  DADD R46, R46, R46 ;  /* 0x000000002e2e7229 */ /* 0x000fc8000000002e */
        /* <DEDUP_REMOVED lines=19> */
.L_x_1024:
[----:B------:R-:W-:Y:S05]  /*7cf0*/  BSYNC.RECONVERGENT B3 ;  /* 0x0000000000037941 */ /* 0x000fea0003800200 */
.L_x_1023:
        /* <DEDUP_REMOVED lines=18> */
[----:B------:R-:W-:Y:S01]  /*7e20*/  MOV R12, R30 ;  /* 0x0000001e000c7202 */ /* 0x000fe20000000f00 */
[----:B------:R-:W-:Y:S01]  /*7e30*/  IMAD.MOV.U32 R13, RZ, RZ, R31 ;  /* 0x000000ffff0d7224 */ /* 0x000fe200078e001f */
[----:B------:R-:W-:-:S07]  /*7e40*/  MOV R48, 0x7e60 ;  /* 0x00007e6000307802 */ /* 0x000fce0000000f00 */
[----:B-----5:R-:W-:Y:S05]  /*7e50*/  CALL.REL.NOINC `($__internal_2_$__cuda_sm20_div_rn_f64_full) ;  /* 0x000000bc00f07944 */ /* 0x020fea0003c00000 */
[----:B------:R-:W-:Y:S02]  /*7e60*/  IMAD.MOV.U32 R10, RZ, RZ, R8 ;  /* 0x000000ffff0a7224 */ /* 0x000fe400078e0008 */
[----:B------:R-:W-:-:S07]  /*7e70*/  IMAD.MOV.U32 R11, RZ, RZ, R9 ;  /* 0x000000ffff0b7224 */ /* 0x000fce00078e0009 */
.L_x_1026:
[----:B------:R-:W-:Y:S05]  /*7e80*/  BSYNC.RECONVERGENT B3 ;  /* 0x0000000000037941 */ /* 0x000fea0003800200 */
.L_x_1025:
        /* <DEDUP_REMOVED lines=22> */
.L_x_1028:
[----:B------:R-:W-:Y:S05]  /*7ff0*/  BSYNC.RECONVERGENT B3 ;  /* 0x0000000000037941 */ /* 0x000fea0003800200 */
.L_x_1027:
        /* <DEDUP_REMOVED lines=22> */
.L_x_1030:
[----:B------:R-:W-:Y:S05]  /*8160*/  BSYNC.RECONVERGENT B3 ;  /* 0x0000000000037941 */ /* 0x000fea0003800200 */
.L_x_1029:
        /* <DEDUP_REMOVED lines=22> */
.L_x_1032:
[----:B------:R-:W-:Y:S05]  /*82d0*/  BSYNC.RECONVERGENT B3 ;  /* 0x0000000000037941 */ /* 0x000fea0003800200 */
.L_x_1031:
        /* <DEDUP_REMOVED lines=18> */
[----:B------:R-:W-:Y:S01]  /*8400*/  MOV R8, R24 ;  /* 0x0000001800087202 */ /* 0x000fe20000000f00 */
[----:B------:R-:W-:Y:S01]  /*8410*/  IMAD.MOV.U32 R9, RZ, RZ, R25 ;  /* 0x000000ffff097224 */ /* 0x000fe200078e0019 */
[----:B------:R-:W-:Y:S01]  /*8420*/  MOV R48, 0x8460 ;  /* 0x0000846000307802 */ /* 0x000fe20000000f00 */
[----:B0-----:R-:W-:Y:S02]  /*8430*/  IMAD.U32 R12, RZ, RZ, UR10 ;  /* 0x0000000aff0c7e24 */ /* 0x001fe4000f8e00ff */
[----:B------:R-:W-:-:S07]  /*8440*/  IMAD.U32 R13, RZ, RZ, UR11 ;  /* 0x0000000bff0d7e24 */ /* 0x000fce000f8e00ff */
[----:B-----5:R-:W-:Y:S05]  /*8450*/  CALL.REL.NOINC `($__internal_2_$__cuda_sm20_div_rn_f64_full) ;  /* 0x000000b800707944 */ /* 0x020fea0003c00000 */
.L_x_1034:
[----:B------:R-:W-:Y:S05]  /*8460*/  BSYNC.RECONVERGENT B3 ;  /* 0x0000000000037941 */ /* 0x000fea0003800200 */
.L_x_1033:
        /* <DEDUP_REMOVED lines=21> */
.L_x_1036:
[----:B------:R-:W-:Y:S05]  /*85c0*/  BSYNC.RECONVERGENT B3 ;  /* 0x0000000000037941 */ /* 0x000fea0003800200 */
.L_x_1035:
        /* <DEDUP_REMOVED lines=21> */
.L_x_1038:
[----:B------:R-:W-:Y:S05]  /*8720*/  BSYNC.RECONVERGENT B3 ;  /* 0x0000000000037941 */ /* 0x000fea0003800200 */
.L_x_1037:
        /* <DEDUP_REMOVED lines=21> */
.L_x_1040:
[----:B------:R-:W-:Y:S05]  /*8880*/  BSYNC.RECONVERGENT B3 ;  /* 0x0000000000037941 */ /* 0x000fea0003800200 */
.L_x_1039:
        /* <DEDUP_REMOVED lines=23> */
.L_x_1042:
[----:B------:R-:W-:Y:S05]  /*8a00*/  BSYNC.RECONVERGENT B3 ;  /* 0x0000000000037941 */ /* 0x000fea0003800200 */
.L_x_1041:
        /* <DEDUP_REMOVED lines=21> */
.L_x_1044:
[----:B------:R-:W-:Y:S05]  /*8b60*/  BSYNC.RECONVERGENT B3 ;  /* 0x0000000000037941 */ /* 0x000fea0003800200 */
.L_x_1043:
        /* <DEDUP_REMOVED lines=21> */
.L_x_1046:
[----:B------:R-:W-:Y:S05]  /*8cc0*/  BSYNC.RECONVERGENT B3 ;  /* 0x0000000000037941 */ /* 0x000fea0003800200 */
.L_x_1045:
        /* <DEDUP_REMOVED lines=20> */
.L_x_1048:
[----:B------:R-:W-:Y:S05]  /*8e10*/  BSYNC.RECONVERGENT B3 ;  /* 0x0000000000037941 */ /* 0x000fea0003800200 */
.L_x_1047:
        /* <DEDUP_REMOVED lines=20> */
.L_x_1050:
[----:B------:R-:W-:Y:S05]  /*8f60*/  BSYNC.RECONVERGENT B3 ;  /* 0x0000000000037941 */ /* 0x000fea0003800200 */
.L_x_1049:
        /* <DEDUP_REMOVED lines=22> */
.L_x_1052:
[----:B------:R-:W-:Y:S05]  /*90d0*/  BSYNC.RECONVERGENT B3 ;  /* 0x0000000000037941 */ /* 0x000fea0003800200 */
.L_x_1051:
        /* <DEDUP_REMOVED lines=21> */
.L_x_1054:
[----:B------:R-:W-:Y:S05]  /*9230*/  BSYNC.RECONVERGENT B3 ;  /* 0x0000000000037941 */ /* 0x000fea0003800200 */
.L_x_1053:
        /* <DEDUP_REMOVED lines=21> */
.L_x_1056:
[----:B------:R-:W-:Y:S05]  /*9390*/  BSYNC.RECONVERGENT B3 ;  /* 0x0000000000037941 */ /* 0x000fea0003800200 */
.L_x_1055:
        /* <DEDUP_REMOVED lines=20> */
.L_x_1058:
[----:B------:R-:W-:Y:S05]  /*94e0*/  BSYNC.RECONVERGENT B3 ;  /* 0x0000000000037941 */ /* 0x000fea0003800200 */
.L_x_1057:
        /* <DEDUP_REMOVED lines=20> */
.L_x_1060:
[----:B------:R-:W-:Y:S05]  /*9630*/  BSYNC.RECONVERGENT B3 ;  /* 0x0000000000037941 */ /* 0x000fea0003800200 */
.L_x_1059:
        /* <DEDUP_REMOVED lines=22> */
.L_x_1062:
[----:B------:R-:W-:Y:S05]  /*97a0*/  BSYNC.RECONVERGENT B3 ;  /* 0x0000000000037941 */ /* 0x000fea0003800200 */
.L_x_1061:
        /* <DEDUP_REMOVED lines=21> */
.L_x_1064:
[----:B------:R-:W-:Y:S05]  /*9900*/  BSYNC.RECONVERGENT B3 ;  /* 0x0000000000037941 */ /* 0x000fea0003800200 */
.L_x_1063:
        /* <DEDUP_REMOVED lines=21> */
.L_x_1066:
[----:B------:R-:W-:Y:S05]  /*9a60*/  BSYNC.RECONVERGENT B3 ;  /* 0x0000000000037941 */ /* 0x000fea0003800200 */
.L_x_1065:
        /* <DEDUP_REMOVED lines=20> */
.L_x_1068:
[----:B------:R-:W-:Y:S05]  /*9bb0*/  BSYNC.RECONVERGENT B3 ;  /* 0x0000000000037941 */ /* 0x000fea0003800200 */
.L_x_1067:
        /* <DEDUP_REMOVED lines=20> */
.L_x_1070:
[----:B------:R-:W-:Y:S05]  /*9d00*/  BSYNC.RECONVERGENT B3 ;  /* 0x0000000000037941 */ /* 0x000fea0003800200 */
.L_x_1069:
        /* <DEDUP_REMOVED lines=22> */
.L_x_1072:
[----:B------:R-:W-:Y:S05]  /*9e70*/  BSYNC.RECONVERGENT B3 ;  /* 0x0000000000037941 */ /* 0x000fea0003800200 */
.L_x_1071:
        /* <DEDUP_REMOVED lines=21> */
.L_x_1074:
[----:B------:R-:W-:Y:S05]  /*9fd0*/  BSYNC.RECONVERGENT B3 ;  /* 0x0000000000037941 */ /* 0x000fea0003800200 */
.L_x_1073:
[----:B------:R-:W0:Y:S01]  /*9fe0*/  LDCU.64 UR10, c[0x0][0x3d0] ;  /* 0x00007a00ff0a77ac */ /* 0x000e220008000a00 */
[----:B------:R-:W-:Y:S01]  /*9ff0*/  MOV R10, 0x1 ;  /* 0x00000001000a7802 */ /* 0x000fe20000000f00 */
[----:B------:R-:W-:Y:S01]  /*a000*/  BSSY.RECONVERGENT B3, `(.L_x_1075) ;  /* 0x0000013000037945 */ /* 0x000fe20003800200 */
[----:B------:R-:W-:Y:S01]  /*a010*/  FSETP.GEU.AND P1, PT, |R9|, 6.5827683646048100446e-37, PT ;  /* 0x036000000900780b */ /* 0x000fe20003f2e200 */
        /* <DEDUP_REMOVED lines=17> */
.L_x_1076:
[----:B------:R-:W-:Y:S05]  /*a130*/  BSYNC.RECONVERGENT B3 ;  /* 0x0000000000037941 */ /* 0x000fea0003800200 */
.L_x_1075:
        /* <DEDUP_REMOVED lines=20> */
.L_x_1078:
[----:B------:R-:W-:Y:S05]  /*a280*/  BSYNC.RECONVERGENT B3 ;  /* 0x0000000000037941 */ /* 0x000fea0003800200 */
.L_x_1077:
        /* <DEDUP_REMOVED lines=20> */
.L_x_1080:
[----:B------:R-:W-:Y:S05]  /*a3d0*/  BSYNC.RECONVERGENT B3 ;  /* 0x0000000000037941 */ /* 0x000fea0003800200 */
.L_x_1079:
        /* <DEDUP_REMOVED lines=20> */
.L_x_1082:
[----:B------:R-:W-:Y:S05]  /*a520*/  BSYNC.RECONVERGENT B3 ;  /* 0x0000000000037941 */ /* 0x000fea0003800200 */
.L_x_1081:
        /* <DEDUP_REMOVED lines=39> */
[----:B------:R-:W-:Y:S02]  /*a7a0*/  DADD R54, R10, -R20 ;  /* 0x000000000a367229 */ /* 0x000fe40000000814 */
[C---:B------:R-:W-:Y:S02]  /*a7b0*/  DFMA R58, R32.reuse, -R6, R36 ;  /* 0x80000006203a722b */ /* 0x040fe40000000024 */
[----:B------:R-:W-:Y:S02]  /*a7c0*/  DADD R56, R32, -R6 ;  /* 0x0000000020387229 */ /* 0x000fe40000000806 */
[----:B------:R-:W-:Y:S02]  /*a7d0*/  DFMA R48, R48, R26, R50 ;  /* 0x0000001a3030722b */ /* 0x000fe40000000032 */
[----:B------:R-:W-:-:S02]  /*a7e0*/  DFMA R50, R52, -R22, RZ ;  /* 0x800000163432722b */ /* 0x000fc400000000ff */
[----:B------:R-:W-:Y:S02]  /*a7f0*/  DFMA R60, R54, R28, RZ ;  /* 0x0000001c363c722b */ /* 0x000fe400000000ff */
[-C--:B------:R-:W-:Y:S02]  /*a800*/  DFMA R52, R58, -R22.reuse, R52 ;  /* 0x800000163a34722b */ /* 0x080fe40000000034 */
[----:B------:R-:W-:Y:S02]  /*a810*/  DADD R54, R42, -R20 ;  /* 0x000000002a367229 */ /* 0x000fe40000000814 */
[C---:B------:R-:W-:Y:S02]  /*a820*/  DFMA R58, R56.reuse, -R22, R58 ;  /* 0x80000016383a722b */ /* 0x040fe4000000003a */
[----:B------:R-:W-:Y:S02]  /*a830*/  DADD R28, RZ, R28 ;  /* 0x00000000ff1c7229 */ /* 0x000fe4000000001c */
[----:B------:R-:W-:-:S02]  /*a840*/  DADD R42, R56, -R22 ;  /* 0x00000000382a7229 */ /* 0x000fc40000000816 */
[-C--:B------:R-:W-:Y:S02]  /*a850*/  DFMA R56, R50, -R20.reuse, RZ ;  /* 0x800000143238722b */ /* 0x080fe400000000ff */
[-C--:B------:R-:W-:Y:S02]  /*a860*/  DFMA R50, R52, -R20.reuse, R50 ;  /* 0x800000143432722b */ /* 0x080fe40000000032 */
[-C--:B------:R-:W-:Y:S02]  /*a870*/  DFMA R52, R58, -R20.reuse, R52 ;  /* 0x800000143a34722b */ /* 0x080fe40000000034 */
[----:B------:R-:W-:Y:S02]  /*a880*/  DADD R28, R28, R26 ;  /* 0x000000001c1c7229 */ /* 0x000fe4000000001a */
[----:B------:R-:W-:Y:S02]  /*a890*/  DFMA R58, R42, -R20, R58 ;  /* 0x800000142a3a722b */ /* 0x000fe4000000003a */
[----:B------:R-:W-:-:S02]  /*a8a0*/  DFMA R32, -R46, R32, R36 ;  /* 0x000000202e20722b */ /* 0x000fc40000000124 */
[----:B------:R-:W-:Y:S02]  /*a8b0*/  DFMA R26, R54, R26, R60 ;  /* 0x0000001a361a722b */ /* 0x000fe4000000003c */
[----:B------:R-:W-:Y:S02]  /*a8c0*/  DFMA R36, -R46, R36, RZ ;  /* 0x000000242e24722b */ /* 0x000fe400000001ff */
[----:B------:R-:W-:Y:S02]  /*a8d0*/  DADD R42, R42, -R20 ;  /* 0x000000002a2a7229 */ /* 0x000fe40000000814 */
[-C--:B------:R-:W-:Y:S02]  /*a8e0*/  DFMA R40, R50, R24.reuse, R40 ;  /* 0x000000183228722b */ /* 0x080fe40000000028 */
[-C--:B------:R-:W-:Y:S02]  /*a8f0*/  DFMA R44, R52, R24.reuse, R44 ;  /* 0x00000018342c722b */ /* 0x080fe4000000002c */
[----:B------:R-:W-:-:S02]  /*a900*/  DFMA R30, R56, R24, R30 ;  /* 0x00000018381e722b */ /* 0x000fc4000000001e */
[----:B------:R-:W-:Y:S02]  /*a910*/  DFMA R48, R58, R24, R48 ;  /* 0x000000183a30722b */ /* 0x000fe40000000030 */
[-C--:B------:R-:W-:Y:S02]  /*a920*/  DFMA R50, R34, -R22.reuse, R32 ;  /* 0x800000162232722b */ /* 0x080fe40000000020 */
[----:B------:R-:W-:Y:S02]  /*a930*/  DFMA R52, R32, -R22, R36 ;  /* 0x800000162034722b */ /* 0x000fe40000000024 */
[----:B------:R-:W-:Y:S02]  /*a940*/  DADD R28, R28, R24 ;  /* 0x000000001c1c7229 */ /* 0x000fe40000000018 */
[----:B------:R-:W-:Y:S02]  /*a950*/  DFMA R26, R42, R24, R26 ;  /* 0x000000182a1a722b */ /* 0x000fe4000000001a */
[----:B------:R-:W-:-:S02]  /*a960*/  DADD R24, R34, -R22 ;  /* 0x0000000022187229 */ /* 0x000fc40000000816 */
[----:B------:R-:W-:Y:S02]  /*a970*/  DFMA R54, R36, -R22, RZ ;  /* 0x800000162436722b */ /* 0x000fe400000000ff */
[----:B------:R-:W-:Y:S02]  /*a980*/  DFMA R42, R50, -R20, R52 ;  /* 0x80000014322a722b */ /* 0x000fe40000000034 */
[----:B------:R-:W-:Y:S02]  /*a990*/  DFMA R34, R34, -R6, R32 ;  /* 0x800000062222722b */ /* 0x000fe40000000020 */
[-C--:B------:R-:W-:Y:S02]  /*a9a0*/  DFMA R50, R24, -R20.reuse, R50 ;  /* 0x800000141832722b */ /* 0x080fe40000000032 */
[-C--:B------:R-:W-:Y:S02]  /*a9b0*/  DFMA R52, R52, -R20.reuse, R54 ;  /* 0x800000143434722b */ /* 0x080fe40000000036 */
[----:B------:R-:W-:-:S02]  /*a9c0*/  DFMA R54, R54, -R20, RZ ;  /* 0x800000143636722b */ /* 0x000fc400000000ff */
[----:B------:R-:W-:Y:S02]  /*a9d0*/  DADD R24, R24, -R20 ;  /* 0x0000000018187229 */ /* 0x000fe40000000814 */
[-C--:B------:R-:W-:Y:S02]  /*a9e0*/  DFMA R32, R32, -R6.reuse, R36 ;  /* 0x800000062020722b */ /* 0x080fe40000000024 */
[----:B------:R-:W-:Y:S02]  /*a9f0*/  DFMA R36, R36, -R6, RZ ;  /* 0x800000062424722b */ /* 0x000fe400000000ff */
[-C--:B------:R-:W-:Y:S02]  /*aa00*/  DFMA R48, R50, R16.reuse, R48 ;  /* 0x000000103230722b */ /* 0x080fe40000000030 */
[----:B------:R-:W-:Y:S02]  /*aa10*/  DADD R50, R28, R16 ;  /* 0x000000001c327229 */ /* 0x000fe40000000010 */
[----:B------:R-:W-:-:S02]  /*aa20*/  DFMA R44, R42, R16, R44 ;  /* 0x000000102a2c722b */ /* 0x000fc4000000002c */
[-C--:B------:R-:W-:Y:S02]  /*aa30*/  DFMA R30, R54, R16.reuse, R30 ;  /* 0x00000010361e722b */ /* 0x080fe4000000001e */
[-C--:B------:R-:W-:Y:S02]  /*aa40*/  DFMA R40, R52, R16.reuse, R40 ;  /* 0x000000103428722b */ /* 0x080fe40000000028 */
[----:B------:R-:W-:Y:S02]  /*aa50*/  DFMA R28, R24, R16, R26 ;  /* 0x00000010181c722b */ /* 0x000fe4000000001a */
[C---:B------:R-:W-:Y:S02]  /*aa60*/  DADD R16, R12.reuse, -R20 ;  /* 0x000000000c107229 */ /* 0x040fe40000000814 */
[C-C-:B------:R-:W-:Y:S02]  /*aa70*/  DFMA R24, R12.reuse, -R20, R34.reuse ;  /* 0x800000140c18722b */ /* 0x140fe40000000022 */
[----:B------:R-:W-:-:S02]  /*aa80*/  DFMA R26, R12, -R22, R34 ;  /* 0x800000160c1a722b */ /* 0x000fc40000000022 */
[-C--:B------:R-:W-:Y:S02]  /*aa90*/  DFMA R12, R36, -R20.reuse, RZ ;  /* 0x80000014240c722b */ /* 0x080fe400000000ff */
[-C--:B------:R-:W-:Y:S02]  /*aaa0*/  DFMA R42, R34, -R20.reuse, R32 ;  /* 0x80000014222a722b */ /* 0x080fe40000000020 */
[----:B------:R-:W-:Y:S02]  /*aab0*/  DFMA R20, R32, -R20, R36 ;  /* 0x800000142014722b */ /* 0x000fe40000000024 */
[----:B------:R-:W-:Y:S02]  /*aac0*/  DFMA R34, R34, -R22, R32 ;  /* 0x800000162222722b */ /* 0x000fe40000000020 */
[----:B------:R-:W-:Y:S02]  /*aad0*/  DFMA R12, R12, R18, R30 ;  /* 0x000000120c0c722b */ /* 0x000fe4000000001e */
[----:B------:R-:W-:-:S02]  /*aae0*/  DFMA R32, R32, -R22, R36 ;  /* 0x800000162020722b */ /* 0x000fc40000000024 */
[-C--:B------:R-:W-:Y:S02]  /*aaf0*/  DFMA R24, R24, R18.reuse, R48 ;  /* 0x000000121818722b */ /* 0x080fe40000000030 */
[----:B------:R-:W-:Y:S02]  /*ab00*/  DADD R30, -RZ, |R46| ;  /* 0x00000000ff1e7229 */ /* 0x000fe4000000052e */
[----:B------:R-:W-:Y:S02]  /*ab10*/  DFMA R42, R42, R18, R44 ;  /* 0x000000122a2a722b */ /* 0x000fe4000000002c */
[----:B------:R-:W-:Y:S02]  /*ab20*/  DFMA R22, R36, -R22, RZ ;  /* 0x800000162416722b */ /* 0x000fe400000000ff */
[----:B------:R-:W-:Y:S02]  /*ab30*/  DFMA R28, R16, R18, R28 ;  /* 0x00000012101c722b */ /* 0x000fe4000000001c */
[----:B------:R-:W-:-:S02]  /*ab40*/  DADD R50, R50, R18 ;  /* 0x0000000032327229 */ /* 0x000fc40000000012 */
[----:B------:R-:W-:Y:S02]  /*ab50*/  DFMA R40, R20, R18, R40 ;  /* 0x000000121428722b */ /* 0x000fe40000000028 */
[-C--:B------:R-:W-:Y:S02]  /*ab60*/  DFMA R18, R26, R8.reuse, R24 ;  /* 0x000000081a12722b */ /* 0x080fe40000000018 */
[-C--:B------:R-:W-:Y:S02]  /*ab70*/  DFMA R16, R34, R8.reuse, R42 ;  /* 0x000000082210722b */ /* 0x080fe4000000002a */
[-C--:B------:R-:W-:Y:S02]  /*ab80*/  DFMA R20, R10, R8.reuse, R28 ;  /* 0x000000080a14722b */ /* 0x080fe4000000001c */
[-C--:B------:R-:W-:Y:S01]  /*ab90*/  DFMA R22, R22, R8.reuse, R12 ;  /* 0x000000081616722b */ /* 0x080fe2000000000c */
[----:B------:R-:W-:Y:S01]  /*aba0*/  IMAD.MOV.U32 R10, RZ, RZ, R30 ;  /* 0x000000ffff0a7224 */ /* 0x000fe200078e001e */
[----:B------:R-:W-:Y:S01]  /*abb0*/  DADD R24, R50, R8 ;  /* 0x0000000032187229 */ /* 0x000fe20000000008 */
[----:B------:R-:W-:Y:S01]  /*abc0*/  IMAD.MOV.U32 R11, RZ, RZ, R31 ;  /* 0x000000ffff0b7224 */ /* 0x000fe200078e001f */
[----:B------:R-:W-:Y:S01]  /*abd0*/  DFMA R26, R32, R8, R40 ;  /* 0x00000008201a722b */ /* 0x000fe20000000028 */
[----:B------:R-:W-:-:S10]  /*abe0*/  IMAD.MOV.U32 R9, RZ, RZ, 0x3ff00000 ;  /* 0x3ff00000ff097424 */ /* 0x000fd400078e00ff */
[----:B------:R-:W-:Y:S05]  /*abf0*/  CALL.REL.NOINC `($_Z19boundary_correctionPdS_S_S_S_S_PKdiiiiddd$__internal_accurate_pow) ;  /* 0x0000009800d07944 */ /* 0x000fea0003c00000 */
[----:B------:R-:W-:Y:S05]  /*ac00*/  BSYNC.RECONVERGENT B0 ;  /* 0x0000000000007941 */ /* 0x000fea0003800200 */
.L_x_1083:
[----:B------:R-:W-:Y:S02]  /*ac10*/  DADD R10, R46, 1 ;  /* 0x3ff000002e0a7429 */ /* 0x000fe40000000000 */
[----:B------:R-:W-:-:S08]  /*ac20*/  DADD R12, -RZ, -R8 ;  /* 0x00000000ff0c7229 */ /* 0x000fd00000000908 */
[----:B------:R-:W-:Y:S02]  /*ac30*/  LOP3.LUT R10, R11, 0x7ff00000, RZ, 0xc0, !PT ;  /* 0x7ff000000b0a7812 */ /* 0x000fe400078ec0ff */
[----:B------:R-:W-:Y:S01]  /*ac40*/  FSEL R8, R12, R8, !P2 ;  /* 0x000000080c087208 */ /* 0x000fe20005000000 */
[----:B------:R-:W-:Y:S01]  /*ac50*/  @!P3 IMAD.MOV.U32 R8, RZ, RZ, RZ ;  /* 0x000000ffff08b224 */ /* 0x000fe200078e00ff */
[----:B------:R-:W-:Y:S02]  /*ac60*/  ISETP.NE.AND P0, PT, R10, 0x7ff00000, PT ;  /* 0x7ff000000a00780c */ /* 0x000fe40003f05270 */
[----:B------:R-:W-:Y:S02]  /*ac70*/  FSEL R9, R13, R9, !P2 ;  /* 0x000000090d097208 */ /* 0x000fe40005000000 */
[----:B------:R-:W-:-:S09]  /*ac80*/  @!P3 MOV R9, R47 ;  /* 0x0000002f0009b202 */ /* 0x000fd20000000f00 */
        /* <DEDUP_REMOVED lines=10> */
.L_x_1085:
[----:B------:R-:W-:-:S11]  /*ad30*/  DADD R8, R46, 1 ;  /* 0x3ff000002e087429 */ /* 0x000fd60000000000 */
.L_x_1084:
        /* <DEDUP_REMOVED lines=11> */
.L_x_1086:
        /* <DEDUP_REMOVED lines=12> */
.L_x_1088:
[----:B------:R-:W-:-:S11]  /*aeb0*/  DADD R8, R46, 2 ;  /* 0x400000002e087429 */ /* 0x000fd60000000000 */
.L_x_1087:
        /* <DEDUP_REMOVED lines=12> */
.L_x_1089:
        /* <DEDUP_REMOVED lines=18> */
.L_x_1091:
[----:B------:R-:W-:-:S11]  /*b0a0*/  DADD R8, R46, 3 ;  /* 0x400800002e087429 */ /* 0x000fd60000000000 */
.L_x_1090:
        /* <DEDUP_REMOVED lines=11> */
.L_x_1092:
        /* <DEDUP_REMOVED lines=12> */
.L_x_1094:
[----:B------:R-:W-:-:S11]  /*b220*/  DADD R8, R46, 4 ;  /* 0x401000002e087429 */ /* 0x000fd60000000000 */
.L_x_1093:
        /* <DEDUP_REMOVED lines=12> */
.L_x_1095:
        /* <DEDUP_REMOVED lines=18> */
.L_x_1097:
[----:B------:R-:W-:-:S11]  /*b410*/  DADD R8, R46, 5 ;  /* 0x401400002e087429 */ /* 0x000fd60000000000 */
.L_x_1096:
        /* <DEDUP_REMOVED lines=12> */
.L_x_1098:
        /* <DEDUP_REMOVED lines=18> */
.L_x_1100:
[----:B------:R-:W-:-:S11]  /*b600*/  DADD R8, R6, 1 ;  /* 0x3ff0000006087429 */ /* 0x000fd60000000000 */
.L_x_1099:
        /* <DEDUP_REMOVED lines=11> */
.L_x_1101:
        /* <DEDUP_REMOVED lines=12> */
.L_x_1103:
[----:B------:R-:W-:-:S11]  /*b780*/  DADD R8, R6, 2 ;  /* 0x4000000006087429 */ /* 0x000fd60000000000 */
.L_x_1102:
        /* <DEDUP_REMOVED lines=12> */
.L_x_1104:
        /* <DEDUP_REMOVED lines=18> */
.L_x_1106:
[----:B------:R-:W-:-:S11]  /*b970*/  DADD R8, R6, 3 ;  /* 0x4008000006087429 */ /* 0x000fd60000000000 */
.L_x_1105:
        /* <DEDUP_REMOVED lines=8> */
[----:B------:R-:W-:-:S10]  /*ba00*/  MOV R9, 0x40100000 ;  /* 0x4010000000097802 */ /* 0x000fd40000000f00 */
[----:B------:R-:W-:Y:S05]  /*ba10*/  CALL.REL.NOINC `($_Z19boundary_correctionPdS_S_S_S_S_PKdiiiiddd$__internal_accurate_pow) ;  /* 0x0000008c00487944 */ /* 0x000fea0003c00000 */
[----:B------:R-:W-:Y:S05]  /*ba20*/  BSYNC.RECONVERGENT B0 ;  /* 0x0000000000007941 */ /* 0x000fea0003800200 */
.L_x_1107:
        /* <DEDUP_REMOVED lines=12> */
.L_x_1109:
[----:B------:R-:W-:-:S11]  /*baf0*/  DADD R8, R6, 4 ;  /* 0x4010000006087429 */ /* 0x000fd60000000000 */
.L_x_1108:
        /* <DEDUP_REMOVED lines=12> */
.L_x_1110:
        /* <DEDUP_REMOVED lines=18> */
.L_x_1112:
[----:B------:R-:W-:-:S11]  /*bce0*/  DADD R8, R6, 5 ;  /* 0x4014000006087429 */ /* 0x000fd60000000000 */
.L_x_1111:
        /* <DEDUP_REMOVED lines=12> */
[----:B------:R-:W-:Y:S01]  /*bdb0*/  IMAD.MOV.U32 R8, RZ, RZ, R42 ;  /* 0x000000ffff087224 */ /* 0x000fe200078e002a */
[----:B------:R-:W-:-:S07]  /*bdc0*/  MOV R9, R43 ;  /* 0x0000002b00097202 */ /* 0x000fce0000000f00 */
.L_x_1147:
        /* <DEDUP_REMOVED lines=29> */
[--C-:B------:R-:W-:Y:S02]  /*bfa0*/  @!P2 IMAD.MOV.U32 R37, RZ, RZ, R41.reuse ;  /* 0x000000ffff25a224 */ /* 0x100fe400078e0029 */
[----:B------:R-:W-:Y:S02]  /*bfb0*/  @!P2 IMAD.MOV.U32 R12, RZ, RZ, R40 ;  /* 0x000000ffff0ca224 */ /* 0x000fe400078e0028 */
[----:B------:R-:W-:Y:S02]  /*bfc0*/  @!P2 IMAD.MOV.U32 R13, RZ, RZ, R41 ;  /* 0x000000ffff0da224 */ /* 0x000fe400078e0029 */
[----:B------:R-:W-:Y:S02]  /*bfd0*/  @!P2 IMAD.MOV.U32 R40, RZ, RZ, R32 ;  /* 0x000000ffff28a224 */ /* 0x000fe400078e0020 */
[----:B------:R-:W-:-:S02]  /*bfe0*/  @!P2 IMAD.MOV.U32 R41, RZ, RZ, R33 ;  /* 0x000000ffff29a224 */ /* 0x000fc400078e0021 */
[----:B------:R-:W-:Y:S02]  /*bff0*/  @!P2 IMAD.MOV.U32 R44, RZ, RZ, R42 ;  /* 0x000000ffff2ca224 */ /* 0x000fe400078e002a */
[----:B------:R-:W-:Y:S02]  /*c000*/  @!P2 IMAD.MOV.U32 R68, RZ, RZ, R32 ;  /* 0x000000ffff44a224 */ /* 0x000fe400078e0020 */
[----:B------:R-:W-:Y:S01]  /*c010*/  DADD R62, R40, -R36 ;  /* 0x00000000283e7229 */ /* 0x000fe20000000824 */
[----:B------:R-:W-:Y:S01]  /*c020*/  @!P2 IMAD.MOV.U32 R69, RZ, RZ, R33 ;  /* 0x000000ffff45a224 */ /* 0x000fe200078e0021 */
[----:B------:R-:W-:Y:S01]  /*c030*/  DSETP.NEU.AND P1, PT, R44, RZ, PT ;  /* 0x000000ff2c00722a */ /* 0x000fe20003f2d000 */
[--C-:B------:R-:W-:Y:S02]  /*c040*/  @!P2 IMAD.MOV.U32 R66, RZ, RZ, R8.reuse ;  /* 0x000000ffff42a224 */ /* 0x100fe400078e0008 */
        /* <DEDUP_REMOVED lines=10> */
[--C-:B------:R-:W-:Y:S01]  /*c0f0*/  IMAD.MOV.U32 R28, RZ, RZ, R62.reuse ;  /* 0x000000ffff1c7224 */ /* 0x100fe200078e003e */
[----:B------:R-:W-:Y:S01]  /*c100*/  MOV R31, R63 ;  /* 0x0000003f001f7202 */ /* 0x000fe20000000f00 */
[----:B------:R-:W-:Y:S02]  /*c110*/  IMAD.MOV.U32 R29, RZ, RZ, R63 ;  /* 0x000000ffff1d7224 */ /* 0x000fe400078e003f */
[----:B------:R-:W-:Y:S01]  /*c120*/  DSETP.LT.OR P0, PT, |R64|, R48, !P0 ;  /* 0x000000304000722a */ /* 0x000fe20004701600 */
[----:B------:R-:W-:-:S13]  /*c130*/  IMAD.MOV.U32 R30, RZ, RZ, R62 ;  /* 0x000000ffff1e7224 */ /* 0x000fda00078e003e */
        /* <DEDUP_REMOVED lines=24> */
.L_x_1118:
[----:B------:R-:W-:Y:S05]  /*c2c0*/  BSYNC.RECONVERGENT B5 ;  /* 0x0000000000057941 */ /* 0x000fea0003800200 */
.L_x_1117:
        /* <DEDUP_REMOVED lines=29> */
.L_x_1122:
[----:B------:R-:W-:Y:S05]  /*c4a0*/  BSYNC.RECONVERGENT B6 ;  /* 0x0000000000067941 */ /* 0x000fea0003800200 */
.L_x_1121:
        /* <DEDUP_REMOVED lines=21> */
.L_x_1124:
[----:B------:R-:W-:Y:S05]  /*c600*/  BSYNC.RECONVERGENT B6 ;  /* 0x0000000000067941 */ /* 0x000fea0003800200 */
.L_x_1123:
        /* <DEDUP_REMOVED lines=12> */
.L_x_1120:
[----:B------:R-:W-:Y:S05]  /*c6d0*/  BSYNC.RECONVERGENT B5 ;  /* 0x0000000000057941 */ /* 0x000fea0003800200 */
.L_x_1119:
        /* <DEDUP_REMOVED lines=33> */
[----:B------:R-:W-:Y:S01]  /*c8f0*/  MOV R48, 0xc920 ;  /* 0x0000c92000307802 */ /* 0x000fe20000000f00 */
[----:B------:R-:W-:-:S07]  /*c900*/  IMAD.MOV.U32 R9, RZ, RZ, R31 ;  /* 0x000000ffff097224 */ /* 0x000fce00078e001f */
[----:B------:R-:W-:Y:S05]  /*c910*/  CALL.REL.NOINC `($__internal_2_$__cuda_sm20_div_rn_f64_full) ;  /* 0x0000007400407944 */ /* 0x000fea0003c00000 */
.L_x_1126:
[----:B------:R-:W-:Y:S05]  /*c920*/  BSYNC.RECONVERGENT B5 ;  /* 0x0000000000057941 */ /* 0x000fea0003800200 */
.L_x_1125:
[-C--:B------:R-:W-:Y:S02]  /*c930*/  FSEL R30, R8, R62.reuse, !P1 ;  /* 0x0000003e081e7208 */ /* 0x080fe40004800000 */
[-C--:B------:R-:W-:Y:S02]  /*c940*/  FSEL R31, R9, R63.reuse, !P1 ;  /* 0x0000003f091f7208 */ /* 0x080fe40004800000 */
[----:B------:R-:W-:Y:S02]  /*c950*/  FSEL R28, R35, R62, !P1 ;  /* 0x0000003e231c7208 */ /* 0x000fe40004800000 */
[----:B------:R-:W-:-:S07]  /*c960*/  FSEL R29, R34, R63, !P1 ;  /* 0x0000003f221d7208 */ /* 0x000fce0004800000 */
.L_x_1116:
[----:B------:R-:W-:Y:S05]  /*c970*/  BSYNC.RECONVERGENT B4 ;  /* 0x0000000000047941 */ /* 0x000fea0003800200 */
.L_x_1115:
        /* <DEDUP_REMOVED lines=19> */
.L_x_1127:
        /* <DEDUP_REMOVED lines=19> */
.L_x_1130:
[----:B------:R-:W-:-:S11]  /*cbe0*/  DADD R8, R32, 1 ;  /* 0x3ff0000020087429 */ /* 0x000fd60000000000 */
.L_x_1129:
[----:B------:R-:W-:Y:S05]  /*cbf0*/  BSYNC.RECONVERGENT B0 ;  /* 0x0000000000007941 */ /* 0x000fea0003800200 */
.L_x_1128:
        /* <DEDUP_REMOVED lines=11> */
.L_x_1131:
        /* <DEDUP_REMOVED lines=14> */
.L_x_1134:
[----:B------:R-:W-:-:S11]  /*cd90*/  DADD R8, R32, 2 ;  /* 0x4000000020087429 */ /* 0x000fd60000000000 */
.L_x_1133:
[----:B------:R-:W-:Y:S05]  /*cda0*/  BSYNC.RECONVERGENT B0 ;  /* 0x0000000000007941 */ /* 0x000fea0003800200 */
.L_x_1132:
        /* <DEDUP_REMOVED lines=12> */
.L_x_1135:
        /* <DEDUP_REMOVED lines=19> */
.L_x_1138:
[----:B------:R-:W-:-:S11]  /*cfa0*/  DADD R8, R32, 3 ;  /* 0x4008000020087429 */ /* 0x000fd60000000000 */
.L_x_1137:
[----:B------:R-:W-:Y:S05]  /*cfb0*/  BSYNC.RECONVERGENT B0 ;  /* 0x0000000000007941 */ /* 0x000fea0003800200 */
.L_x_1136:
        /* <DEDUP_REMOVED lines=11> */
.L_x_1139:
        /* <DEDUP_REMOVED lines=14> */
.L_x_1142:
[----:B------:R-:W-:-:S11]  /*d150*/  DADD R8, R32, 4 ;  /* 0x4010000020087429 */ /* 0x000fd60000000000 */
.L_x_1141:
[----:B------:R-:W-:Y:S05]  /*d160*/  BSYNC.RECONVERGENT B0 ;  /* 0x0000000000007941 */ /* 0x000fea0003800200 */
.L_x_1140:
        /* <DEDUP_REMOVED lines=12> */
.L_x_1143:
        /* <DEDUP_REMOVED lines=19> */
.L_x_1146:
[----:B------:R-:W-:-:S11]  /*d360*/  DADD R8, R32, 5 ;  /* 0x4014000020087429 */ /* 0x000fd60000000000 */
.L_x_1145:
[----:B------:R-:W-:Y:S05]  /*d370*/  BSYNC.RECONVERGENT B0 ;  /* 0x0000000000007941 */ /* 0x000fea0003800200 */
.L_x_1144:
[----:B------:R-:W-:Y:S01]  /*d380*/  DSETP.NEU.AND P0, PT, R32, 1, PT ;  /* 0x3ff000002000742a */ /* 0x000fe20003f0d000 */
[----:B------:R-:W-:-:S05]  /*d390*/  VIADD R4, R4, 0x1 ;  /* 0x0000000104047836 */ /* 0x000fca0000000000 */
[----:B------:R-:W-:Y:S02]  /*d3a0*/  FSEL R8, R8, RZ, P0 ;  /* 0x000000ff08087208 */ /* 0x000fe40000000000 */
[----:B------:R-:W-:Y:S02]  /*d3b0*/  FSEL R9, R9, 1.875, P0 ;  /* 0x3ff0000009097808 */ /* 0x000fe40000000000 */
[----:B------:R-:W-:-:S04]  /*d3c0*/  ISETP.NE.AND P0, PT, R4, 0x64, PT ;  /* 0x000000640400780c */ /* 0x000fc80003f05270 */
[----:B------:R-:W-:-:S09]  /*d3d0*/  DFMA R8, R24, R8, R34 ;  /* 0x000000081808722b */ /* 0x000fd20000000022 */
[----:B------:R-:W-:Y:S05]  /*d3e0*/  @P0 BRA `(.L_x_1147) ;  /* 0xffffffe800780947 */ /* 0x000fea000383ffff */
.L_x_1114:
[----:B------:R-:W-:Y:S05]  /*d3f0*/  BSYNC.RECONVERGENT B3 ;  /* 0x0000000000037941 */ /* 0x000fea0003800200 */
.L_x_1113:
[----:B------:R-:W-:-:S06]  /*d400*/  DSETP.GEU.AND P0, PT, R32, R46, PT ;  /* 0x0000002e2000722a */ /* 0x000fcc0003f0e000 */
[----:B------:R-:W-:Y:S02]  /*d410*/  FSEL R8, R46, R32, !P0 ;  /* 0x000000202e087208 */ /* 0x000fe40004000000 */
[----:B------:R-:W-:-:S06]  /*d420*/  FSEL R9, R47, R33, !P0 ;  /* 0x000000212f097208 */ /* 0x000fcc0004000000 */
[----:B------:R-:W-:-:S06]  /*d430*/  DSETP.GEU.AND P0, PT, R8, R6, PT ;  /* 0x000000060800722a */ /* 0x000fcc0003f0e000 */
[----:B------:R-:W-:Y:S02]  /*d440*/  FSEL R8, R8, R6, !P0 ;  /* 0x0000000608087208 */ /* 0x000fe40004000000 */
[----:B------:R-:W-:-:S06]  /*d450*/  FSEL R9, R9, R7, !P0 ;  /* 0x0000000709097208 */ /* 0x000fcc0004000000 */
[----:B------:R-:W-:-:S11]  /*d460*/  DADD R8, -R46, R8 ;  /* 0x000000002e087229 */ /* 0x000fd60000000108 */
.L_x_1020:
[----:B------:R-:W-:Y:S05]  /*d470*/  BSYNC.RECONVERGENT B1 ;  /* 0x0000000000017941 */ /* 0x000fea0003800200 */
.L_x_1010:
        /* <DEDUP_REMOVED lines=8> */
.L_x_1009:
[----:B------:R-:W-:Y:S05]  /*d500*/  BSYNC.RECONVERGENT B2 ;  /* 0x0000000000027941 */ /* 0x000fea0003800200 */
.L_x_1008:
[----:B0-----:R-:W0:Y:S01]  /*d510*/  S2R R7, SR_TID.Z ;  /* 0x0000000000077919 */ /* 0x001e220000002300 */
[----:B------:R-:W0:Y:S01]  /*d520*/  S2UR UR5, SR_CTAID.Z ;  /* 0x00000000000579c3 */ /* 0x000e220000002700 */
[----:B------:R-:W1:Y:S01]  /*d530*/  LDCU.64 UR10, c[0x0][0x3c0] ;  /* 0x00007800ff0a77ac */ /* 0x000e620008000a00 */
[----:B------:R-:W-:-:S06]  /*d540*/  IMAD.MOV.U32 R10, RZ, RZ, RZ ;  /* 0x000000ffff0a7224 */ /* 0x000fcc00078e00ff */
[----:B------:R-:W0:Y:S02]  /*d550*/  LDC R0, c[0x0][0x368] ;  /* 0x0000da00ff007b82 */ /* 0x000e240000000800 */
[----:B0-----:R-:W-:Y:S01]  /*d560*/  IMAD R0, R0, UR5, R7 ;  /* 0x0000000500007c24 */ /* 0x001fe2000f8e0207 */
[----:B-1----:R-:W-:-:S03]  /*d570*/  UIADD3 UR5, UPT, UPT, UR11, -0x1, URZ ;  /* 0xffffffff0b057890 */ /* 0x002fc6000fffe0ff */
[----:B------:R-:W-:-:S04]  /*d580*/  VIADD R4, R0, 0x1 ;  /* 0x0000000100047836 */ /* 0x000fc80000000000 */
[----:B------:R-:W0:Y:S08]  /*d590*/  I2F.F64.U32 R6, R4 ;  /* 0x0000000400067312 */ /* 0x000e300000201800 */
[----:B------:R-:W1:Y:S01]  /*d5a0*/  I2F.F64.U32 R8, UR5 ;  /* 0x0000000500087d12 */ /* 0x000e620008201800 */
[----:B------:R-:W2:Y:S01]  /*d5b0*/  LDCU UR5, c[0x0][0x3bc] ;  /* 0x00007780ff0577ac */ /* 0x000ea20008000800 */
[----:B0-----:R-:W-:Y:S01]  /*d5c0*/  DSETP.MAX.AND P0, P1, RZ, R6, PT ;  /* 0x00000006ff00722a */ /* 0x001fe2000390f000 */
[----:B------:R-:W-:-:S02]  /*d5d0*/  IMAD.MOV.U32 R13, RZ, RZ, R7 ;  /* 0x000000ffff0d7224 */ /* 0x000fc400078e0007 */
[----:B------:R-:W-:Y:S02]  /*d5e0*/  IMAD.MOV.U32 R11, RZ, RZ, R6 ;  /* 0x000000ffff0b7224 */ /* 0x000fe400078e0006 */
[----:B------:R-:W-:Y:S01]  /*d5f0*/  IMAD.MOV.U32 R6, RZ, RZ, RZ ;  /* 0x000000ffff067224 */ /* 0x000fe200078e00ff */
[----:B------:R-:W-:-:S04]  /*d600*/  FSEL R17, R10, R13, P0 ;  /* 0x0000000d0a117208 */ /* 0x000fc80000000000 */
[----:B------:R-:W-:-:S04]  /*d610*/  SEL R6, R6, R11, P0 ;  /* 0x0000000b06067207 */ /* 0x000fc80000000000 */
[----:B------:R-:W-:-:S05]  /*d620*/  @P1 LOP3.LUT R17, R13, 0x80000, RZ, 0xfc, !PT ;  /* 0x000800000d111812 */ /* 0x000fca00078efcff */
[----:B------:R-:W-:-:S06]  /*d630*/  IMAD.MOV.U32 R7, RZ, RZ, R17 ;  /* 0x000000ffff077224 */ /* 0x000fcc00078e0011 */
[----:B-1----:R-:W-:-:S06]  /*d640*/  DSETP.GT.AND P0, PT, R6, R8, PT ;  /* 0x000000080600722a */ /* 0x002fcc0003f04000 */
[----:B------:R-:W-:Y:S02]  /*d650*/  FSEL R13, R9, R7, P0 ;  /* 0x00000007090d7208 */ /* 0x000fe40000000000 */
[----:B------:R-:W-:Y:S02]  /*d660*/  FSEL R12, R8, R6, P0 ;  /* 0x00000006080c7208 */ /* 0x000fe40000000000 */
[----:B------:R-:W0:Y:S02]  /*d670*/  LDC.64 R6, c[0x0][0x3b0] ;  /* 0x0000ec00ff067b82 */ /* 0x000e240000000a00 */
[----:B------:R-:W1:Y:S02]  /*d680*/  F2I.F64.TRUNC R13, R12 ;  /* 0x0000000c000d7311 */ /* 0x000e64000030d100 */
[----:B-1----:R-:W-:-:S04]  /*d690*/  IMAD R4, R13, UR10, R2 ;  /* 0x0000000a0d047c24 */ /* 0x002fc8000f8e0202 */
[----:B--2---:R-:W-:-:S04]  /*d6a0*/  IMAD R4, R4, UR5, R3 ;  /* 0x0000000504047c24 */ /* 0x004fc8000f8e0203 */
[----:B0-----:R-:W-:-:S06]  /*d6b0*/  IMAD.WIDE R18, R4, 0x8, R6 ;  /* 0x0000000804127825 */ /* 0x001fcc00078e0206 */
[----:B------:R-:W2:Y:S02]  /*d6c0*/  LDG.E.64 R18, desc[UR6][R18.64] ;  /* 0x0000000612127981 */ /* 0x000ea4000c1e1b00 */
[----:B--2---:R-:W-:-:S08]  /*d6d0*/  DMUL R10, R14, R18 ;  /* 0x000000120e0a7228 */ /* 0x004fd00000000000 */
[----:B------:R-:W-:-:S14]  /*d6e0*/  DSETP.GEU.AND P0, PT, R10, RZ, PT ;  /* 0x000000ff0a00722a */ /* 0x000fdc0003f0e000 */
[----:B------:R-:W-:Y:S05]  /*d6f0*/  @P0 EXIT ;  /* 0x000000000000094d */ /* 0x000fea0003800000 */
[C---:B------:R-:W-:Y:S01]  /*d700*/  IADD3 R16, PT, PT, R0.reuse, -0x1, RZ ;  /* 0xffffffff00107810 */ /* 0x040fe20007ffe0ff */
[----:B------:R-:W-:-:S03]  /*d710*/  VIADD R12, R0, 0x2 ;  /* 0x00000002000c7836 */ /* 0x000fc60000000000 */
[----:B------:R0:W1:Y:S08]  /*d720*/  I2F.F64 R10, R16 ;  /* 0x00000010000a7312 */ /* 0x0000700000201c00 */
[----:B------:R-:W2:Y:S01]  /*d730*/  I2F.F64.U32 R12, R12 ;  /* 0x0000000c000c7312 */ /* 0x000ea20000201800 */
        /* <DEDUP_REMOVED lines=8> */
[----:B------:R-:W-:Y:S01]  /*d7c0*/  SEL R10, R10, R17, P0 ;  /* 0x000000110a0a7207 */ /* 0x000fe20000000000 */
[----:B------:R-:W-:Y:S01]  /*d7d0*/  IMAD.MOV.U32 R17, RZ, RZ, R12 ;  /* 0x000000ffff117224 */ /* 0x000fe200078e000c */
        /* <DEDUP_REMOVED lines=34> */
[----:B------:R-:W-:Y:S01]  /*da00*/  IMAD.MOV.U32 R11, RZ, RZ, R25 ;  /* 0x000000ffff0b7224 */ /* 0x000fe200078e0019 */
[----:B------:R-:W-:Y:S01]  /*da10*/  MOV R17, R12 ;  /* 0x0000000c00117202 */ /* 0x000fe20000000f00 */
[----:B------:R-:W-:Y:S02]  /*da20*/  IMAD.MOV.U32 R27, RZ, RZ, R13 ;  /* 0x000000ffff1b7224 */ /* 0x000fe400078e000d */
[----:B------:R-:W-:Y:S02]  /*da30*/  IMAD.MOV.U32 R12, RZ, RZ, RZ ;  /* 0x000000ffff0c7224 */ /* 0x000fe400078e00ff */
[----:B------:R-:W-:Y:S01]  /*da40*/  DSETP.GT.AND P0, PT, R10, R8, PT ;  /* 0x000000080a00722a */ /* 0x000fe20003f04000 */
[----:B------:R-:W-:Y:S02]  /*da50*/  FSEL R29, R0, R27, P2 ;  /* 0x0000001b001d7208 */ /* 0x000fe40001000000 */
[----:B------:R-:W-:Y:S02]  /*da60*/  @P3 LOP3.LUT R29, R27, 0x80000, RZ, 0xfc, !PT ;  /* 0x000800001b1d3812 */ /* 0x000fe400078efcff */
[----:B------:R-:W-:-:S02]  /*da70*/  SEL R12, R12, R17, P2 ;  /* 0x000000110c0c7207 */ /* 0x000fc40001000000 */
        /* <DEDUP_REMOVED lines=19> */
[--C-:B0-----:R-:W-:Y:S02]  /*dbb0*/  IMAD R0, R25, UR10, R2.reuse ;  /* 0x0000000a19007c24 */ /* 0x101fe4000f8e0202 */
[----:B-1----:R-:W-:Y:S02]  /*dbc0*/  IMAD R2, R13, UR10, R2 ;  /* 0x0000000a0d027c24 */ /* 0x002fe4000f8e0202 */
[--C-:B------:R-:W-:Y:S02]  /*dbd0*/  IMAD R9, R0, UR5, R3.reuse ;  /* 0x0000000500097c24 */ /* 0x100fe4000f8e0203 */
[----:B------:R-:W-:-:S07]  /*dbe0*/  IMAD R33, R2, UR5, R3 ;  /* 0x0000000502217c24 */ /* 0x000fce000f8e0203 */
        /* <DEDUP_REMOVED lines=26> */
.L_x_1151:
        /* <DEDUP_REMOVED lines=15> */
.L_x_1153:
[----:B------:R-:W-:Y:S05]  /*de80*/  BSYNC.RECONVERGENT B0 ;  /* 0x0000000000007941 */ /* 0x000fea0003800200 */
.L_x_1152:
[----:B------:R-:W-:Y:S01]  /*de90*/  FSEL R2, R8, RZ, P2 ;  /* 0x000000ff08027208 */ /* 0x000fe20001000000 */
[----:B------:R-:W-:Y:S01]  /*dea0*/  IMAD.MOV.U32 R10, RZ, RZ, 0x0 ;  /* 0x00000000ff0a7424 */ /* 0x000fe200078e00ff */
[----:B------:R-:W-:Y:S01]  /*deb0*/  FSEL R3, R9, 1.875, P2 ;  /* 0x3ff0000009037808 */ /* 0x000fe20001000000 */
[----:B------:R-:W-:Y:S01]  /*dec0*/  IMAD.MOV.U32 R11, RZ, RZ, 0x3fd80000 ;  /* 0x3fd80000ff0b7424 */ /* 0x000fe200078e00ff */
[----:B------:R-:W-:Y:S01]  /*ded0*/  DADD R14, R14, -R18 ;  /* 0x000000000e0e7229 */ /* 0x000fe20000000812 */
[----:B------:R-:W-:Y:S03]  /*dee0*/  BSSY.RECONVERGENT B0, `(.L_x_1154) ;  /* 0x000001d000007945 */ /* 0x000fe60003800200 */
[----:B------:R-:W-:-:S04]  /*def0*/  DFMA R12, R12, R18, R2 ;  /* 0x000000120c0c722b */ /* 0x000fc80000000002 */
[----:B------:R-:W-:Y:S02]  /*df00*/  DSETP.GT.AND P0, PT, R14, RZ, PT ;  /* 0x000000ff0e00722a */ /* 0x000fe40003f04000 */
        /* <DEDUP_REMOVED lines=14> */
[----:B------:R-:W-:Y:S01]  /*dff0*/  IMAD.MOV.U32 R9, RZ, RZ, R13 ;  /* 0x000000ffff097224 */ /* 0x000fe200078e000d */
[----:B------:R-:W-:Y:S01]  /*e000*/  MOV R26, R18 ;  /* 0x00000012001a7202 */ /* 0x000fe20000000f00 */
[----:B------:R-:W-:Y:S01]  /*e010*/  IMAD.MOV.U32 R0, RZ, RZ, R16 ;  /* 0x000000ffff007224 */ /* 0x000fe200078e0010 */
[----:B------:R-:W-:Y:S01]  /*e020*/  MOV R24, 0xe090 ;  /* 0x0000e09000187802 */ /* 0x000fe20000000f00 */
[----:B------:R-:W-:Y:S02]  /*e030*/  IMAD.MOV.U32 R27, RZ, RZ, R19 ;  /* 0x000000ffff1b7224 */ /* 0x000fe400078e0013 */
[----:B------:R-:W-:Y:S02]  /*e040*/  IMAD.MOV.U32 R22, RZ, RZ, R20 ;  /* 0x000000ffff167224 */ /* 0x000fe400078e0014 */
[----:B------:R-:W-:Y:S02]  /*e050*/  IMAD.MOV.U32 R23, RZ, RZ, R21 ;  /* 0x000000ffff177224 */ /* 0x000fe400078e0015 */
[----:B------:R-:W-:-:S02]  /*e060*/  IMAD.MOV.U32 R8, RZ, RZ, R2 ;  /* 0x000000ffff087224 */ /* 0x000fc400078e0002 */
[----:B------:R-:W-:-:S07]  /*e070*/  IMAD.MOV.U32 R13, RZ, RZ, R11 ;  /* 0x000000ffff0d7224 */ /* 0x000fce00078e000b */
[----:B------:R-:W-:Y:S05]  /*e080*/  CALL.REL.NOINC `($__internal_3_$__cuda_sm20_dsqrt_rn_f64_mediumpath_v1) ;  /* 0x0000006000f07944 */ /* 0x000fea0003c00000 */
[----:B------:R-:W-:Y:S02]  /*e090*/  IMAD.MOV.U32 R8, RZ, RZ, R10 ;  /* 0x000000ffff087224 */ /* 0x000fe400078e000a */
[----:B------:R-:W-:-:S07]  /*e0a0*/  IMAD.MOV.U32 R9, RZ, RZ, R11 ;  /* 0x000000ffff097224 */ /* 0x000fce00078e000b */
.L_x_1155:
[----:B------:R-:W-:Y:S05]  /*e0b0*/  BSYNC.RECONVERGENT B0 ;  /* 0x0000000000007941 */ /* 0x000fea0003800200 */
.L_x_1154:
        /* <DEDUP_REMOVED lines=25> */
.L_x_1157:
[----:B------:R-:W-:Y:S05]  /*e250*/  BSYNC.RECONVERGENT B2 ;  /* 0x0000000000027941 */ /* 0x000fea0003800200 */
.L_x_1156:
[----:B------:R-:W0:Y:S01]  /*e260*/  LDCU.64 UR8, c[0x0][0x3d8] ;  /* 0x00007b00ff0877ac */ /* 0x000e220008000a00 */
[----:B------:R-:W-:-:S08]  /*e270*/  DADD R8, R8, 0.5 ;  /* 0x3fe0000008087429 */ /* 0x000fd00000000000 */
[----:B0-----:R-:W-:Y:S01]  /*e280*/  DMUL R8, R8, UR8 ;  /* 0x0000000808087c28 */ /* 0x001fe20008000000 */
[----:B------:R-:W-:Y:S10]  /*e290*/  BRA `(.L_x_1158) ;  /* 0x0000005800b87947 */ /* 0x000ff40003800000 */
.L_x_1150:
[C---:B------:R-:W-:Y:S01]  /*e2a0*/  DADD R12, R14.reuse, -R18 ;  /* 0x000000000e0c7229 */ /* 0x040fe20000000812 */
[----:B------:R-:W-:Y:S01]  /*e2b0*/  IMAD.MOV.U32 R2, RZ, RZ, 0x1 ;  /* 0x00000001ff027424 */ /* 0x000fe200078e00ff */
[----:B------:R-:W0:Y:S01]  /*e2c0*/  LDCU.64 UR8, c[0x0][0x3d8] ;  /* 0x00007b00ff0877ac */ /* 0x000e220008000a00 */
[----:B------:R-:W-:Y:S03]  /*e2d0*/  BSSY.RECONVERGENT B2, `(.L_x_1159) ;  /* 0x0000013000027945 */ /* 0x000fe60003800200 */
[----:B------:R-:W1:Y:S01]  /*e2e0*/  MUFU.RCP64H R3, R13 ;  /* 0x0000000d00037308 */ /* 0x000e620000001800 */
[----:B0-----:R-:W-:Y:S02]  /*e2f0*/  DMUL R14, R14, UR8 ;  /* 0x000000080e0e7c28 */ /* 0x001fe40008000000 */
[----:B-1----:R-:W-:-:S08]  /*e300*/  DFMA R6, -R12, R2, 1 ;  /* 0x3ff000000c06742b */ /* 0x002fd00000000102 */
        /* <DEDUP_REMOVED lines=15> */
.L_x_1160:
[----:B------:R-:W-:Y:S05]  /*e400*/  BSYNC.RECONVERGENT B2 ;  /* 0x0000000000027941 */ /* 0x000fea0003800200 */
.L_x_1159:
[----:B------:R-:W-:Y:S05]  /*e410*/  BRA `(.L_x_1158) ;  /* 0x0000005800587947 */ /* 0x000fea0003800000 */
.L_x_1149:
[--C-:B------:R-:W-:Y:S01]  /*e420*/  IMAD.WIDE R2, R9, 0x8, R6.reuse ;  /* 0x0000000809027825 */ /* 0x100fe200078e0206 */
[----:B------:R-:W0:Y:S05]  /*e430*/  LDC.64 R16, c[0x0][0x3d8] ;  /* 0x0000f600ff107b82 */ /* 0x000e2a0000000a00 */
[----:B------:R-:W2:Y:S01]  /*e440*/  LDG.E.64 R2, desc[UR6][R2.64] ;  /* 0x0000000602027981 */ /* 0x000ea2000c1e1b00 */
[----:B------:R-:W-:-:S06]  /*e450*/  IMAD.WIDE R32, R33, 0x8, R6 ;  /* 0x0000000821207825 */ /* 0x000fcc00078e0206 */
[----:B------:R-:W5:Y:S01]  /*e460*/  LDG.E.64 R32, desc[UR6][R32.64] ;  /* 0x0000000620207981 */ /* 0x000f62000c1e1b00 */
[----:B------:R-:W-:Y:S01]  /*e470*/  MOV R6, 0x1 ;  /* 0x0000000100067802 */ /* 0x000fe20000000f00 */
        /* <DEDUP_REMOVED lines=22> */
.L_x_1162:
[----:B------:R-:W-:Y:S05]  /*e5e0*/  BSYNC.RECONVERGENT B2 ;  /* 0x0000000000027941 */ /* 0x000fea0003800200 */
.L_x_1161:
        /* <DEDUP_REMOVED lines=24> */
.L_x_1164:
[----:B------:R-:W-:Y:S05]  /*e770*/  BSYNC.RECONVERGENT B2 ;  /* 0x0000000000027941 */ /* 0x000fea0003800200 */
.L_x_1163:
        /* <DEDUP_REMOVED lines=22> */
.L_x_1166:
[----:B------:R-:W-:Y:S05]  /*e8e0*/  BSYNC.RECONVERGENT B2 ;  /* 0x0000000000027941 */ /* 0x000fea0003800200 */
.L_x_1165:
        /* <DEDUP_REMOVED lines=22> */
.L_x_1168:
[----:B------:R-:W-:Y:S05]  /*ea50*/  BSYNC.RECONVERGENT B2 ;  /* 0x0000000000027941 */ /* 0x000fea0003800200 */
.L_x_1167:
[----:B------:R-:W-:Y:S01]  /*ea60*/  DADD R12, RZ, -R2 ;  /* 0x00000000ff0c7229 */ /* 0x000fe20000000802 */
        /* <DEDUP_REMOVED lines=21> */
.L_x_1170:
[----:B------:R-:W-:Y:S05]  /*ebc0*/  BSYNC.RECONVERGENT B2 ;  /* 0x0000000000027941 */ /* 0x000fea0003800200 */
.L_x_1169:
        /* <DEDUP_REMOVED lines=23> */
[----:B-----5:R-:W-:Y:S05]  /*ed40*/  CALL.REL.NOINC `($__internal_2_$__cuda_sm20_div_rn_f64_full) ;  /* 0x0000005000347944 */ /* 0x020fea0003c00000 */
.L_x_1172:
[----:B------:R-:W-:Y:S05]  /*ed50*/  BSYNC.RECONVERGENT B2 ;  /* 0x0000000000027941 */ /* 0x000fea0003800200 */
.L_x_1171:
        /* <DEDUP_REMOVED lines=21> */
.L_x_1174:
[----:B------:R-:W-:Y:S05]  /*eeb0*/  BSYNC.RECONVERGENT B2 ;  /* 0x0000000000027941 */ /* 0x000fea0003800200 */
.L_x_1173:
        /* <DEDUP_REMOVED lines=21> */
.L_x_1176:
[----:B------:R-:W-:Y:S05]  /*f010*/  BSYNC.RECONVERGENT B2 ;  /* 0x0000000000027941 */ /* 0x000fea0003800200 */
.L_x_1175:
[----:B------:R-:W0:Y:S01]  /*f020*/  LDCU.64 UR8, c[0x0][0x3d8] ;  /* 0x00007b00ff0877ac */ /* 0x000e220008000a00 */
[----:B------:R-:W-:Y:S01]  /*f030*/  MOV R10, 0x1 ;  /* 0x00000001000a7802 */ /* 0x000fe20000000f00 */
[----:B------:R-:W-:Y:S01]  /*f040*/  BSSY.RECONVERGENT B2, `(.L_x_1177) ;  /* 0x0000013000027945 */ /* 0x000fe20003800200 */
[----:B------:R-:W-:Y:S01]  /*f050*/  FSETP.GEU.AND P1, PT, |R9|, 6.5827683646048100446e-37, PT ;  /* 0x036000000900780b */ /* 0x000fe20003f2e200 */
        /* <DEDUP_REMOVED lines=17> */
.L_x_1178:
[----:B------:R-:W-:Y:S05]  /*f170*/  BSYNC.RECONVERGENT B2 ;  /* 0x0000000000027941 */ /* 0x000fea0003800200 */
.L_x_1177:
        /* <DEDUP_REMOVED lines=23> */
.L_x_1180:
[----:B------:R-:W-:Y:S05]  /*f2f0*/  BSYNC.RECONVERGENT B2 ;  /* 0x0000000000027941 */ /* 0x000fea0003800200 */
.L_x_1179:
        /* <DEDUP_REMOVED lines=21> */
.L_x_1182:
[----:B------:R-:W-:Y:S05]  /*f450*/  BSYNC.RECONVERGENT B2 ;  /* 0x0000000000027941 */ /* 0x000fea0003800200 */
.L_x_1181:
        /* <DEDUP_REMOVED lines=21> */
.L_x_1184:
[----:B------:R-:W-:Y:S05]  /*f5b0*/  BSYNC.RECONVERGENT B2 ;  /* 0x0000000000027941 */ /* 0x000fea0003800200 */
.L_x_1183:
        /* <DEDUP_REMOVED lines=20> */
.L_x_1186:
[----:B------:R-:W-:Y:S05]  /*f700*/  BSYNC.RECONVERGENT B2 ;  /* 0x0000000000027941 */ /* 0x000fea0003800200 */
.L_x_1185:
        /* <DEDUP_REMOVED lines=20> */
.L_x_1188:
[----:B------:R-:W-:Y:S05]  /*f850*/  BSYNC.RECONVERGENT B2 ;  /* 0x0000000000027941 */ /* 0x000fea0003800200 */
.L_x_1187:
        /* <DEDUP_REMOVED lines=22> */
.L_x_1190:
[----:B------:R-:W-:Y:S05]  /*f9c0*/  BSYNC.RECONVERGENT B2 ;  /* 0x0000000000027941 */ /* 0x000fea0003800200 */
.L_x_1189:
        /* <DEDUP_REMOVED lines=21> */
.L_x_1192:
[----:B------:R-:W-:Y:S05]  /*fb20*/  BSYNC.RECONVERGENT B2 ;  /* 0x0000000000027941 */ /* 0x000fea0003800200 */
.L_x_1191:
        /* <DEDUP_REMOVED lines=21> */
.L_x_1194:
[----:B------:R-:W-:Y:S05]  /*fc80*/  BSYNC.RECONVERGENT B2 ;  /* 0x0000000000027941 */ /* 0x000fea0003800200 */
.L_x_1193:
        /* <DEDUP_REMOVED lines=20> */
.L_x_1196:
[----:B------:R-:W-:Y:S05]  /*fdd0*/  BSYNC.RECONVERGENT B2 ;  /* 0x0000000000027941 */ /* 0x000fea0003800200 */
.L_x_1195:
        /* <DEDUP_REMOVED lines=20> */
.L_x_1198:
[----:B------:R-:W-:Y:S05]  /*ff20*/  BSYNC.RECONVERGENT B2 ;  /* 0x0000000000027941 */ /* 0x000fea0003800200 */
.L_x_1197:
        /* <DEDUP_REMOVED lines=22> */
.L_x_1200:
[----:B------:R-:W-:Y:S05]  /*10090*/  BSYNC.RECONVERGENT B2 ;  /* 0x0000000000027941 */ /* 0x000fea0003800200 */
.L_x_1199:
        /* <DEDUP_REMOVED lines=21> */
.L_x_1202:
[----:B------:R-:W-:Y:S05]  /*101f0*/  BSYNC.RECONVERGENT B2 ;  /* 0x0000000000027941 */ /* 0x000fea0003800200 */
.L_x_1201:
        /* <DEDUP_REMOVED lines=21> */
.L_x_1204:
[----:B------:R-:W-:Y:S05]  /*10350*/  BSYNC.RECONVERGENT B2 ;  /* 0x0000000000027941 */ /* 0x000fea0003800200 */
.L_x_1203:
        /* <DEDUP_REMOVED lines=20> */
.L_x_1206:
[----:B------:R-:W-:Y:S05]  /*104a0*/  BSYNC.RECONVERGENT B2 ;  /* 0x0000000000027941 */ /* 0x000fea0003800200 */
.L_x_1205:
        /* <DEDUP_REMOVED lines=20> */
.L_x_1208:
[----:B------:R-:W-:Y:S05]  /*105f0*/  BSYNC.RECONVERGENT B2 ;  /* 0x0000000000027941 */ /* 0x000fea0003800200 */
.L_x_1207:
        /* <DEDUP_REMOVED lines=20> */
[----:B------:R-:W-:Y:S01]  /*10740*/  IMAD.MOV.U32 R20, RZ, RZ, R8 ;  /* 0x000000ffff147224 */ /* 0x000fe200078e0008 */
[----:B------:R-:W-:-:S07]  /*10750*/  MOV R21, R9 ;  /* 0x0000000900157202 */ /* 0x000fce0000000f00 */
.L_x_1210:
[----:B------:R-:W-:Y:S05]  /*10760*/  BSYNC.RECONVERGENT B2 ;  /* 0x0000000000027941 */ /* 0x000fea0003800200 */
.L_x_1209:
        /* <DEDUP_REMOVED lines=21> */
.L_x_1212:
[----:B------:R-:W-:Y:S05]  /*108c0*/  BSYNC.RECONVERGENT B2 ;  /* 0x0000000000027941 */ /* 0x000fea0003800200 */
.L_x_1211:
        /* <DEDUP_REMOVED lines=21> */
.L_x_1214:
[----:B------:R-:W-:Y:S05]  /*10a20*/  BSYNC.RECONVERGENT B2 ;  /* 0x0000000000027941 */ /* 0x000fea0003800200 */
.L_x_1213:
        /* <DEDUP_REMOVED lines=20> */
.L_x_1216:
[----:B------:R-:W-:Y:S05]  /*10b70*/  BSYNC.RECONVERGENT B2 ;  /* 0x0000000000027941 */ /* 0x000fea0003800200 */
.L_x_1215:
        /* <DEDUP_REMOVED lines=20> */
.L_x_1218:
[----:B------:R-:W-:Y:S05]  /*10cc0*/  BSYNC.RECONVERGENT B2 ;  /* 0x0000000000027941 */ /* 0x000fea0003800200 */
.L_x_1217:
        /* <DEDUP_REMOVED lines=19> */
[----:B------:R-:W-:Y:S05]  /*10e00*/  CALL.REL.NOINC `($__internal_2_$__cuda_sm20_div_rn_f64_full) ;  /* 0x0000003000047944 */ /* 0x000fea0003c00000 */
.L_x_1220:
[----:B------:R-:W-:Y:S05]  /*10e10*/  BSYNC.RECONVERGENT B2 ;  /* 0x0000000000027941 */ /* 0x000fea0003800200 */
.L_x_1219:
[C---:B------:R-:W-:Y:S01]  /*10e20*/  DFMA R10, -R16.reuse, R30, RZ ;  /* 0x0000001e100a722b */ /* 0x040fe200000001ff */
[----:B------:R-:W0:Y:S01]  /*10e30*/  LDCU.64 UR8, c[0x0][0x3d8] ;  /* 0x00007b00ff0877ac */ /* 0x000e220008000a00 */
[----:B------:R-:W-:Y:S01]  /*10e40*/  DFMA R40, -RZ, R16, RZ ;  /* 0x00000010ff28722b */ /* 0x000fe200000001ff */
[----:B------:R-:W-:Y:S01]  /*10e50*/  BSSY.RECONVERGENT B0, `(.L_x_1221) ;  /* 0x000006a000007945 */ /* 0x000fe20003800200 */
[----:B------:R-:W-:Y:S01]  /*10e60*/  DADD R32, -R16, R30 ;  /* 0x0000000010207229 */ /* 0x000fe2000000011e */
[----:B------:R-:W-:Y:S01]  /*10e70*/  ISETP.GE.AND P2, PT, R17, RZ, PT ;  /* 0x000000ff1100720c */ /* 0x000fe20003f46270 */
[----:B------:R-:W-:Y:S01]  /*10e80*/  DADD R42, R28, -R6 ;  /* 0x000000001c2a7229 */ /* 0x000fe20000000806 */
        /* <DEDUP_REMOVED lines=10> */
[----:B------:R-:W-:Y:S02]  /*10f30*/  DFMA R46, R48, -R2, RZ ;  /* 0x80000002302e722b */ /* 0x000fe400000000ff */
[----:B------:R-:W-:-:S04]  /*10f40*/  DSETP.NEU.AND P3, PT, R16, RZ, PT ;  /* 0x000000ff1000722a */ /* 0x000fc80003f6d000 */
[----:B------:R-:W-:-:S08]  /*10f50*/  DFMA R38, R38, R26, RZ ;  /* 0x0000001a2626722b */ /* 0x000fd000000000ff */
[----:B------:R-:W-:Y:S02]  /*10f60*/  DFMA R28, R46, R22, R38 ;  /* 0x000000162e1c722b */ /* 0x000fe40000000026 */
[----:B------:R-:W-:Y:S02]  /*10f70*/  DFMA R46, R40, -R24, R44 ;  /* 0x80000018282e722b */ /* 0x000fe4000000002c */
[----:B------:R-:W-:Y:S02]  /*10f80*/  DFMA R38, R34, -R2, R36 ;  /* 0x800000022226722b */ /* 0x000fe40000000024 */
[CC--:B------:R-:W-:Y:S02]  /*10f90*/  DFMA R36, R10.reuse, -R24.reuse, R12 ;  /* 0x800000180a24722b */ /* 0x0c0fe4000000000c */
[----:B------:R-:W-:Y:S02]  /*10fa0*/  DADD R12, R10, -R24 ;  /* 0x000000000a0c7229 */ /* 0x000fe40000000818 */
[----:B------:R-:W-:-:S02]  /*10fb0*/  DFMA R44, R42, -R24, R40 ;  /* 0x800000182a2c722b */ /* 0x000fc40000000028 */
[----:B------:R-:W-:Y:S02]  /*10fc0*/  DFMA R48, R46, -R2, R48 ;  /* 0x800000022e30722b */ /* 0x000fe40000000030 */
[----:B------:R-:W-:Y:S02]  /*10fd0*/  DFMA R50, R38, R26, RZ ;  /* 0x0000001a2632722b */ /* 0x000fe400000000ff */
[-C--:B------:R-:W-:Y:S02]  /*10fe0*/  DFMA R40, R36, -R2.reuse, R34 ;  /* 0x800000022428722b */ /* 0x080fe40000000022 */
[----:B------:R-:W-:Y:S02]  /*10ff0*/  DFMA R38, R12, -R2, R36 ;  /* 0x800000020c26722b */ /* 0x000fe40000000024 */
[----:B------:R-:W-:Y:S02]  /*11000*/  DADD R42, R42, -R24 ;  /* 0x000000002a2a7229 */ /* 0x000fe40000000818 */
        /* <DEDUP_REMOVED lines=17> */
[----:B------:R-:W-:Y:S02]  /*11120*/  DADD R42, R46, -R24 ;  /* 0x000000002e2a7229 */ /* 0x000fe40000000818 */
[----:B------:R-:W-:-:S02]  /*11130*/  DADD R26, RZ, R26 ;  /* 0x00000000ff1a7229 */ /* 0x000fc4000000001a */
        /* <DEDUP_REMOVED lines=9> */
[----:B------:R-:W-:Y:S02]  /*111d0*/  DFMA R50, R50, R14, R38 ;  /* 0x0000000e3232722b */ /* 0x000fe40000000026 */
[-C--:B------:R-:W-:Y:S02]  /*111e0*/  DFMA R38, R32, -R24.reuse, R30 ;  /* 0x800000182026722b */ /* 0x080fe4000000001e */
[----:B------:R-:W-:-:S02]  /*111f0*/  DFMA R44, R30, -R24, R34 ;  /* 0x800000181e2c722b */ /* 0x000fc40000000022 */
[-C--:B------:R-:W-:Y:S02]  /*11200*/  DFMA R40, R48, R14.reuse, R40 ;  /* 0x0000000e3028722b */ /* 0x080fe40000000028 */
[-C--:B------:R-:W-:Y:S02]  /*11210*/  DFMA R28, R46, R14.reuse, R28 ;  /* 0x0000000e2e1c722b */ /* 0x080fe4000000001c */
[-C--:B------:R-:W-:Y:S02]  /*11220*/  DFMA R48, R42, R14.reuse, R22 ;  /* 0x0000000e2a30722b */ /* 0x080fe40000000016 */
[----:B------:R-:W-:Y:S02]  /*11230*/  DFMA R36, R52, R14, R36 ;  /* 0x0000000e3424722b */ /* 0x000fe40000000024 */
[----:B------:R-:W-:Y:S02]  /*11240*/  DADD R26, R26, R14 ;  /* 0x000000001a1a7229 */ /* 0x000fe4000000000e */
        /* <DEDUP_REMOVED lines=8> */
[----:B------:R-:W-:Y:S02]  /*112d0*/  DFMA R42, R42, R18, R50 ;  /* 0x000000122a2a722b */ /* 0x000fe40000000032 */
[----:B------:R-:W-:Y:S02]  /*112e0*/  DADD R22, R22, -R2 ;  /* 0x0000000016167229 */ /* 0x000fe40000000802 */
[----:B------:R-:W-:Y:S02]  /*112f0*/  DFMA R30, R32, -R2, R14 ;  /* 0x80000002201e722b */ /* 0x000fe4000000000e */
[----:B------:R-:W-:Y:S02]  /*11300*/  DFMA R34, R34, -R6, RZ ;  /* 0x800000062222722b */ /* 0x000fe400000000ff */
[----:B------:R-:W-:-:S02]  /*11310*/  DFMA R38, R38, R18, R40 ;  /* 0x000000122626722b */ /* 0x000fc40000000028 */
[-C--:B------:R-:W-:Y:S02]  /*11320*/  DFMA R28, R46, R18.reuse, R28 ;  /* 0x000000122e1c722b */ /* 0x080fe4000000001c */
[-C--:B------:R-:W-:Y:S02]  /*11330*/  DFMA R36, R44, R18.reuse, R36 ;  /* 0x000000122c24722b */ /* 0x080fe40000000024 */
[----:B------:R-:W-:Y:S02]  /*11340*/  DADD R40, R26, R18 ;  /* 0x000000001a287229 */ /* 0x000fe40000000012 */
[----:B------:R-:W-:Y:S02]  /*11350*/  DFMA R48, R22, R18, R48 ;  /* 0x000000121630722b */ /* 0x000fe40000000030 */
[----:B------:R-:W-:Y:S02]  /*11360*/  DFMA R42, R30, R20, R42 ;  /* 0x000000141e2a722b */ /* 0x000fe4000000002a */
[----:B------:R-:W-:-:S02]  /*11370*/  DADD R18, R10, -R2 ;  /* 0x000000000a127229 */ /* 0x000fc40000000802 */
[C-C-:B------:R-:W-:Y:S02]  /*11380*/  DFMA R22, R10.reuse, -R2, R32.reuse ;  /* 0x800000020a16722b */ /* 0x140fe40000000020 */
[----:B------:R-:W-:Y:S02]  /*11390*/  DFMA R30, R10, -R24, R32 ;  /* 0x800000180a1e722b */ /* 0x000fe40000000020 */
[-C--:B------:R-:W-:Y:S02]  /*113a0*/  DFMA R10, R34, -R2.reuse, RZ ;  /* 0x80000002220a722b */ /* 0x080fe400000000ff */
[----:B------:R-:W-:Y:S02]  /*113b0*/  DFMA R2, R14, -R2, R34 ;  /* 0x800000020e02722b */ /* 0x000fe40000000022 */
[-C--:B------:R-:W-:Y:S02]  /*113c0*/  DFMA R26, R32, -R24.reuse, R14 ;  /* 0x80000018201a722b */ /* 0x080fe4000000000e */
[----:B------:R-:W-:-:S02]  /*113d0*/  DFMA R14, R14, -R24, R34 ;  /* 0x800000180e0e722b */ /* 0x000fc40000000022 */
[----:B------:R-:W-:Y:S02]  /*113e0*/  DFMA R22, R22, R20, R38 ;  /* 0x000000141616722b */ /* 0x000fe40000000026 */
[----:B------:R-:W-:Y:S02]  /*113f0*/  DADD R32, -RZ, |R16| ;  /* 0x00000000ff207229 */ /* 0x000fe40000000510 */
[----:B------:R-:W-:Y:S02]  /*11400*/  DFMA R34, R34, -R24, RZ ;  /* 0x800000182222722b */ /* 0x000fe400000000ff */
[-C--:B------:R-:W-:Y:S02]  /*11410*/  DFMA R18, R18, R20.reuse, R48 ;  /* 0x000000141212722b */ /* 0x080fe40000000030 */
[----:B------:R-:W-:Y:S02]  /*11420*/  DFMA R10, R10, R20, R28 ;  /* 0x000000140a0a722b */ /* 0x000fe4000000001c */
[----:B------:R-:W-:-:S02]  /*11430*/  DADD R40, R40, R20 ;  /* 0x0000000028287229 */ /* 0x000fc40000000014 */
[----:B------:R-:W-:Y:S02]  /*11440*/  DFMA R2, R2, R20, R36 ;  /* 0x000000140202722b */ /* 0x000fe40000000024 */
[-C--:B------:R-:W-:Y:S02]  /*11450*/  DFMA R24, R30, R8.reuse, R22 ;  /* 0x000000081e18722b */ /* 0x080fe40000000016 */
        /* <DEDUP_REMOVED lines=10> */
.L_x_1221:
        /* <DEDUP_REMOVED lines=18> */
.L_x_1223:
[----:B------:R-:W-:-:S11]  /*11620*/  DADD R8, R16, 1 ;  /* 0x3ff0000010087429 */ /* 0x000fd60000000000 */
.L_x_1222:
        /* <DEDUP_REMOVED lines=11> */
.L_x_1224:
        /* <DEDUP_REMOVED lines=12> */
.L_x_1226:
[----:B------:R-:W-:-:S11]  /*117a0*/  DADD R8, R16, 2 ;  /* 0x4000000010087429 */ /* 0x000fd60000000000 */
.L_x_1225:
[C---:B------:R-:W-:Y:S01]  /*117b0*/  DSETP.NEU.AND P0, PT, R16.reuse, 1, PT ;  /* 0x3ff000001000742a */ /* 0x040fe20003f0d000 */
[----:B------:R-:W-:Y:S01]  /*117c0*/  BSSY.RECONVERGENT B0, `(.L_x_1227) ;  /* 0x000000a000007945 */ /* 0x000fe20003800200 */
[----:B------:R-:W-:Y:S01]  /*117d0*/  DADD R10, -RZ, |R16| ;  /* 0x00000000ff0a7229 */ /* 0x000fe20000000510 */
[----:B------:R-:W-:Y:S01]  /*117e0*/  ISETP.GE.AND P2, PT, R17, RZ, PT ;  /* 0x000000ff1100720c */ /* 0x000fe20003f46270 */
[----:B------:R-:W-:Y:S01]  /*117f0*/  DSETP.NEU.AND P3, PT, R16, RZ, PT ;  /* 0x000000ff1000722a */ /* 0x000fe20003f6d000 */
[----:B------:R-:W-:Y:S02]  /*11800*/  MOV R0, 0x11860 ;  /* 0x0001186000007802 */ /* 0x000fe40000000f00 */
[----:B------:R-:W-:Y:S02]  /*11810*/  FSEL R2, R8, RZ, P0 ;  /* 0x000000ff08027208 */ /* 0x000fe40000000000 */
[----:B------:R-:W-:Y:S01]  /*11820*/  FSEL R3, R9, 1.875, P0 ;  /* 0x3ff0000009037808 */ /* 0x000fe20000000000 */
[----:B------:R-:W-:-:S05]  /*11830*/  IMAD.MOV.U32 R9, RZ, RZ, 0x40080000 ;  /* 0x40080000ff097424 */ /* 0x000fca00078e00ff */
[----:B------:R-:W-:-:S11]  /*11840*/  DFMA R42, R26, R2, R42 ;  /* 0x000000021a2a722b */ /* 0x000fd6000000002a */
[----:B------:R-:W-:Y:S05]  /*11850*/  CALL.REL.NOINC `($_Z19boundary_correctionPdS_S_S_S_S_PKdiiiiddd$__internal_accurate_pow) ;  /* 0x0000002c00b87944 */ /* 0x000fea0003c00000 */
[----:B------:R-:W-:Y:S05]  /*11860*/  BSYNC.RECONVERGENT B0 ;  /* 0x0000000000007941 */ /* 0x000fea0003800200 */
.L_x_1227:
        /* <DEDUP_REMOVED lines=15> */
[----:B------:R-:W-:Y:S02]  /*11960*/  SEL R9, R8, 0x7ff00000, !P0 ;  /* 0x7ff0000008097807 */ /* 0x000fe40004000000 */
[----:B------:R-:W-:Y:S01]  /*11970*/  MOV R8, RZ ;  /* 0x000000ff00087202 */ /* 0x000fe20000000f00 */
[----:B------:R-:W-:Y:S06]  /*11980*/  BRA `(.L_x_1228) ;  /* 0x0000000000047947 */ /* 0x000fec0003800000 */
.L_x_1229:
[----:B------:R-:W-:-:S11]  /*11990*/  DADD R8, R16, 3 ;  /* 0x4008000010087429 */ /* 0x000fd60000000000 */
.L_x_1228:
        /* <DEDUP_REMOVED lines=11> */
.L_x_1230:
        /* <DEDUP_REMOVED lines=12> */
.L_x_1232:
[----:B------:R-:W-:-:S11]  /*11b10*/  DADD R8, R16, 4 ;  /* 0x4010000010087429 */ /* 0x000fd60000000000 */
.L_x_1231:
        /* <DEDUP_REMOVED lines=12> */
.L_x_1233:
        /* <DEDUP_REMOVED lines=18> */
.L_x_1235:
[----:B------:R-:W-:-:S11]  /*11d00*/  DADD R8, R16, 5 ;  /* 0x4014000010087429 */ /* 0x000fd60000000000 */
.L_x_1234:
[----:B------:R-:W-:Y:S01]  /*11d10*/  DSETP.NEU.AND P0, PT, R16, 1, PT ;  /* 0x3ff000001000742a */ /* 0x000fe20003f0d000 */
        /* <DEDUP_REMOVED lines=11> */
.L_x_1236:
        /* <DEDUP_REMOVED lines=18> */
.L_x_1238:
[----:B------:R-:W-:-:S11]  /*11ef0*/  DADD R8, R6, 1 ;  /* 0x3ff0000006087429 */ /* 0x000fd60000000000 */
.L_x_1237:
        /* <DEDUP_REMOVED lines=11> */
.L_x_1239:
        /* <DEDUP_REMOVED lines=9> */
[----:B------:R-:W-:Y:S01]  /*12040*/  IMAD.MOV.U32 R8, RZ, RZ, 0x0 ;  /* 0x00000000ff087424 */ /* 0x000fe200078e00ff */
[----:B------:R-:W-:Y:S01]  /*12050*/  MOV R9, 0x7ff00000 ;  /* 0x7ff0000000097802 */ /* 0x000fe20000000f00 */
[----:B------:R-:W-:Y:S06]  /*12060*/  BRA `(.L_x_1240) ;  /* 0x0000000000047947 */ /* 0x000fec0003800000 */
.L_x_1241:
[----:B------:R-:W-:-:S11]  /*12070*/  DADD R8, R6, 2 ;  /* 0x4000000006087429 */ /* 0x000fd60000000000 */
.L_x_1240:
        /* <DEDUP_REMOVED lines=12> */
.L_x_1242:
        /* <DEDUP_REMOVED lines=18> */
.L_x_1244:
[----:B------:R-:W-:-:S11]  /*12260*/  DADD R8, R6, 3 ;  /* 0x4008000006087429 */ /* 0x000fd60000000000 */
.L_x_1243:
        /* <DEDUP_REMOVED lines=11> */
.L_x_1245:
        /* <DEDUP_REMOVED lines=12> */
.L_x_1247:
[----:B------:R-:W-:-:S11]  /*123e0*/  DADD R8, R6, 4 ;  /* 0x4010000006087429 */ /* 0x000fd60000000000 */
.L_x_1246:
        /* <DEDUP_REMOVED lines=12> */
.L_x_1248:
        /* <DEDUP_REMOVED lines=18> */
.L_x_1250:
[----:B------:R-:W-:-:S11]  /*125d0*/  DADD R8, R6, 5 ;  /* 0x4014000006087429 */ /* 0x000fd60000000000 */
.L_x_1249:
[----:B------:R-:W-:Y:S01]  /*125e0*/  DSETP.NEU.AND P0, PT, R6, 1, PT ;  /* 0x3ff000000600742a */ /* 0x000fe20003f0d000 */
[----:B------:R-:W-:Y:S01]  /*125f0*/  BSSY.RECONVERGENT B2, `(.L_x_1251) ;  /* 0x0000171000027945 */ /* 0x000fe20003800200 */
[--C-:B------:R-:W-:Y:S01]  /*12600*/  IMAD.MOV.U32 R38, RZ, RZ, R6.reuse ;  /* 0x000000ffff267224 */ /* 0x100fe200078e0006 */
[----:B------:R-:W-:Y:S01]  /*12610*/  MOV R39, R7 ;  /* 0x0000000700277202 */ /* 0x000fe20000000f00 */
[----:B------:R-:W-:Y:S02]  /*12620*/  IMAD.MOV.U32 R18, RZ, RZ, R6 ;  /* 0x000000ffff127224 */ /* 0x000fe400078e0006 */
[----:B------:R-:W-:Y:S01]  /*12630*/  FSEL R2, R8, RZ, P0 ;  /* 0x000000ff08027208 */ /* 0x000fe20000000000 */
[----:B------:R-:W-:Y:S01]  /*12640*/  IMAD.MOV.U32 R19, RZ, RZ, R7 ;  /* 0x000000ffff137224 */ /* 0x000fe200078e0007 */
[----:B------:R-:W-:Y:S01]  /*12650*/  FSEL R3, R9, 1.875, P0 ;  /* 0x3ff0000009037808 */ /* 0x000fe20000000000 */
[----:B------:R-:W-:Y:S02]  /*12660*/  IMAD.MOV.U32 R36, RZ, RZ, R16 ;  /* 0x000000ffff247224 */ /* 0x000fe400078e0010 */
[----:B------:R-:W-:-:S03]  /*12670*/  IMAD.MOV.U32 R37, RZ, RZ, R17 ;  /* 0x000000ffff257224 */ /* 0x000fc600078e0011 */
[----:B------:R-:W-:Y:S01]  /*12680*/  DFMA R40, R20, R2, R40 ;  /* 0x000000021428722b */ /* 0x000fe20000000028 */
[----:B------:R-:W-:-:S09]  /*12690*/  IMAD.MOV.U32 R2, RZ, RZ, RZ ;  /* 0x000000ffff027224 */ /* 0x000fd200078e00ff */
[----:B------:R-:W-:Y:S02]  /*126a0*/  IMAD.MOV.U32 R8, RZ, RZ, R40 ;  /* 0x000000ffff087224 */ /* 0x000fe400078e0028 */
[----:B------:R-:W-:-:S07]  /*126b0*/  IMAD.MOV.U32 R9, RZ, RZ, R41 ;  /* 0x000000ffff097224 */ /* 0x000fce00078e0029 */
.L_x_1285:
        /* <DEDUP_REMOVED lines=9> */
[----:B------:R-:W-:Y:S02]  /*12750*/  IMAD.MOV.U32 R49, RZ, RZ, 0x3cb59e05 ;  /* 0x3cb59e05ff317424 */ /* 0x000fe400078e00ff */
[----:B------:R-:W-:Y:S02]  /*12760*/  IMAD.MOV.U32 R14, RZ, RZ, R32 ;  /* 0x000000ffff0e7224 */ /* 0x000fe400078e0020 */
[----:B------:R-:W-:-:S04]  /*12770*/  IMAD.MOV.U32 R15, RZ, RZ, R33 ;  /* 0x000000ffff0f7224 */ /* 0x000fc800078e0021 */
        /* <DEDUP_REMOVED lines=17> */
[--C-:B------:R-:W-:Y:S02]  /*12890*/  @!P2 IMAD.MOV.U32 R36, RZ, RZ, R38.reuse ;  /* 0x000000ffff24a224 */ /* 0x100fe400078e0026 */
[--C-:B------:R-:W-:Y:S02]  /*128a0*/  @!P2 IMAD.MOV.U32 R37, RZ, RZ, R39.reuse ;  /* 0x000000ffff25a224 */ /* 0x100fe400078e0027 */
[----:B------:R-:W-:Y:S02]  /*128b0*/  @!P2 IMAD.MOV.U32 R12, RZ, RZ, R38 ;  /* 0x000000ffff0ca224 */ /* 0x000fe400078e0026 */
[----:B------:R-:W-:Y:S01]  /*128c0*/  @!P2 IMAD.MOV.U32 R13, RZ, RZ, R39 ;  /* 0x000000ffff0da224 */ /* 0x000fe200078e0027 */
[----:B------:R-:W-:Y:S01]  /*128d0*/  @!P2 MOV R39, R19 ;  /* 0x000000130027a202 */ /* 0x000fe20000000f00 */
[----:B------:R-:W-:Y:S02]  /*128e0*/  @!P2 IMAD.MOV.U32 R38, RZ, RZ, R18 ;  /* 0x000000ffff26a224 */ /* 0x000fe400078e0012 */
[----:B------:R-:W-:-:S02]  /*128f0*/  @!P2 IMAD.MOV.U32 R42, RZ, RZ, R40 ;  /* 0x000000ffff2aa224 */ /* 0x000fc400078e0028 */
[----:B------:R-:W-:Y:S01]  /*12900*/  @!P2 IMAD.MOV.U32 R43, RZ, RZ, R41 ;  /* 0x000000ffff2ba224 */ /* 0x000fe200078e0029 */
[----:B------:R-:W-:Y:S01]  /*12910*/  @!P2 MOV R41, R9 ;  /* 0x000000090029a202 */ /* 0x000fe20000000f00 */
        /* <DEDUP_REMOVED lines=43> */
.L_x_1256:
[----:B------:R-:W-:Y:S05]  /*12bd0*/  BSYNC.RECONVERGENT B4 ;  /* 0x0000000000047941 */ /* 0x000fea0003800200 */
.L_x_1255:
[----:B------:R-:W-:Y:S01]  /*12be0*/  DSETP.NEU.AND P0, PT, R64, R38, PT ;  /* 0x000000264000722a */ /* 0x000fe20003f0d000 */
[----:B------:R-:W-:-:S13]  /*12bf0*/  BSSY.RECONVERGENT B4, `(.L_x_1257) ;  /* 0x000003f000047945 */ /* 0x000fda0003800200 */
[----:B------:R-:W-:Y:S02]  /*12c00*/  @!P0 DADD R10, R44, R44 ;  /* 0x000000002c0a8229 */ /* 0x000fe4000000002c */
[----:B------:R-:W-:-:S06]  /*12c10*/  @!P0 DADD R8, -R32, 1 ;  /* 0x3ff0000020088429 */ /* 0x000fcc0000000100 */
[----:B------:R-:W-:Y:S01]  /*12c20*/  @!P0 DMUL R10, R10, R32 ;  /* 0x000000200a0a8228 */ /* 0x000fe20000000000 */
[----:B------:R-:W-:Y:S10]  /*12c30*/  @!P0 BRA `(.L_x_1258) ;  /* 0x0000000000e88947 */ /* 0x000ff40003800000 */
        /* <DEDUP_REMOVED lines=23> */
.L_x_1260:
[----:B------:R-:W-:Y:S05]  /*12db0*/  BSYNC.RECONVERGENT B5 ;  /* 0x0000000000057941 */ /* 0x000fea0003800200 */
.L_x_1259:
        /* <DEDUP_REMOVED lines=21> */
.L_x_1262:
[----:B------:R-:W-:Y:S05]  /*12f10*/  BSYNC.RECONVERGENT B5 ;  /* 0x0000000000057941 */ /* 0x000fea0003800200 */
.L_x_1261:
        /* <DEDUP_REMOVED lines=12> */
.L_x_1258:
[----:B------:R-:W-:Y:S05]  /*12fe0*/  BSYNC.RECONVERGENT B4 ;  /* 0x0000000000047941 */ /* 0x000fea0003800200 */
.L_x_1257:
        /* <DEDUP_REMOVED lines=36> */
.L_x_1264:
[----:B------:R-:W-:Y:S05]  /*13230*/  BSYNC.RECONVERGENT B4 ;  /* 0x0000000000047941 */ /* 0x000fea0003800200 */
.L_x_1263:
[-C--:B------:R-:W-:Y:S02]  /*13240*/  FSEL R34, R8, R44.reuse, !P1 ;  /* 0x0000002c08227208 */ /* 0x080fe40004800000 */
[-C--:B------:R-:W-:Y:S02]  /*13250*/  FSEL R35, R9, R45.reuse, !P1 ;  /* 0x0000002d09237208 */ /* 0x080fe40004800000 */
[----:B------:R-:W-:Y:S02]  /*13260*/  FSEL R32, R14, R44, !P1 ;  /* 0x0000002c0e207208 */ /* 0x000fe40004800000 */
[----:B------:R-:W-:-:S07]  /*13270*/  FSEL R33, R3, R45, !P1 ;  /* 0x0000002d03217208 */ /* 0x000fce0004800000 */
.L_x_1254:
[----:B------:R-:W-:Y:S05]  /*13280*/  BSYNC.RECONVERGENT B3 ;  /* 0x0000000000037941 */ /* 0x000fea0003800200 */
.L_x_1253:
[----:B------:R-:W-:Y:S01]  /*13290*/  MOV R8, R34 ;  /* 0x0000002200087202 */ /* 0x000fe20000000f00 */
[----:B------:R-:W-:Y:S01]  /*132a0*/  IMAD.MOV.U32 R9, RZ, RZ, R35 ;  /* 0x000000ffff097224 */ /* 0x000fe200078e0023 */
[----:B------:R-:W-:Y:S01]  /*132b0*/  DSETP.GT.AND P1, PT, R44, RZ, PT ;  /* 0x000000ff2c00722a */ /* 0x000fe20003f24000 */
[----:B------:R-:W-:Y:S01]  /*132c0*/  IMAD.MOV.U32 R19, RZ, RZ, 0x3cb59e05 ;  /* 0x3cb59e05ff137424 */ /* 0x000fe200078e00ff */
[----:B------:R-:W-:Y:S01]  /*132d0*/  UMOV UR8, 0xf1e2674d ;  /* 0xf1e2674d00087882 */ /* 0x000fe20000000000 */
[----:B------:R-:W-:Y:S01]  /*132e0*/  UMOV UR9, 0x3cb59e05 ;  /* 0x3cb59e0500097882 */ /* 0x000fe20000000000 */
[----:B------:R-:W-:Y:S01]  /*132f0*/  BSSY.RECONVERGENT B0, `(.L_x_1265) ;  /* 0x000000c000007945 */ /* 0x000fe20003800200 */
[----:B------:R-:W-:Y:S01]  /*13300*/  DSETP.GT.AND P0, PT, |R8|, UR8, PT ;  /* 0x0000000808007e2a */ /* 0x000fe2000bf04200 */
[----:B------:R-:W-:Y:S01]  /*13310*/  FSEL R19, R19, -0.022170076146721839905, P1 ;  /* 0xbcb59e0513137808 */ /* 0x000fe20000800000 */
[----:B------:R-:W-:Y:S01]  /*13320*/  IMAD.MOV.U32 R9, RZ, RZ, 0x3ff00000 ;  /* 0x3ff00000ff097424 */ /* 0x000fe200078e00ff */
[----:B------:R-:W-:-:S03]  /*13330*/  MOV R0, 0x133b0 ;  /* 0x000133b000007802 */ /* 0x000fc60000000f00 */
        /* <DEDUP_REMOVED lines=8> */
.L_x_1265:
        /* <DEDUP_REMOVED lines=19> */
.L_x_1268:
[----:B------:R-:W-:-:S11]  /*134f0*/  DADD R8, R18, 1 ;  /* 0x3ff0000012087429 */ /* 0x000fd60000000000 */
.L_x_1267:
[----:B------:R-:W-:Y:S05]  /*13500*/  BSYNC.RECONVERGENT B0 ;  /* 0x0000000000007941 */ /* 0x000fea0003800200 */
.L_x_1266:
        /* <DEDUP_REMOVED lines=11> */
.L_x_1269:
        /* <DEDUP_REMOVED lines=14> */
.L_x_1272:
[----:B------:R-:W-:-:S11]  /*136a0*/  DADD R8, R18, 2 ;  /* 0x4000000012087429 */ /* 0x000fd60000000000 */
.L_x_1271:
[----:B------:R-:W-:Y:S05]  /*136b0*/  BSYNC.RECONVERGENT B0 ;  /* 0x0000000000007941 */ /* 0x000fea0003800200 */
.L_x_1270:
        /* <DEDUP_REMOVED lines=12> */
.L_x_1273:
        /* <DEDUP_REMOVED lines=19> */
.L_x_1276:
[----:B------:R-:W-:-:S11]  /*138b0*/  DADD R8, R18, 3 ;  /* 0x4008000012087429 */ /* 0x000fd60000000000 */
.L_x_1275:
[----:B------:R-:W-:Y:S05]  /*138c0*/  BSYNC.RECONVERGENT B0 ;  /* 0x0000000000007941 */ /* 0x000fea0003800200 */
.L_x_1274:
        /* <DEDUP_REMOVED lines=11> */
.L_x_1277:
        /* <DEDUP_REMOVED lines=14> */
.L_x_1280:
[----:B------:R-:W-:-:S11]  /*13a60*/  DADD R8, R18, 4 ;  /* 0x4010000012087429 */ /* 0x000fd60000000000 */
.L_x_1279:
[----:B------:R-:W-:Y:S05]  /*13a70*/  BSYNC.RECONVERGENT B0 ;  /* 0x0000000000007941 */ /* 0x000fea0003800200 */
.L_x_1278:
        /* <DEDUP_REMOVED lines=12> */
.L_x_1281:
        /* <DEDUP_REMOVED lines=19> */
.L_x_1284:
[----:B------:R-:W-:-:S11]  /*13c70*/  DADD R8, R18, 5 ;  /* 0x4014000012087429 */ /* 0x000fd60000000000 */
.L_x_1283:
[----:B------:R-:W-:Y:S05]  /*13c80*/  BSYNC.RECONVERGENT B0 ;  /* 0x0000000000007941 */ /* 0x000fea0003800200 */
.L_x_1282:
[----:B------:R-:W-:Y:S01]  /*13c90*/  DSETP.NEU.AND P0, PT, R18, 1, PT ;  /* 0x3ff000001200742a */ /* 0x000fe20003f0d000 */
[----:B------:R-:W-:-:S05]  /*13ca0*/  VIADD R2, R2, 0x1 ;  /* 0x0000000102027836 */ /* 0x000fca0000000000 */
[----:B------:R-:W-:Y:S02]  /*13cb0*/  FSEL R8, R8, RZ, P0 ;  /* 0x000000ff08087208 */ /* 0x000fe40000000000 */
[----:B------:R-:W-:Y:S02]  /*13cc0*/  FSEL R9, R9, 1.875, P0 ;  /* 0x3ff0000009097808 */ /* 0x000fe40000000000 */
[----:B------:R-:W-:-:S04]  /*13cd0*/  ISETP.NE.AND P0, PT, R2, 0x64, PT ;  /* 0x000000640200780c */ /* 0x000fc80003f05270 */
[----:B------:R-:W-:-:S09]  /*13ce0*/  DFMA R8, R20, R8, R14 ;  /* 0x000000081408722b */ /* 0x000fd2000000000e */
[----:B------:R-:W-:Y:S05]  /*13cf0*/  @P0 BRA `(.L_x_1285) ;  /* 0xffffffe800700947 */ /* 0x000fea000383ffff */
.L_x_1252:
[----:B------:R-:W-:Y:S05]  /*13d00*/  BSYNC.RECONVERGENT B2 ;  /* 0x0000000000027941 */ /* 0x000fea0003800200 */
.L_x_1251:
[----:B------:R-:W-:-:S06]  /*13d10*/  DSETP.GEU.AND P0, PT, R18, R16, PT ;  /* 0x000000101200722a */ /* 0x000fcc0003f0e000 */
[----:B------:R-:W-:Y:S02]  /*13d20*/  FSEL R2, R16, R18, !P0 ;  /* 0x0000001210027208 */ /* 0x000fe40004000000 */
[----:B------:R-:W-:-:S06]  /*13d30*/  FSEL R3, R17, R19, !P0 ;  /* 0x0000001311037208 */ /* 0x000fcc0004000000 */
[----:B------:R-:W-:-:S06]  /*13d40*/  DSETP.GEU.AND P0, PT, R2, R6, PT ;  /* 0x000000060200722a */ /* 0x000fcc0003f0e000 */
[----:B------:R-:W-:Y:S02]  /*13d50*/  FSEL R8, R2, R6, !P0 ;  /* 0x0000000602087208 */ /* 0x000fe40004000000 */
[----:B------:R-:W-:-:S06]  /*13d60*/  FSEL R9, R3, R7, !P0 ;  /* 0x0000000703097208 */ /* 0x000fcc0004000000 */
[----:B------:R-:W-:-:S11]  /*13d70*/  DADD R8, -R16, R8 ;  /* 0x0000000010087229 */ /* 0x000fd60000000108 */
.L_x_1158:
[----:B------:R-:W-:Y:S05]  /*13d80*/  BSYNC.RECONVERGENT B1 ;  /* 0x0000000000017941 */ /* 0x000fea0003800200 */
.L_x_1148:
[----:B------:R-:W0:Y:S01]  /*13d90*/  LDC.64 R2, c[0x0][0x3a0] ;  /* 0x0000e800ff027b82 */ /* 0x000e220000000a00 */
[----:B------:R-:W1:Y:S07]  /*13da0*/  LDCU.64 UR8, c[0x0][0x3d8] ;  /* 0x00007b00ff0877ac */ /* 0x000e6e0008000a00 */
[----:B------:R-:W2:Y:S01]  /*13db0*/  LDC.64 R10, c[0x0][0x3a8] ;  /* 0x0000ea00ff0a7b82 */ /* 0x000ea20000000a00 */
[----:B-1----:R-:W-:Y:S01]  /*13dc0*/  DADD R6, -R8, UR8 ;  /* 0x0000000808067e29 */ /* 0x002fe20008000100 */
[----:B0-----:R-:W-:-:S05]  /*13dd0*/  IMAD.WIDE R2, R5, 0x8, R2 ;  /* 0x0000000805027825 */ /* 0x001fca00078e0202 */
[----:B------:R-:W-:Y:S01]  /*13de0*/  STG.E.64 desc[UR6][R2.64], R8 ;  /* 0x0000000802007986 */ /* 0x000fe2000c101b06 */
[----:B--2---:R-:W-:-:S05]  /*13df0*/  IMAD.WIDE R4, R4, 0x8, R10 ;  /* 0x0000000804047825 */ /* 0x004fca00078e020a */
[----:B------:R-:W-:Y:S01]  /*13e00*/  STG.E.64 desc[UR6][R4.64], R6 ;  /* 0x0000000604007986 */ /* 0x000fe2000c101b06 */
[----:B------:R-:W-:Y:S05]  /*13e10*/  EXIT ;  /* 0x000000000000794d */ /* 0x000fea0003800000 */
        .weak           $__internal_2_$__cuda_sm20_div_rn_f64_full
        .type           $__internal_2_$__cuda_sm20_div_rn_f64_full,@function
        .size           $__internal_2_$__cuda_sm20_div_rn_f64_full,($__internal_3_$__cuda_sm20_dsqrt_rn_f64_mediumpath_v1 - $__internal_2_$__cuda_sm20_div_rn_f64_full)
$__internal_2_$__cuda_sm20_div_rn_f64_full:
[----:B------:R-:W-:Y:S01]  /*13e20*/  IMAD.MOV.U32 R53, RZ, RZ, R9 ;  /* 0x000000ffff357224 */ /* 0x000fe200078e0009 */
[C---:B------:R-:W-:Y:S01]  /*13e30*/  FSETP.GEU.AND P0, PT, |R13|.reuse, 1.469367938527859385e-39, PT ;  /* 0x001000000d00780b */ /* 0x040fe20003f0e200 */
[----:B------:R-:W-:Y:S01]  /*13e40*/  IMAD.MOV.U32 R50, RZ, RZ, R12 ;  /* 0x000000ffff327224 */ /* 0x000fe200078e000c */
[----:B------:R-:W-:Y:S01]  /*13e50*/  LOP3.LUT R10, R13, 0x800fffff, RZ, 0xc0, !PT ;  /* 0x800fffff0d0a7812 */ /* 0x000fe200078ec0ff */
[----:B------:R-:W-:Y:S01]  /*13e60*/  IMAD.MOV.U32 R52, RZ, RZ, R8 ;  /* 0x000000ffff347224 */ /* 0x000fe200078e0008 */
[C---:B------:R-:W-:Y:S01]  /*13e70*/  FSETP.GEU.AND P3, PT, |R53|.reuse, 1.469367938527859385e-39, PT ;  /* 0x001000003500780b */ /* 0x040fe20003f6e200 */
[----:B------:R-:W-:Y:S01]  /*13e80*/  IMAD.MOV.U32 R8, RZ, RZ, 0x1ca00000 ;  /* 0x1ca00000ff087424 */ /* 0x000fe200078e00ff */
[----:B------:R-:W-:Y:S01]  /*13e90*/  LOP3.LUT R51, R10, 0x3ff00000, RZ, 0xfc, !PT ;  /* 0x3ff000000a337812 */ /* 0x000fe200078efcff */
[----:B------:R-:W-:Y:S01]  /*13ea0*/  IMAD.MOV.U32 R56, RZ, RZ, R52 ;  /* 0x000000ffff387224 */ /* 0x000fe200078e0034 */
[----:B------:R-:W-:Y:S01]  /*13eb0*/  LOP3.LUT R0, R53, 0x7ff00000, RZ, 0xc0, !PT ;  /* 0x7ff0000035007812 */ /* 0x000fe200078ec0ff */
[----:B------:R-:W-:Y:S01]  /*13ec0*/  IMAD.MOV.U32 R58, RZ, RZ, 0x1 ;  /* 0x00000001ff3a7424 */ /* 0x000fe200078e00ff */
[----:B------:R-:W-:Y:S01]  /*13ed0*/  LOP3.LUT R11, R13, 0x7ff00000, RZ, 0xc0, !PT ;  /* 0x7ff000000d0b7812 */ /* 0x000fe200078ec0ff */
[----:B------:R-:W-:Y:S02]  /*13ee0*/  BSSY.RECONVERGENT B0, `(.L_x_1286) ;  /* 0x0000052000007945 */ /* 0x000fe40003800200 */
[----:B------:R-:W-:Y:S01]  /*13ef0*/  @!P0 DMUL R50, R12, 8.98846567431157953865e+307 ;  /* 0x7fe000000c328828 */ /* 0x000fe20000000000 */
[----:B------:R-:W-:-:S03]  /*13f00*/  ISETP.GE.U32.AND P2, PT, R0, R11, PT ;  /* 0x0000000b0000720c */ /* 0x000fc60003f46070 */
[----:B------:R-:W-:Y:S01]  /*13f10*/  @!P3 LOP3.LUT R9, R13, 0x7ff00000, RZ, 0xc0, !PT ;  /* 0x7ff000000d09b812 */ /* 0x000fe200078ec0ff */
[----:B------:R-:W-:Y:S01]  /*13f20*/  @!P3 IMAD.MOV.U32 R54, RZ, RZ, RZ ;  /* 0x000000ffff36b224 */ /* 0x000fe200078e00ff */
[----:B------:R-:W0:Y:S01]  /*13f30*/  MUFU.RCP64H R59, R51 ;  /* 0x00000033003b7308 */ /* 0x000e220000001800 */
[----:B------:R-:W-:Y:S02]  /*13f40*/  SEL R10, R8, 0x63400000, !P2 ;  /* 0x63400000080a7807 */ /* 0x000fe40005000000 */
[----:B------:R-:W-:Y:S02]  /*13f50*/  @!P3 ISETP.GE.U32.AND P4, PT, R0, R9, PT ;  /* 0x000000090000b20c */ /* 0x000fe40003f86070 */
[----:B------:R-:W-:Y:S01]  /*13f60*/  LOP3.LUT R57, R10, 0x800fffff, R53, 0xf8, !PT ;  /* 0x800fffff0a397812 */ /* 0x000fe200078ef835 */
[----:B------:R-:W-:Y:S01]  /*13f70*/  IMAD.MOV.U32 R10, RZ, RZ, R0 ;  /* 0x000000ffff0a7224 */ /* 0x000fe200078e0000 */
[----:B------:R-:W-:Y:S02]  /*13f80*/  @!P3 SEL R9, R8, 0x63400000, !P4 ;  /* 0x634000000809b807 */ /* 0x000fe40006000000 */
[----:B------:R-:W-:-:S02]  /*13f90*/  @!P0 LOP3.LUT R11, R51, 0x7ff00000, RZ, 0xc0, !PT ;  /* 0x7ff00000330b8812 */ /* 0x000fc400078ec0ff */
[----:B------:R-:W-:-:S04]  /*13fa0*/  @!P3 LOP3.LUT R9, R9, 0x80000000, R53, 0xf8, !PT ;  /* 0x800000000909b812 */ /* 0x000fc800078ef835 */
[----:B------:R-:W-:-:S06]  /*13fb0*/  @!P3 LOP3.LUT R55, R9, 0x100000, RZ, 0xfc, !PT ;  /* 0x001000000937b812 */ /* 0x000fcc00078efcff */
[----:B------:R-:W-:Y:S02]  /*13fc0*/  @!P3 DFMA R56, R56, 2, -R54 ;  /* 0x400000003838b82b */ /* 0x000fe40000000836 */
[----:B0-----:R-:W-:-:S08]  /*13fd0*/  DFMA R54, R58, -R50, 1 ;  /* 0x3ff000003a36742b */ /* 0x001fd00000000832 */
[----:B------:R-:W-:Y:S01]  /*13fe0*/  DFMA R54, R54, R54, R54 ;  /* 0x000000363636722b */ /* 0x000fe20000000036 */
[----:B------:R-:W-:-:S05]  /*13ff0*/  @!P3 LOP3.LUT R10, R57, 0x7ff00000, RZ, 0xc0, !PT ;  /* 0x7ff00000390ab812 */ /* 0x000fca00078ec0ff */
[----:B------:R-:W-:Y:S02]  /*14000*/  VIADD R9, R10, 0xffffffff ;  /* 0xffffffff0a097836 */ /* 0x000fe40000000000 */
[----:B------:R-:W-:-:S03]  /*14010*/  DFMA R54, R58, R54, R58 ;  /* 0x000000363a36722b */ /* 0x000fc6000000003a */
[----:B------:R-:W-:Y:S01]  /*14020*/  ISETP.GT.U32.AND P0, PT, R9, 0x7feffffe, PT ;  /* 0x7feffffe0900780c */ /* 0x000fe20003f04070 */
[----:B------:R-:W-:-:S04]  /*14030*/  VIADD R9, R11, 0xffffffff ;  /* 0xffffffff0b097836 */ /* 0x000fc80000000000 */
[----:B------:R-:W-:Y:S01]  /*14040*/  DFMA R60, R54, -R50, 1 ;  /* 0x3ff00000363c742b */ /* 0x000fe20000000832 */
[----:B------:R-:W-:-:S07]  /*14050*/  ISETP.GT.U32.OR P0, PT, R9, 0x7feffffe, P0 ;  /* 0x7feffffe0900780c */ /* 0x000fce0000704470 */
[----:B------:R-:W-:-:S08]  /*14060*/  DFMA R60, R54, R60, R54 ;  /* 0x0000003c363c722b */ /* 0x000fd00000000036 */
[----:B------:R-:W-:-:S08]  /*14070*/  DMUL R58, R60, R56 ;  /* 0x000000383c3a7228 */ /* 0x000fd00000000000 */
[----:B------:R-:W-:-:S08]  /*14080*/  DFMA R54, R58, -R50, R56 ;  /* 0x800000323a36722b */ /* 0x000fd00000000038 */
[----:B------:R-:W-:Y:S01]  /*14090*/  DFMA R54, R60, R54, R58 ;  /* 0x000000363c36722b */ /* 0x000fe2000000003a */
[----:B------:R-:W-:Y:S10]  /*140a0*/  @P0 BRA `(.L_x_1287) ;  /* 0x0000000000740947 */ /* 0x000ff40003800000 */
[----:B------:R-:W-:-:S04]  /*140b0*/  LOP3.LUT R9, R13, 0x7ff00000, RZ, 0xc0, !PT ;  /* 0x7ff000000d097812 */ /* 0x000fc800078ec0ff */
[CC--:B------:R-:W-:Y:S02]  /*140c0*/  ISETP.GE.U32.AND P0, PT, R0.reuse, R9.reuse, PT ;  /* 0x000000090000720c */ /* 0x0c0fe40003f06070 */
[----:B------:R-:W-:Y:S02]  /*140d0*/  VIADDMNMX R0, R0, -R9, 0xb9600000, !PT ;  /* 0xb960000000007446 */ /* 0x000fe40007800909 */
[----:B------:R-:W-:Y:S01]  /*140e0*/  SEL R9, R8, 0x63400000, !P0 ;  /* 0x6340000008097807 */ /* 0x000fe20004000000 */
[----:B------:R-:W-:Y:S01]  /*140f0*/  IMAD.MOV.U32 R8, RZ, RZ, RZ ;  /* 0x000000ffff087224 */ /* 0x000fe200078e00ff */
[----:B------:R-:W-:-:S05]  /*14100*/  VIMNMX R0, PT, PT, R0, 0x46a00000, PT ;  /* 0x46a0000000007848 */ /* 0x000fca0003fe0100 */
[----:B------:R-:W-:-:S04]  /*14110*/  IMAD.IADD R0, R0, 0x1, -R9 ;  /* 0x0000000100007824 */ /* 0x000fc800078e0a09 */
[----:B------:R-:W-:-:S06]  /*14120*/  VIADD R9, R0, 0x7fe00000 ;  /* 0x7fe0000000097836 */ /* 0x000fcc0000000000 */
[----:B------:R-:W-:-:S10]  /*14130*/  DMUL R58, R54, R8 ;  /* 0x00000008363a7228 */ /* 0x000fd40000000000 */
[----:B------:R-:W-:-:S13]  /*14140*/  FSETP.GTU.AND P0, PT, |R59|, 1.469367938527859385e-39, PT ;  /* 0x001000003b00780b */ /* 0x000fda0003f0c200 */
[----:B------:R-:W-:Y:S05]  /*14150*/  @P0 BRA `(.L_x_1288) ;  /* 0x0000000000a80947 */ /* 0x000fea0003800000 */
[----:B------:R-:W-:Y:S01]  /*14160*/  DFMA R50, R54, -R50, R56 ;  /* 0x800000323632722b */ /* 0x000fe20000000038 */
[----:B------:R-:W-:-:S09]  /*14170*/  IMAD.MOV.U32 R12, RZ, RZ, RZ ;  /* 0x000000ffff0c7224 */ /* 0x000fd200078e00ff */
[C---:B------:R-:W-:Y:S02]  /*14180*/  FSETP.NEU.AND P0, PT, R51.reuse, RZ, PT ;  /* 0x000000ff3300720b */ /* 0x040fe40003f0d000 */
[----:B------:R-:W-:-:S04]  /*14190*/  LOP3.LUT R8, R51, 0x80000000, R13, 0x48, !PT ;  /* 0x8000000033087812 */ /* 0x000fc800078e480d */
[----:B------:R-:W-:-:S07]  /*141a0*/  LOP3.LUT R13, R8, R9, RZ, 0xfc, !PT ;  /* 0x00000009080d7212 */ /* 0x000fce00078efcff */
[----:B------:R-:W-:Y:S05]  /*141b0*/  @!P0 BRA `(.L_x_1288) ;  /* 0x0000000000908947 */ /* 0x000fea0003800000 */
[C---:B------:R-:W-:Y:S01]  /*141c0*/  IADD3 R11, PT, PT, -R0.reuse, RZ, RZ ;  /* 0x000000ff000b7210 */ /* 0x040fe20007ffe1ff */
[----:B------:R-:W-:Y:S01]  /*141d0*/  IMAD.MOV.U32 R10, RZ, RZ, RZ ;  /* 0x000000ffff0a7224 */ /* 0x000fe200078e00ff */
[----:B------:R-:W-:-:S05]  /*141e0*/  IADD3 R0, PT, PT, -R0, -0x43300000, RZ ;  /* 0xbcd0000000007810 */ /* 0x000fca0007ffe1ff */
        /* <DEDUP_REMOVED lines=9> */
.L_x_1287:
[----:B------:R-:W-:-:S14]  /*14280*/  DSETP.NAN.AND P0, PT, R52, R52, PT ;  /* 0x000000343400722a */ /* 0x000fdc0003f08000 */
[----:B------:R-:W-:Y:S05]  /*14290*/  @P0 BRA `(.L_x_1289) ;  /* 0x00000000004c0947 */ /* 0x000fea0003800000 */
[----:B------:R-:W-:-:S14]  /*142a0*/  DSETP.NAN.AND P0, PT, R12, R12, PT ;  /* 0x0000000c0c00722a */ /* 0x000fdc0003f08000 */
[----:B------:R-:W-:Y:S05]  /*142b0*/  @P0 BRA `(.L_x_1290) ;  /* 0x0000000000340947 */ /* 0x000fea0003800000 */
[----:B------:R-:W-:Y:S01]  /*142c0*/  ISETP.NE.AND P0, PT, R10, R11, PT ;  /* 0x0000000b0a00720c */ /* 0x000fe20003f05270 */
[----:B------:R-:W-:Y:S02]  /*142d0*/  IMAD.MOV.U32 R58, RZ, RZ, 0x0 ;  /* 0x00000000ff3a7424 */ /* 0x000fe400078e00ff */
[----:B------:R-:W-:-:S10]  /*142e0*/  IMAD.MOV.U32 R59, RZ, RZ, -0x80000 ;  /* 0xfff80000ff3b7424 */ /* 0x000fd400078e00ff */
        /* <DEDUP_REMOVED lines=10> */
.L_x_1290:
[----:B------:R-:W-:Y:S01]  /*14390*/  LOP3.LUT R9, R13, 0x80000, RZ, 0xfc, !PT ;  /* 0x000800000d097812 */ /* 0x000fe200078efcff */
[----:B------:R-:W-:-:S04]  /*143a0*/  IMAD.MOV.U32 R58, RZ, RZ, R12 ;  /* 0x000000ffff3a7224 */ /* 0x000fc800078e000c */
[----:B------:R-:W-:Y:S01]  /*143b0*/  IMAD.MOV.U32 R59, RZ, RZ, R9 ;  /* 0x000000ffff3b7224 */ /* 0x000fe200078e0009 */
[----:B------:R-:W-:Y:S06]  /*143c0*/  BRA `(.L_x_1288) ;  /* 0x00000000000c7947 */ /* 0x000fec0003800000 */
.L_x_1289:
[----:B------:R-:W-:Y:S01]  /*143d0*/  LOP3.LUT R9, R53, 0x80000, RZ, 0xfc, !PT ;  /* 0x0008000035097812 */ /* 0x000fe200078efcff */
[----:B------:R-:W-:-:S04]  /*143e0*/  IMAD.MOV.U32 R58, RZ, RZ, R52 ;  /* 0x000000ffff3a7224 */ /* 0x000fc800078e0034 */
[----:B------:R-:W-:-:S07]  /*143f0*/  IMAD.MOV.U32 R59, RZ, RZ, R9 ;  /* 0x000000ffff3b7224 */ /* 0x000fce00078e0009 */
.L_x_1288:
[----:B------:R-:W-:Y:S05]  /*14400*/  BSYNC.RECONVERGENT B0 ;  /* 0x0000000000007941 */ /* 0x000fea0003800200 */
.L_x_1286:
[----:B------:R-:W-:Y:S01]  /*14410*/  MOV R49, 0x0 ;  /* 0x0000000000317802 */ /* 0x000fe20000000f00 */
[----:B------:R-:W-:Y:S02]  /*14420*/  IMAD.MOV.U32 R8, RZ, RZ, R58 ;  /* 0x000000ffff087224 */ /* 0x000fe400078e003a */
[----:B------:R-:W-:Y:S01]  /*14430*/  IMAD.MOV.U32 R9, RZ, RZ, R59 ;  /* 0x000000ffff097224 */ /* 0x000fe200078e003b */
[----:B------:R-:W-:Y:S06]  /*14440*/  RET.REL.NODEC R48 `(_Z19boundary_correctionPdS_S_S_S_S_PKdiiiiddd) ;  /* 0xfffffeb830ec7950 */ /* 0x000fec0003c3ffff */
        .weak           $__internal_3_$__cuda_sm20_dsqrt_rn_f64_mediumpath_v1
        .type           $__internal_3_$__cuda_sm20_dsqrt_rn_f64_mediumpath_v1,@function
        .size           $__internal_3_$__cuda_sm20_dsqrt_rn_f64_mediumpath_v1,($_Z19boundary_correctionPdS_S_S_S_S_PKdiiiiddd$__internal_accurate_pow - $__internal_3_$__cuda_sm20_dsqrt_rn_f64_mediumpath_v1)
$__internal_3_$__cuda_sm20_dsqrt_rn_f64_mediumpath_v1:
[----:B------:R-:W-:Y:S01]  /*14450*/  ISETP.GE.U32.AND P1, PT, R8, -0x3400000, PT ;  /* 0xfcc000000800780c */ /* 0x000fe20003f26070 */
[----:B------:R-:W-:Y:S01]  /*14460*/  BSSY.RECONVERGENT B3, `(.L_x_1291) ;  /* 0x0000028000037945 */ /* 0x000fe20003800200 */
[----:B------:R-:W-:Y:S02]  /*14470*/  IMAD.MOV.U32 R10, RZ, RZ, R12 ;  /* 0x000000ffff0a7224 */ /* 0x000fe400078e000c */
[----:B------:R-:W-:Y:S02]  /*14480*/  IMAD.MOV.U32 R11, RZ, RZ, R9 ;  /* 0x000000ffff0b7224 */ /* 0x000fe400078e0009 */
[----:B------:R-:W-:Y:S02]  /*14490*/  IMAD.MOV.U32 R8, RZ, RZ, R26 ;  /* 0x000000ffff087224 */ /* 0x000fe400078e001a */
[----:B------:R-:W-:Y:S02]  /*144a0*/  IMAD.MOV.U32 R9, RZ, RZ, R27 ;  /* 0x000000ffff097224 */ /* 0x000fe400078e001b */
[----:B------:R-:W-:-:S03]  /*144b0*/  IMAD.MOV.U32 R12, RZ, RZ, R0 ;  /* 0x000000ffff0c7224 */ /* 0x000fc600078e0000 */
[----:B------:R-:W-:Y:S05]  /*144c0*/  @!P1 BRA `(.L_x_1292) ;  /* 0x0000000000209947 */ /* 0x000fea0003800000 */
        /* <DEDUP_REMOVED lines=8> */
.L_x_1292:
        /* <DEDUP_REMOVED lines=9> */
[----:B------:R-:W-:Y:S02]  /*145e0*/  IMAD.MOV.U32 R22, RZ, RZ, 0x0 ;  /* 0x00000000ff167424 */ /* 0x000fe400078e00ff */
[----:B------:R-:W-:Y:S02]  /*145f0*/  IMAD.MOV.U32 R10, RZ, RZ, RZ ;  /* 0x000000ffff0a7224 */ /* 0x000fe400078e00ff */
[----:B------:R-:W-:Y:S01]  /*14600*/  IMAD.MOV.U32 R23, RZ, RZ, 0x3fd80000 ;  /* 0x3fd80000ff177424 */ /* 0x000fe200078e00ff */
[----:B------:R-:W0:Y:S03]  /*14610*/  MUFU.RSQ64H R11, R9 ;  /* 0x00000009000b7308 */ /* 0x000e260000001c00 */
        /* <DEDUP_REMOVED lines=11> */
.L_x_1294:
[----:B------:R-:W-:-:S11]  /*146d0*/  DADD R8, R10, R10 ;  /* 0x000000000a087229 */ /* 0x000fd6000000000a */
.L_x_1293:
[----:B------:R-:W-:Y:S05]  /*146e0*/  BSYNC.RECONVERGENT B3 ;  /* 0x0000000000037941 */ /* 0x000fea0003800200 */
.L_x_1291:
[----:B------:R-:W-:Y:S01]  /*146f0*/  IMAD.MOV.U32 R10, RZ, RZ, R8 ;  /* 0x000000ffff0a7224 */ /* 0x000fe200078e0008 */
[----:B------:R-:W-:Y:S01]  /*14700*/  MOV R8, R24 ;  /* 0x0000001800087202 */ /* 0x000fe20000000f00 */
[----:B------:R-:W-:Y:S02]  /*14710*/  IMAD.MOV.U32 R11, RZ, RZ, R9 ;  /* 0x000000ffff0b7224 */ /* 0x000fe400078e0009 */
[----:B------:R-:W-:-:S04]  /*14720*/  IMAD.MOV.U32 R9, RZ, RZ, 0x0 ;  /* 0x00000000ff097424 */ /* 0x000fc800078e00ff */
[----:B------:R-:W-:Y:S05]  /*14730*/  RET.REL.NODEC R8 `(_Z19boundary_correctionPdS_S_S_S_S_PKdiiiiddd) ;  /* 0xfffffeb808307950 */ /* 0x000fea0003c3ffff */
        .type           $_Z19boundary_correctionPdS_S_S_S_S_PKdiiiiddd$__internal_accurate_pow,@function
        .size           $_Z19boundary_correctionPdS_S_S_S_S_PKdiiiiddd$__internal_accurate_pow,(.L_x_1563 - $_Z19boundary_correctionPdS_S_S_S_S_PKdiiiiddd$__internal_accurate_pow)
$_Z19boundary_correctionPdS_S_S_S_S_PKdiiiiddd$__internal_accurate_pow:
[----:B------:R-:W-:Y:S01]  /*14740*/  ISETP.GT.U32.AND P0, PT, R11, 0xfffff, PT ;  /* 0x000fffff0b00780c */ /* 0x000fe20003f04070 */
[----:B------:R-:W-:Y:S01]  /*14750*/  IMAD.MOV.U32 R8, RZ, RZ, R11 ;  /* 0x000000ffff087224 */ /* 0x000fe200078e000b */
[----:B------:R-:W-:Y:S01]  /*14760*/  UMOV UR10, 0x7d2cafe2 ;  /* 0x7d2cafe2000a7882 */ /* 0x000fe20000000000 */
[----:B------:R-:W-:Y:S01]  /*14770*/  IMAD.MOV.U32 R12, RZ, RZ, RZ ;  /* 0x000000ffff0c7224 */ /* 0x000fe200078e00ff */
[----:B------:R-:W-:Y:S01]  /*14780*/  UMOV UR11, 0x3eb0f5ff ;  /* 0x3eb0f5ff000b7882 */ /* 0x000fe20000000000 */
[----:B------:R-:W-:Y:S01]  /*14790*/  IMAD.MOV.U32 R50, RZ, RZ, 0x41ad3b5a ;  /* 0x41ad3b5aff327424 */ /* 0x000fe200078e00ff */
[----:B------:R-:W-:Y:S01]  /*147a0*/  UMOV UR12, 0x3b39803f ;  /* 0x3b39803f000c7882 */ /* 0x000fe20000000000 */
[----:B------:R-:W-:Y:S01]  /*147b0*/  IMAD.MOV.U32 R51, RZ, RZ, 0x3ed0f5d2 ;  /* 0x3ed0f5d2ff337424 */ /* 0x000fe200078e00ff */
[----:B------:R-:W-:-:S05]  /*147c0*/  UMOV UR13, 0x3c7abc9e ;  /* 0x3c7abc9e000d7882 */ /* 0x000fca0000000000 */
[----:B------:R-:W-:Y:S01]  /*147d0*/  @!P0 DMUL R48, R10, 1.80143985094819840000e+16 ;  /* 0x435000000a308828 */ /* 0x000fe20000000000 */
[----:B------:R-:W-:-:S09]  /*147e0*/  SHF.R.U32.HI R11, RZ, 0x14, R11 ;  /* 0x00000014ff0b7819 */ /* 0x000fd2000001160b */
[----:B------:R-:W-:Y:S01]  /*147f0*/  @!P0 IMAD.MOV.U32 R8, RZ, RZ, R49 ;  /* 0x000000ffff088224 */ /* 0x000fe200078e0031 */
[----:B------:R-:W-:Y:S01]  /*14800*/  @!P0 LEA.HI R11, R49, 0xffffffca, RZ, 0xc ;  /* 0xffffffca310b8811 */ /* 0x000fe200078f60ff */
[----:B------:R-:W-:-:S03]  /*14810*/  @!P0 IMAD.MOV.U32 R10, RZ, RZ, R48 ;  /* 0x000000ffff0a8224 */ /* 0x000fc600078e0030 */
[----:B------:R-:W-:Y:S01]  /*14820*/  LOP3.LUT R13, R8, 0x800fffff, RZ, 0xc0, !PT ;  /* 0x800fffff080d7812 */ /* 0x000fe200078ec0ff */
[----:B------:R-:W-:-:S03]  /*14830*/  IMAD.MOV.U32 R54, RZ, RZ, R10 ;  /* 0x000000ffff367224 */ /* 0x000fc600078e000a */
[----:B------:R-:W-:-:S04]  /*14840*/  LOP3.LUT R13, R13, 0x3ff00000, RZ, 0xfc, !PT ;  /* 0x3ff000000d0d7812 */ /* 0x000fc800078efcff */
[----:B------:R-:W-:Y:S01]  /*14850*/  ISETP.GE.U32.AND P1, PT, R13, 0x3ff6a09f, PT ;  /* 0x3ff6a09f0d00780c */ /* 0x000fe20003f26070 */
[----:B------:R-:W-:-:S12]  /*14860*/  IMAD.MOV.U32 R55, RZ, RZ, R13 ;  /* 0x000000ffff377224 */ /* 0x000fd800078e000d */
[----:B------:R-:W-:-:S04]  /*14870*/  @P1 VIADD R8, R55, 0xfff00000 ;  /* 0xfff0000037081836 */ /* 0x000fc80000000000 */
[----:B------:R-:W-:Y:S02]  /*14880*/  @P1 IMAD.MOV.U32 R55, RZ, RZ, R8 ;  /* 0x000000ffff371224 */ /* 0x000fe400078e0008 */
[C---:B------:R-:W-:Y:S02]  /*14890*/  VIADD R8, R11.reuse, 0xfffffc01 ;  /* 0xfffffc010b087836 */ /* 0x040fe40000000000 */
[----:B------:R-:W-:Y:S02]  /*148a0*/  @P1 VIADD R8, R11, 0xfffffc02 ;  /* 0xfffffc020b081836 */ /* 0x000fe40000000000 */
[C---:B------:R-:W-:Y:S02]  /*148b0*/  DADD R58, R54.reuse, 1 ;  /* 0x3ff00000363a7429 */ /* 0x040fe40000000000 */
[----:B------:R-:W-:-:S04]  /*148c0*/  DADD R54, R54, -1 ;  /* 0xbff0000036367429 */ /* 0x000fc80000000000 */
[----:B------:R-:W0:Y:S02]  /*148d0*/  MUFU.RCP64H R13, R59 ;  /* 0x0000003b000d7308 */ /* 0x000e240000001800 */
[----:B0-----:R-:W-:-:S08]  /*148e0*/  DFMA R52, -R58, R12, 1 ;  /* 0x3ff000003a34742b */ /* 0x001fd0000000010c */
[----:B------:R-:W-:-:S08]  /*148f0*/  DFMA R52, R52, R52, R52 ;  /* 0x000000343434722b */ /* 0x000fd00000000034 */
[----:B------:R-:W-:-:S08]  /*14900*/  DFMA R52, R12, R52, R12 ;  /* 0x000000340c34722b */ /* 0x000fd0000000000c */
[----:B------:R-:W-:-:S08]  /*14910*/  DMUL R12, R54, R52 ;  /* 0x00000034360c7228 */ /* 0x000fd00000000000 */
[----:B------:R-:W-:-:S08]  /*14920*/  DFMA R12, R54, R52, R12 ;  /* 0x00000034360c722b */ /* 0x000fd0000000000c */
[-C--:B------:R-:W-:Y:S02]  /*14930*/  DMUL R56, R12, R12.reuse ;  /* 0x0000000c0c387228 */ /* 0x080fe40000000000 */
[----:B------:R-:W-:Y:S02]  /*14940*/  DADD R48, R54, -R12 ;  /* 0x0000000036307229 */ /* 0x000fe4000000080c */
[----:B------:R-:W-:-:S04]  /*14950*/  DMUL R58, R12, R12 ;  /* 0x0000000c0c3a7228 */ /* 0x000fc80000000000 */
[----:B------:R-:W-:Y:S01]  /*14960*/  DFMA R50, R56, UR10, R50 ;  /* 0x0000000a38327c2b */ /* 0x000fe20008000032 */
[----:B------:R-:W-:Y:S01]  /*14970*/  UMOV UR10, 0x75488a3f ;  /* 0x75488a3f000a7882 */ /* 0x000fe20000000000 */
[----:B------:R-:W-:Y:S01]  /*14980*/  UMOV UR11, 0x3ef3b20a ;  /* 0x3ef3b20a000b7882 */ /* 0x000fe20000000000 */
[----:B------:R-:W-:-:S05]  /*14990*/  DADD R48, R48, R48 ;  /* 0x0000000030307229 */ /* 0x000fca0000000030 */
[----:B------:R-:W-:Y:S01]  /*149a0*/  DFMA R50, R56, R50, UR10 ;  /* 0x0000000a38327e2b */ /* 0x000fe20008000032 */
[----:B------:R-:W-:Y:S01]  /*149b0*/  UMOV UR10, 0xe4faecd5 ;  /* 0xe4faecd5000a7882 */ /* 0x000fe20000000000 */
[----:B------:R-:W-:Y:S01]  /*149c0*/  UMOV UR11, 0x3f1745cd ;  /* 0x3f1745cd000b7882 */ /* 0x000fe20000000000 */
[----:B------:R-:W-:-:S05]  /*149d0*/  DFMA R48, R54, -R12, R48 ;  /* 0x8000000c3630722b */ /* 0x000fca0000000030 */
[----:B------:R-:W-:Y:S01]  /*149e0*/  DFMA R50, R56, R50, UR10 ;  /* 0x0000000a38327e2b */ /* 0x000fe20008000032 */
[----:B------:R-:W-:Y:S01]  /*149f0*/  UMOV UR10, 0x258a578b ;  /* 0x258a578b000a7882 */ /* 0x000fe20000000000 */
[----:B------:R-:W-:Y:S01]  /*14a00*/  UMOV UR11, 0x3f3c71c7 ;  /* 0x3f3c71c7000b7882 */ /* 0x000fe20000000000 */
[----:B------:R-:W-:-:S05]  /*14a10*/  DMUL R48, R52, R48 ;  /* 0x0000003034307228 */ /* 0x000fca0000000000 */
        /* <DEDUP_REMOVED lines=10> */
[----:B------:R-:W-:Y:S01]  /*14ac0*/  DADD R52, -R50, UR10 ;  /* 0x0000000a32347e29 */ /* 0x000fe20008000100 */
[----:B------:R-:W-:Y:S01]  /*14ad0*/  UMOV UR10, 0xb9e7b0 ;  /* 0x00b9e7b0000a7882 */ /* 0x000fe20000000000 */
[----:B------:R-:W-:-:S06]  /*14ae0*/  UMOV UR11, 0x3c46a4cb ;  /* 0x3c46a4cb000b7882 */ /* 0x000fcc0000000000 */
[----:B------:R-:W-:Y:S02]  /*14af0*/  DFMA R56, R56, R54, R52 ;  /* 0x000000363838722b */ /* 0x000fe40000000034 */
[----:B------:R-:W-:Y:S01]  /*14b00*/  DFMA R52, R12, R12, -R58 ;  /* 0x0000000c0c34722b */ /* 0x000fe2000000083a */
[----:B------:R-:W-:Y:S02]  /*14b10*/  VIADD R55, R49, 0x100000 ;  /* 0x0010000031377836 */ /* 0x000fe40000000000 */
[----:B------:R-:W-:-:S03]  /*14b20*/  IMAD.MOV.U32 R54, RZ, RZ, R48 ;  /* 0x000000ffff367224 */ /* 0x000fc600078e0030 */
[----:B------:R-:W-:Y:S01]  /*14b30*/  DADD R56, R56, -UR10 ;  /* 0x8000000a38387e29 */ /* 0x000fe20008000000 */
[----:B------:R-:W-:Y:S01]  /*14b40*/  UMOV UR10, 0x80000000 ;  /* 0x80000000000a7882 */ /* 0x000fe20000000000 */
[----:B------:R-:W-:Y:S01]  /*14b50*/  UMOV UR11, 0x43300000 ;  /* 0x43300000000b7882 */ /* 0x000fe20000000000 */
[C---:B------:R-:W-:Y:S02]  /*14b60*/  DFMA R54, R12.reuse, R54, R52 ;  /* 0x000000360c36722b */ /* 0x040fe40000000034 */
[----:B------:R-:W-:-:S08]  /*14b70*/  DMUL R52, R12, R58 ;  /* 0x0000003a0c347228 */ /* 0x000fd00000000000 */
[----:B------:R-:W-:-:S08]  /*14b80*/  DFMA R60, R12, R58, -R52 ;  /* 0x0000003a0c3c722b */ /* 0x000fd00000000834 */
[----:B------:R-:W-:-:S08]  /*14b90*/  DFMA R60, R48, R58, R60 ;  /* 0x0000003a303c722b */ /* 0x000fd0000000003c */
[----:B------:R-:W-:Y:S02]  /*14ba0*/  DFMA R60, R12, R54, R60 ;  /* 0x000000360c3c722b */ /* 0x000fe4000000003c */
[----:B------:R-:W-:-:S08]  /*14bb0*/  DADD R54, R50, R56 ;  /* 0x0000000032367229 */ /* 0x000fd00000000038 */
[----:B------:R-:W-:-:S08]  /*14bc0*/  DADD R50, R50, -R54 ;  /* 0x0000000032327229 */ /* 0x000fd00000000836 */
[----:B------:R-:W-:Y:S02]  /*14bd0*/  DADD R56, R56, R50 ;  /* 0x0000000038387229 */ /* 0x000fe40000000032 */
[----:B------:R-:W-:-:S08]  /*14be0*/  DMUL R50, R54, R52 ;  /* 0x0000003436327228 */ /* 0x000fd00000000000 */
[----:B------:R-:W-:-:S08]  /*14bf0*/  DFMA R58, R54, R52, -R50 ;  /* 0x00000034363a722b */ /* 0x000fd00000000832 */
[----:B------:R-:W-:-:S08]  /*14c00*/  DFMA R58, R54, R60, R58 ;  /* 0x0000003c363a722b */ /* 0x000fd0000000003a */
[----:B------:R-:W-:-:S08]  /*14c10*/  DFMA R56, R56, R52, R58 ;  /* 0x000000343838722b */ /* 0x000fd0000000003a */
[----:B------:R-:W-:-:S08]  /*14c20*/  DADD R54, R50, R56 ;  /* 0x0000000032367229 */ /* 0x000fd00000000038 */
[--C-:B------:R-:W-:Y:S02]  /*14c30*/  DADD R52, R12, R54.reuse ;  /* 0x000000000c347229 */ /* 0x100fe40000000036 */
[----:B------:R-:W-:-:S06]  /*14c40*/  DADD R50, R50, -R54 ;  /* 0x0000000032327229 */ /* 0x000fcc0000000836 */
[----:B------:R-:W-:Y:S02]  /*14c50*/  DADD R12, R12, -R52 ;  /* 0x000000000c0c7229 */ /* 0x000fe40000000834 */
[----:B------:R-:W-:-:S06]  /*14c60*/  DADD R50, R56, R50 ;  /* 0x0000000038327229 */ /* 0x000fcc0000000032 */
[----:B------:R-:W-:-:S08]  /*14c70*/  DADD R12, R54, R12 ;  /* 0x00000000360c7229 */ /* 0x000fd0000000000c */
[----:B------:R-:W-:Y:S01]  /*14c80*/  DADD R50, R50, R12 ;  /* 0x0000000032327229 */ /* 0x000fe2000000000c */
[----:B------:R-:W-:Y:S01]  /*14c90*/  HFMA2 R13, -RZ, RZ, 3.59375, 0 ;  /* 0x43300000ff0d7431 */ /* 0x000fe200000001ff */
[----:B------:R-:W-:-:S06]  /*14ca0*/  LOP3.LUT R12, R8, 0x80000000, RZ, 0x3c, !PT ;  /* 0x80000000080c7812 */ /* 0x000fcc00078e3cff */
        /* <DEDUP_REMOVED lines=8> */
[----:B------:R-:W-:Y:S01]  /*14d30*/  DADD R54, R48, R54 ;  /* 0x0000000030367229 */ /* 0x000fe20000000036 */
[----:B------:R-:W-:Y:S02]  /*14d40*/  IMAD.MOV.U32 R49, RZ, RZ, R9 ;  /* 0x000000ffff317224 */ /* 0x000fe400078e0009 */
[----:B------:R-:W-:-:S03]  /*14d50*/  IMAD.U32 R48, RZ, RZ, UR4 ;  /* 0x00000004ff307e24 */ /* 0x000fc6000f8e00ff */
[----:B------:R-:W-:Y:S01]  /*14d60*/  DADD R52, -R50, R52 ;  /* 0x0000000032347229 */ /* 0x000fe20000000134 */
[C---:B------:R-:W-:Y:S01]  /*14d70*/  IMAD.SHL.U32 R8, R49.reuse, 0x2, RZ ;  /* 0x0000000231087824 */ /* 0x040fe200078e00ff */
[----:B------:R-:W-:-:S04]  /*14d80*/  LOP3.LUT R9, R49, 0xff0fffff, RZ, 0xc0, !PT ;  /* 0xff0fffff31097812 */ /* 0x000fc800078ec0ff */
[----:B------:R-:W-:Y:S02]  /*14d90*/  ISETP.GT.U32.AND P0, PT, R8, -0x2000001, PT ;  /* 0xfdffffff0800780c */ /* 0x000fe40003f04070 */
[----:B------:R-:W-:Y:S02]  /*14da0*/  DADD R54, R54, -R52 ;  /* 0x0000000036367229 */ /* 0x000fe40000000834 */
[----:B------:R-:W-:-:S06]  /*14db0*/  SEL R49, R9, R49, P0 ;  /* 0x0000003109317207 */ /* 0x000fcc0000000000 */
[----:B------:R-:W-:-:S08]  /*14dc0*/  DFMA R12, R12, UR12, R54 ;  /* 0x0000000c0c0c7c2b */ /* 0x000fd00008000036 */
        /* <DEDUP_REMOVED lines=49> */
[----:B------:R-:W-:Y:S02]  /*150e0*/  IMAD R49, R50, 0x100000, R11 ;  /* 0x0010000032317824 */ /* 0x000fe400078e020b */
[----:B------:R-:W-:Y:S01]  /*150f0*/  IMAD.MOV.U32 R48, RZ, RZ, R10 ;  /* 0x000000ffff307224 */ /* 0x000fe200078e000a */
        /* <DEDUP_REMOVED lines=13> */
.L_x_1295:
[----:B------:R-:W-:Y:S01]  /*151d0*/  DFMA R12, R12, R48, R48 ;  /* 0x000000300c0c722b */ /* 0x000fe20000000030 */
[----:B------:R-:W-:Y:S01]  /*151e0*/  IMAD.MOV.U32 R10, RZ, RZ, R0 ;  /* 0x000000ffff0a7224 */ /* 0x000fe200078e0000 */
[----:B------:R-:W-:Y:S01]  /*151f0*/  DSETP.NEU.AND P0, PT, |R48|, +INF , PT ;  /* 0x7ff000003000742a */ /* 0x000fe20003f0d200 */
[----:B------:R-:W-:-:S07]  /*15200*/  IMAD.MOV.U32 R11, RZ, RZ, 0x0 ;  /* 0x00000000ff0b7424 */ /* 0x000fce00078e00ff */
[----:B------:R-:W-:Y:S02]  /*15210*/  FSEL R8, R48, R12, !P0 ;  /* 0x0000000c30087208 */ /* 0x000fe40004000000 */
[----:B------:R-:W-:Y:S01]  /*15220*/  FSEL R9, R49, R13, !P0 ;  /* 0x0000000d31097208 */ /* 0x000fe20004000000 */
[----:B------:R-:W-:Y:S06]  /*15230*/  RET.REL.NODEC R10 `(_Z19boundary_correctionPdS_S_S_S_S_PKdiiiiddd) ;  /* 0xfffffeac0a707950 */ /* 0x000fec0003c3ffff */
.L_x_1296:
        /* <DEDUP_REMOVED lines=12> */
.L_x_1563:


//--------------------- .text._Z26boundary_correction_backupPdS_S_S_S_S_PKdiiiiddd --------------------------
	.section	.text._Z26boundary_correction_backupPdS_S_S_S_S_PKdiiiiddd,"ax",@progbits
	.align	128
        .global         _Z26boundary_correction_backupPdS_S_S_S_S_PKdiiiiddd
        .type           _Z26boundary_correction_backupPdS_S_S_S_S_PKdiiiiddd,@function
        .size           _Z26boundary_correction_backupPdS_S_S_S_S_PKdiiiiddd,(.L_x_1566 - _Z26boundary_correction_backupPdS_S_S_S_S_PKdiiiiddd)
        .other          _Z26boundary_correction_backupPdS_S_S_S_S_PKdiiiiddd,@"STO_CUDA_ENTRY STV_DEFAULT"
_Z26boundary_correction_backupPdS_S_S_S_S_PKdiiiiddd:
.text._Z26boundary_correction_backupPdS_S_S_S_S_PKdiiiiddd:
        /* <DEDUP_REMOVED lines=23> */
[----:B------:R-:W-:Y:S01]  /*0170*/  UIADD3 UR6, UPT, UPT, UR10, -0x1, URZ ;  /* 0xffffffff0a067890 */ /* 0x000fe2000fffe0ff */
[----:B------:R-:W-:Y:S01]  /*0180*/  IMAD.MOV.U32 R16, RZ, RZ, RZ ;  /* 0x000000ffff107224 */ /* 0x000fe200078e00ff */
[----:B------:R-:W1:Y:S02]  /*0190*/  LDCU.64 UR8, c[0x0][0x358] ;  /* 0x00006b00ff0877ac */ /* 0x000e640008000a00 */
[----:B------:R-:W2:Y:S01]  /*01a0*/  I2F.F64.U32 R8, R0 ;  /* 0x0000000000087312 */ /* 0x000ea20000201800 */
[----:B0-----:R-:W-:-:S07]  /*01b0*/  DSETP.MAX.AND P2, P3, RZ, R6, PT ;  /* 0x00000006ff00722a */ /* 0x001fce0003b4f000 */
[----:B------:R-:W0:Y:S01]  /*01c0*/  I2F.F64 R2, R11 ;  /* 0x0000000b00027312 */ /* 0x000e220000201c00 */
[----:B------:R-:W-:Y:S02]  /*01d0*/  IMAD.MOV.U32 R17, RZ, RZ, R7 ;  /* 0x000000ffff117224 */ /* 0x000fe400078e0007 */
[----:B------:R-:W-:Y:S01]  /*01e0*/  IMAD.MOV.U32 R13, RZ, RZ, R6 ;  /* 0x000000ffff0d7224 */ /* 0x000fe200078e0006 */
[----:B--2---:R-:W-:-:S04]  /*01f0*/  DSETP.MAX.AND P4, P5, RZ, R8, PT ;  /* 0x00000008ff00722a */ /* 0x004fc80003d8f000 */
[----:B------:R-:W2:Y:S01]  /*0200*/  I2F.F64.U32 R14, R14 ;  /* 0x0000000e000e7312 */ /* 0x000ea20000201800 */
[----:B------:R-:W-:Y:S01]  /*0210*/  MOV R19, R8 ;  /* 0x0000000800137202 */ /* 0x000fe20000000f00 */
[----:B------:R-:W-:Y:S01]  /*0220*/  IMAD.MOV.U32 R8, RZ, RZ, RZ ;  /* 0x000000ffff087224 */ /* 0x000fe200078e00ff */
[----:B0-----:R-:W-:Y:S01]  /*0230*/  DSETP.MAX.AND P0, P1, RZ, R2, PT ;  /* 0x00000002ff00722a */ /* 0x001fe2000390f000 */
[----:B------:R-:W-:-:S04]  /*0240*/  IMAD.MOV.U32 R21, RZ, RZ, R2 ;  /* 0x000000ffff157224 */ /* 0x000fc800078e0002 */
[----:B------:R-:W0:Y:S01]  /*0250*/  I2F.F64.U32 R6, UR6 ;  /* 0x0000000600067d12 */ /* 0x000e220008201800 */
[----:B------:R-:W-:Y:S01]  /*0260*/  IMAD.MOV.U32 R2, RZ, RZ, RZ ;  /* 0x000000ffff027224 */ /* 0x000fe200078e00ff */
[----:B------:R-:W-:Y:S01]  /*0270*/  UIADD3 UR6, UPT, UPT, UR5, -0x1, URZ ;  /* 0xffffffff05067890 */ /* 0x000fe2000fffe0ff */
[----:B------:R-:W-:Y:S01]  /*0280*/  IMAD.MOV.U32 R23, RZ, RZ, R3 ;  /* 0x000000ffff177224 */ /* 0x000fe200078e0003 */
[----:B------:R-:W-:Y:S02]  /*0290*/  SEL R8, R8, R19, P4 ;  /* 0x0000001308087207 */ /* 0x000fe40002000000 */
[C---:B------:R-:W-:Y:S01]  /*02a0*/  FSEL R3, R2.reuse, R17, P2 ;  /* 0x0000001102037208 */ /* 0x040fe20001000000 */
[----:B--2---:R-:W-:Y:S01]  /*02b0*/  IMAD.MOV.U32 R27, RZ, RZ, R15 ;  /* 0x000000ffff1b7224 */ /* 0x004fe200078e000f */
[----:B------:R-:W-:Y:S01]  /*02c0*/  SEL R2, R2, R13, P2 ;  /* 0x0000000d02027207 */ /* 0x000fe20001000000 */
[----:B------:R-:W-:Y:S01]  /*02d0*/  IMAD.MOV.U32 R25, RZ, RZ, R14 ;  /* 0x000000ffff197224 */ /* 0x000fe200078e000e */
[----:B------:R-:W2:Y:S01]  /*02e0*/  I2F.F64.U32 R12, UR4 ;  /* 0x00000004000c7d12 */ /* 0x000ea20008201800 */
[----:B------:R-:W-:Y:S01]  /*02f0*/  @P3 LOP3.LUT R3, R17, 0x80000, RZ, 0xfc, !PT ;  /* 0x0008000011033812 */ /* 0x000fe200078efcff */
[----:B------:R-:W-:Y:S01]  /*0300*/  DSETP.MAX.AND P3, P2, RZ, R14, PT ;  /* 0x0000000eff00722a */ /* 0x000fe20003a6f000 */
[----:B------:R-:W-:-:S02]  /*0310*/  FSEL R17, R4, R9, P4 ;  /* 0x0000000904117208 */ /* 0x000fc40002000000 */
[----:B------:R-:W-:Y:S02]  /*0320*/  @P5 LOP3.LUT R17, R9, 0x80000, RZ, 0xfc, !PT ;  /* 0x0008000009115812 */ /* 0x000fe400078efcff */
[----:B0-----:R-:W-:Y:S01]  /*0330*/  DSETP.GT.AND P4, PT, R2, R6, PT ;  /* 0x000000060200722a */ /* 0x001fe20003f84000 */
[----:B------:R-:W0:Y:S01]  /*0340*/  I2F.F64 R14, UR6 ;  /* 0x00000006000e7d12 */ /* 0x000e220008201c00 */
[----:B------:R-:W-:Y:S01]  /*0350*/  FSEL R29, R4, R27, P3 ;  /* 0x0000001b041d7208 */ /* 0x000fe20001800000 */
[----:B------:R-:W-:Y:S01]  /*0360*/  IMAD.MOV.U32 R9, RZ, RZ, R17 ;  /* 0x000000ffff097224 */ /* 0x000fe200078e0011 */
[----:B------:R-:W-:Y:S02]  /*0370*/  SEL R16, R16, R25, P3 ;  /* 0x0000001910107207 */ /* 0x000fe40001800000 */
[----:B------:R-:W-:Y:S02]  /*0380*/  FSEL R2, R6, R2, P4 ;  /* 0x0000000206027208 */ /* 0x000fe40002000000 */
[----:B------:R-:W-:Y:S01]  /*0390*/  FSEL R3, R7, R3, P4 ;  /* 0x0000000307037208 */ /* 0x000fe20002000000 */
[----:B--2---:R-:W-:Y:S01]  /*03a0*/  DSETP.GT.AND P5, PT, R8, R12, PT ;  /* 0x0000000c0800722a */ /* 0x004fe20003fa4000 */
[----:B------:R-:W-:-:S02]  /*03b0*/  @P2 LOP3.LUT R29, R27, 0x80000, RZ, 0xfc, !PT ;  /* 0x000800001b1d2812 */ /* 0x000fc400078efcff */
[----:B------:R-:W-:Y:S02]  /*03c0*/  F2I.F64.TRUNC R2, R2 ;  /* 0x0000000200027311 */ /* 0x000fe4000030d100 */
[----:B------:R-:W-:Y:S02]  /*03d0*/  MOV R17, R29 ;  /* 0x0000001d00117202 */ /* 0x000fe40000000f00 */
[----:B------:R-:W-:Y:S01]  /*03e0*/  FSEL R18, R12, R8, P5 ;  /* 0x000000080c127208 */ /* 0x000fe20002800000 */
[----:B------:R-:W-:Y:S01]  /*03f0*/  IMAD.MOV.U32 R8, RZ, RZ, RZ ;  /* 0x000000ffff087224 */ /* 0x000fe200078e00ff */
[----:B------:R-:W-:Y:S02]  /*0400*/  FSEL R19, R13, R9, P5 ;  /* 0x000000090d137208 */ /* 0x000fe40002800000 */
[----:B------:R-:W-:Y:S01]  /*0410*/  FSEL R9, R4, R23, P0 ;  /* 0x0000001704097208 */ /* 0x000fe20000000000 */
[----:B------:R-:W-:Y:S01]  /*0420*/  DSETP.GT.AND P2, PT, R16, R6, PT ;  /* 0x000000061000722a */ /* 0x000fe20003f44000 */
[----:B------:R-:W-:Y:S01]  /*0430*/  SEL R8, R8, R21, P0 ;  /* 0x0000001508087207 */ /* 0x000fe20000000000 */
[----:B------:R-:W2:Y:S01]  /*0440*/  F2I.F64.TRUNC R27, R18 ;  /* 0x00000012001b7311 */ /* 0x000ea2000030d100 */
[----:B------:R-:W-:-:S03]  /*0450*/  @P1 LOP3.LUT R9, R23, 0x80000, RZ, 0xfc, !PT ;  /* 0x0008000017091812 */ /* 0x000fc600078efcff */
[----:B------:R-:W-:Y:S02]  /*0460*/  FSEL R20, R6, R16, P2 ;  /* 0x0000001006147208 */ /* 0x000fe40001000000 */
[----:B------:R-:W-:Y:S01]  /*0470*/  FSEL R21, R7, R17, P2 ;  /* 0x0000001107157208 */ /* 0x000fe20001000000 */
[----:B0-----:R-:W-:-:S03]  /*0480*/  DSETP.GT.AND P0, PT, R8, R14, PT ;  /* 0x0000000e0800722a */ /* 0x001fc60003f04000 */
[----:B------:R-:W0:Y:S03]  /*0490*/  F2I.F64.TRUNC R20, R20 ;  /* 0x0000001400147311 */ /* 0x000e26000030d100 */
[----:B------:R-:W-:Y:S02]  /*04a0*/  FSEL R22, R14, R8, P0 ;  /* 0x000000080e167208 */ /* 0x000fe40000000000 */
[----:B------:R-:W-:Y:S01]  /*04b0*/  FSEL R23, R15, R9, P0 ;  /* 0x000000090f177208 */ /* 0x000fe20000000000 */
[C---:B--2---:R-:W-:Y:S01]  /*04c0*/  IMAD R40, R27.reuse, UR10, R2 ;  /* 0x0000000a1b287c24 */ /* 0x044fe2000f8e0202 */
[----:B------:R-:W2:Y:S02]  /*04d0*/  LDC.64 R8, c[0x0][0x3b0] ;  /* 0x0000ec00ff087b82 */ /* 0x000ea40000000a00 */
[----:B------:R-:W3:Y:S01]  /*04e0*/  F2I.F64.TRUNC R3, R22 ;  /* 0x0000001600037311 */ /* 0x000ee2000030d100 */
[----:B0-----:R-:W-:-:S02]  /*04f0*/  IMAD R10, R27, UR10, R20 ;  /* 0x0000000a1b0a7c24 */ /* 0x001fc4000f8e0214 */
[--C-:B---3--:R-:W-:Y:S02]  /*0500*/  IMAD R4, R40, UR5, R3.reuse ;  /* 0x0000000528047c24 */ /* 0x108fe4000f8e0203 */
[----:B------:R-:W-:Y:S02]  /*0510*/  IMAD R41, R10, UR5, R3 ;  /* 0x000000050a297c24 */ /* 0x000fe4000f8e0203 */
[----:B--2---:R-:W-:-:S04]  /*0520*/  IMAD.WIDE R16, R4, 0x8, R8 ;  /* 0x0000000804107825 */ /* 0x004fc800078e0208 */
[----:B------:R-:W-:Y:S02]  /*0530*/  IMAD.WIDE R20, R41, 0x8, R8 ;  /* 0x0000000829147825 */ /* 0x000fe400078e0208 */
[----:B-1----:R-:W2:Y:S04]  /*0540*/  LDG.E.64 R16, desc[UR8][R16.64] ;  /* 0x0000000810107981 */ /* 0x002ea8000c1e1b00 */
        /* <DEDUP_REMOVED lines=10> */
[----:B0-----:R-:W-:Y:S01]  /*05f0*/  MOV R10, RZ ;  /* 0x000000ff000a7202 */ /* 0x001fe20000000f00 */
[----:B-1----:R-:W-:Y:S01]  /*0600*/  DSETP.MAX.AND P0, P1, RZ, R18, PT ;  /* 0x00000012ff00722a */ /* 0x002fe2000390f000 */
[----:B------:R-:W-:-:S02]  /*0610*/  IMAD.MOV.U32 R5, RZ, RZ, R18 ;  /* 0x000000ffff057224 */ /* 0x000fc400078e0012 */
[----:B------:R-:W-:-:S05]  /*0620*/  IMAD.MOV.U32 R18, RZ, RZ, RZ ;  /* 0x000000ffff127224 */ /* 0x000fca00078e00ff */
[----:B------:R-:W-:Y:S01]  /*0630*/  SEL R18, R18, R5, P0 ;  /* 0x0000000512127207 */ /* 0x000fe20000000000 */
[----:B------:R-:W-:Y:S01]  /*0640*/  IMAD.MOV.U32 R5, RZ, RZ, RZ ;  /* 0x000000ffff057224 */ /* 0x000fe200078e00ff */
[----:B--2---:R-:W-:Y:S01]  /*0650*/  DSETP.MAX.AND P2, P3, RZ, R22, PT ;  /* 0x00000016ff00722a */ /* 0x004fe20003b4f000 */
[----:B------:R-:W-:-:S03]  /*0660*/  IMAD.MOV.U32 R25, RZ, RZ, R23 ;  /* 0x000000ffff197224 */ /* 0x000fc600078e0017 */
[----:B------:R-:W-:Y:S02]  /*0670*/  FSEL R5, R5, R19, P0 ;  /* 0x0000001305057208 */ /* 0x000fe40000000000 */
[----:B------:R-:W-:Y:S01]  /*0680*/  @P1 LOP3.LUT R5, R19, 0x80000, RZ, 0xfc, !PT ;  /* 0x0008000013051812 */ /* 0x000fe200078efcff */
[----:B------:R-:W-:Y:S01]  /*0690*/  IMAD.MOV.U32 R19, RZ, RZ, R22 ;  /* 0x000000ffff137224 */ /* 0x000fe200078e0016 */
[----:B------:R-:W-:Y:S01]  /*06a0*/  FSEL R29, R10, R25, P2 ;  /* 0x000000190a1d7208 */ /* 0x000fe20001000000 */
[----:B------:R-:W-:-:S05]  /*06b0*/  IMAD.MOV.U32 R22, RZ, RZ, RZ ;  /* 0x000000ffff167224 */ /* 0x000fca00078e00ff */
[----:B------:R-:W-:Y:S01]  /*06c0*/  SEL R22, R22, R19, P2 ;  /* 0x0000001316167207 */ /* 0x000fe20001000000 */
[----:B------:R-:W-:Y:S01]  /*06d0*/  IMAD.MOV.U32 R19, RZ, RZ, R5 ;  /* 0x000000ffff137224 */ /* 0x000fe200078e0005 */
[----:B------:R-:W-:-:S05]  /*06e0*/  @P3 LOP3.LUT R29, R25, 0x80000, RZ, 0xfc, !PT ;  /* 0x00080000191d3812 */ /* 0x000fca00078efcff */
[----:B------:R-:W-:Y:S01]  /*06f0*/  DSETP.GT.AND P0, PT, R18, R6, PT ;  /* 0x000000061200722a */ /* 0x000fe20003f04000 */
[----:B------:R-:W-:-:S05]  /*0700*/  IMAD.MOV.U32 R23, RZ, RZ, R29 ;  /* 0x000000ffff177224 */ /* 0x000fca00078e001d */
[----:B------:R-:W-:Y:S02]  /*0710*/  FSEL R18, R6, R18, P0 ;  /* 0x0000001206127208 */ /* 0x000fe40000000000 */
[----:B------:R-:W-:Y:S01]  /*0720*/  FSEL R19, R7, R19, P0 ;  /* 0x0000001307137208 */ /* 0x000fe20000000000 */
[----:B------:R-:W-:-:S03]  /*0730*/  DSETP.GT.AND P0, PT, R22, R6, PT ;  /* 0x000000061600722a */ /* 0x000fc60003f04000 */
[----:B------:R-:W0:Y:S03]  /*0740*/  F2I.F64.TRUNC R18, R18 ;  /* 0x0000001200127311 */ /* 0x000e26000030d100 */
[----:B------:R-:W-:Y:S02]  /*0750*/  FSEL R24, R6, R22, P0 ;  /* 0x0000001606187208 */ /* 0x000fe40000000000 */
[----:B------:R-:W-:-:S04]  /*0760*/  FSEL R25, R7, R23, P0 ;  /* 0x0000001707197208 */ /* 0x000fc80000000000 */
[----:B------:R-:W1:Y:S01]  /*0770*/  F2I.F64.TRUNC R24, R24 ;  /* 0x0000001800187311 */ /* 0x000e62000030d100 */
[----:B0-----:R-:W-:-:S04]  /*0780*/  IMAD R6, R27, UR10, R18 ;  /* 0x0000000a1b067c24 */ /* 0x001fc8000f8e0212 */
[----:B------:R-:W-:-:S04]  /*0790*/  IMAD R7, R6, UR5, R3 ;  /* 0x0000000506077c24 */ /* 0x000fc8000f8e0203 */
[----:B------:R-:W-:-:S04]  /*07a0*/  IMAD.WIDE R6, R7, 0x8, R8 ;  /* 0x0000000807067825 */ /* 0x000fc800078e0208 */
[----:B-1----:R-:W-:-:S04]  /*07b0*/  IMAD R10, R27, UR10, R24 ;  /* 0x0000000a1b0a7c24 */ /* 0x002fc8000f8e0218 */
[----:B------:R-:W-:-:S04]  /*07c0*/  IMAD R33, R10, UR5, R3 ;  /* 0x000000050a217c24 */ /* 0x000fc8000f8e0203 */
[----:B------:R-:W-:Y:S02]  /*07d0*/  IMAD.WIDE R32, R33, 0x8, R8 ;  /* 0x0000000821207825 */ /* 0x000fe400078e0208 */
[----:B------:R-:W2:Y:S04]  /*07e0*/  LDG.E.64 R8, desc[UR8][R6.64] ;  /* 0x0000000806087981 */ /* 0x000ea8000c1e1b00 */
[----:B------:R-:W3:Y:S01]  /*07f0*/  LDG.E.64 R32, desc[UR8][R32.64] ;  /* 0x0000000820207981 */ /* 0x000ee2000c1e1b00 */
[----:B------:R-:W-:Y:S01]  /*0800*/  BSSY.RECONVERGENT B1, `(.L_x_1299) ;  /* 0x00003cc000017945 */ /* 0x000fe20003800200 */
[----:B--2---:R-:W-:Y:S02]  /*0810*/  DMUL R18, R16, R8 ;  /* 0x0000000810127228 */ /* 0x004fe40000000000 */
[----:B---3--:R-:W-:-:S08]  /*0820*/  DMUL R22, R20, R32 ;  /* 0x0000002014167228 */ /* 0x008fd00000000000 */
[----:B------:R-:W-:Y:S01]  /*0830*/  IMAD.MOV.U32 R5, RZ, RZ, R19 ;  /* 0x000000ffff057224 */ /* 0x000fe200078e0013 */
[----:B------:R-:W-:Y:S01]  /*0840*/  DSETP.MIN.AND P0, P1, R18, R22, PT ;  /* 0x000000161200722a */ /* 0x000fe20003900000 */
[----:B------:R-:W-:-:S05]  /*0850*/  MOV R10, R23 ;  /* 0x00000017000a7202 */ /* 0x000fca0000000f00 */
[----:B------:R-:W-:Y:S02]  /*0860*/  FSEL R5, R5, R10, P0 ;  /* 0x0000000a05057208 */ /* 0x000fe40000000000 */
[----:B------:R-:W-:-:S06]  /*0870*/  SEL R18, R18, R22, P0 ;  /* 0x0000001612127207 */ /* 0x000fcc0000000000 */
[----:B------:R-:W-:-:S05]  /*0880*/  @P1 LOP3.LUT R5, R10, 0x80000, RZ, 0xfc, !PT ;  /* 0x000800000a051812 */ /* 0x000fca00078efcff */
[----:B------:R-:W-:-:S06]  /*0890*/  IMAD.MOV.U32 R19, RZ, RZ, R5 ;  /* 0x000000ffff137224 */ /* 0x000fcc00078e0005 */
[----:B------:R-:W-:-:S14]  /*08a0*/  DSETP.GEU.AND P0, PT, R18, RZ, PT ;  /* 0x000000ff1200722a */ /* 0x000fdc0003f0e000 */
        /* <DEDUP_REMOVED lines=20> */
[----:B------:R-:W-:-:S06]  /*09f0*/  IMAD.MOV.U32 R5, RZ, RZ, 0x40000000 ;  /* 0x40000000ff057424 */ /* 0x000fcc00078e00ff */
[----:B------:R-:W-:-:S08]  /*0a00*/  DADD R18, -R20, R18 ;  /* 0x0000000014127229 */ /* 0x000fd00000000112 */
[----:B------:R-:W-:-:S10]  /*0a10*/  DADD R6, -RZ, |R18| ;  /* 0x00000000ff067229 */ /* 0x000fd40000000512 */
[----:B------:R-:W-:Y:S01]  /*0a20*/  IMAD.MOV.U32 R8, RZ, RZ, R6 ;  /* 0x000000ffff087224 */ /* 0x000fe200078e0006 */
[----:B------:R-:W-:-:S07]  /*0a30*/  MOV R6, 0xa50 ;  /* 0x00000a5000067802 */ /* 0x000fce0000000f00 */
[----:B------:R-:W-:Y:S05]  /*0a40*/  CALL.REL.NOINC `($_Z26boundary_correction_backupPdS_S_S_S_S_PKdiiiiddd$__internal_accurate_pow) ;  /* 0x000000c400e07944 */ /* 0x000fea0003c00000 */
[----:B------:R-:W-:Y:S05]  /*0a50*/  BSYNC.RECONVERGENT B0 ;  /* 0x0000000000007941 */ /* 0x000fea0003800200 */
.L_x_1302:
[C---:B------:R-:W-:Y:S01]  /*0a60*/  DADD R6, R18.reuse, 2 ;  /* 0x4000000012067429 */ /* 0x040fe20000000000 */
[----:B------:R-:W-:Y:S01]  /*0a70*/  BSSY.RECONVERGENT B0, `(.L_x_1303) ;  /* 0x000000f000007945 */ /* 0x000fe20003800200 */
[C---:B------:R-:W-:Y:S01]  /*0a80*/  DSETP.NEU.AND P0, PT, R18.reuse, RZ, PT ;  /* 0x000000ff1200722a */ /* 0x040fe20003f0d000 */
[----:B------:R-:W-:Y:S01]  /*0a90*/  IMAD.MOV.U32 R9, RZ, RZ, R5 ;  /* 0x000000ffff097224 */ /* 0x000fe200078e0005 */
        /* <DEDUP_REMOVED lines=12> */
.L_x_1304:
[----:B------:R-:W-:Y:S05]  /*0b60*/  BSYNC.RECONVERGENT B0 ;  /* 0x0000000000007941 */ /* 0x000fea0003800200 */
.L_x_1303:
        /* <DEDUP_REMOVED lines=8> */
[----:B------:R-:W-:Y:S01]  /*0bf0*/  IADD3 R6, PT, PT, R23, -0x3500000, RZ ;  /* 0xfcb0000017067810 */ /* 0x000fe20007ffe0ff */
[----:B------:R-:W-:-:S03]  /*0c00*/  DSETP.GT.AND P0, PT, R20, RZ, PT ;  /* 0x000000ff1400722a */ /* 0x000fc60003f04000 */
        /* <DEDUP_REMOVED lines=14> */
[----:B------:R-:W-:Y:S02]  /*0cf0*/  IMAD.MOV.U32 R24, RZ, RZ, R28 ;  /* 0x000000ffff187224 */ /* 0x000fe400078e001c */
[----:B------:R-:W-:Y:S02]  /*0d00*/  IMAD.MOV.U32 R28, RZ, RZ, R26 ;  /* 0x000000ffff1c7224 */ /* 0x000fe400078e001a */
[----:B------:R-:W-:Y:S01]  /*0d10*/  IMAD.MOV.U32 R10, RZ, RZ, R6 ;  /* 0x000000ffff0a7224 */ /* 0x000fe200078e0006 */
[----:B------:R-:W-:Y:S01]  /*0d20*/  MOV R6, 0xd70 ;  /* 0x00000d7000067802 */ /* 0x000fe20000000f00 */
[----:B------:R-:W-:Y:S02]  /*0d30*/  IMAD.MOV.U32 R5, RZ, RZ, R22 ;  /* 0x000000ffff057224 */ /* 0x000fe400078e0016 */
[----:B------:R-:W-:-:S02]  /*0d40*/  IMAD.MOV.U32 R25, RZ, RZ, R29 ;  /* 0x000000ffff197224 */ /* 0x000fc400078e001d */
[----:B------:R-:W-:-:S07]  /*0d50*/  IMAD.MOV.U32 R26, RZ, RZ, R19 ;  /* 0x000000ffff1a7224 */ /* 0x000fce00078e0013 */
[----:B------:R-:W-:Y:S05]  /*0d60*/  CALL.REL.NOINC `($__internal_5_$__cuda_sm20_dsqrt_rn_f64_mediumpath_v1) ;  /* 0x000000c000607944 */ /* 0x000fea0003c00000 */
.L_x_1306:
[----:B------:R-:W-:Y:S05]  /*0d70*/  BSYNC.RECONVERGENT B0 ;  /* 0x0000000000007941 */ /* 0x000fea0003800200 */
.L_x_1305:
        /* <DEDUP_REMOVED lines=22> */
[----:B------:R-:W-:Y:S05]  /*0ee0*/  CALL.REL.NOINC `($__internal_4_$__cuda_sm20_div_rn_f64_full) ;  /* 0x000000b8006c7944 */ /* 0x000fea0003c00000 */
[----:B------:R-:W-:-:S07]  /*0ef0*/  IMAD.MOV.U32 R7, RZ, RZ, R5 ;  /* 0x000000ffff077224 */ /* 0x000fce00078e0005 */
.L_x_1308:
[----:B------:R-:W-:Y:S05]  /*0f00*/  BSYNC.RECONVERGENT B3 ;  /* 0x0000000000037941 */ /* 0x000fea0003800200 */
.L_x_1307:
[----:B------:R-:W0:Y:S01]  /*0f10*/  LDCU.64 UR6, c[0x0][0x3c8] ;  /* 0x00007900ff0677ac */ /* 0x000e220008000a00 */
[----:B------:R-:W-:-:S08]  /*0f20*/  DADD R6, R6, 0.5 ;  /* 0x3fe0000006067429 */ /* 0x000fd00000000000 */
[----:B0-----:R-:W-:Y:S01]  /*0f30*/  DMUL R6, R6, UR6 ;  /* 0x0000000606067c28 */ /* 0x001fe20008000000 */
[----:B------:R-:W-:Y:S10]  /*0f40*/  BRA `(.L_x_1309) ;  /* 0x00000034005c7947 */ /* 0x000ff40003800000 */
.L_x_1301:
        /* <DEDUP_REMOVED lines=21> */
[----:B------:R-:W-:Y:S05]  /*10a0*/  CALL.REL.NOINC `($__internal_4_$__cuda_sm20_div_rn_f64_full) ;  /* 0x000000b400fc7944 */ /* 0x000fea0003c00000 */
[----:B------:R-:W-:-:S07]  /*10b0*/  IMAD.MOV.U32 R7, RZ, RZ, R5 ;  /* 0x000000ffff077224 */ /* 0x000fce00078e0005 */
.L_x_1311:
[----:B------:R-:W-:Y:S05]  /*10c0*/  BSYNC.RECONVERGENT B3 ;  /* 0x0000000000037941 */ /* 0x000fea0003800200 */
.L_x_1310:
[----:B------:R-:W-:Y:S05]  /*10d0*/  BRA `(.L_x_1309) ;  /* 0x0000003000f87947 */ /* 0x000fea0003800000 */
.L_x_1300:
[----:B------:R-:W0:Y:S01]  /*10e0*/  LDC.64 R24, c[0x0][0x3c8] ;  /* 0x0000f200ff187b82 */ /* 0x000e220000000a00 */
[----:B------:R-:W-:Y:S01]  /*10f0*/  MOV R6, 0x1 ;  /* 0x0000000100067802 */ /* 0x000fe20000000f00 */
[----:B------:R-:W-:Y:S01]  /*1100*/  BSSY.RECONVERGENT B3, `(.L_x_1312) ;  /* 0x0000017000037945 */ /* 0x000fe20003800200 */
[----:B------:R-:W-:Y:S01]  /*1110*/  FSETP.GEU.AND P1, PT, |R9|, 6.5827683646048100446e-37, PT ;  /* 0x036000000900780b */ /* 0x000fe20003f2e200 */
[----:B0-----:R-:W-:-:S06]  /*1120*/  DADD R30, RZ, -R24 ;  /* 0x00000000ff1e7229 */ /* 0x001fcc0000000818 */
        /* <DEDUP_REMOVED lines=18> */
[----:B------:R-:W-:Y:S05]  /*1250*/  CALL.REL.NOINC `($__internal_4_$__cuda_sm20_div_rn_f64_full) ;  /* 0x000000b400907944 */ /* 0x000fea0003c00000 */
[----:B------:R-:W-:-:S07]  /*1260*/  IMAD.MOV.U32 R7, RZ, RZ, R5 ;  /* 0x000000ffff077224 */ /* 0x000fce00078e0005 */
.L_x_1313:
[----:B------:R-:W-:Y:S05]  /*1270*/  BSYNC.RECONVERGENT B3 ;  /* 0x0000000000037941 */ /* 0x000fea0003800200 */
.L_x_1312:
        /* <DEDUP_REMOVED lines=20> */
[----:B------:R-:W-:Y:S01]  /*13c0*/  MOV R8, 0x13f0 ;  /* 0x000013f000087802 */ /* 0x000fe20000000f00 */
[----:B------:R-:W-:-:S07]  /*13d0*/  IMAD.MOV.U32 R37, RZ, RZ, R29 ;  /* 0x000000ffff257224 */ /* 0x000fce00078e001d */
[----:B------:R-:W-:Y:S05]  /*13e0*/  CALL.REL.NOINC `($__internal_4_$__cuda_sm20_div_rn_f64_full) ;  /* 0x000000b4002c7944 */ /* 0x000fea0003c00000 */
[----:B------:R-:W-:Y:S02]  /*13f0*/  IMAD.MOV.U32 R8, RZ, RZ, R6 ;  /* 0x000000ffff087224 */ /* 0x000fe400078e0006 */
[----:B------:R-:W-:-:S07]  /*1400*/  IMAD.MOV.U32 R9, RZ, RZ, R5 ;  /* 0x000000ffff097224 */ /* 0x000fce00078e0005 */
.L_x_1315:
[----:B------:R-:W-:Y:S05]  /*1410*/  BSYNC.RECONVERGENT B3 ;  /* 0x0000000000037941 */ /* 0x000fea0003800200 */
.L_x_1314:
        /* <DEDUP_REMOVED lines=19> */
[----:B------:R-:W-:Y:S05]  /*1550*/  CALL.REL.NOINC `($__internal_4_$__cuda_sm20_div_rn_f64_full) ;  /* 0x000000b000d07944 */ /* 0x000fea0003c00000 */
[----:B------:R-:W-:Y:S02]  /*1560*/  IMAD.MOV.U32 R26, RZ, RZ, R6 ;  /* 0x000000ffff1a7224 */ /* 0x000fe400078e0006 */
[----:B------:R-:W-:-:S07]  /*1570*/  IMAD.MOV.U32 R27, RZ, RZ, R5 ;  /* 0x000000ffff1b7224 */ /* 0x000fce00078e0005 */
.L_x_1317:
[----:B------:R-:W-:Y:S05]  /*1580*/  BSYNC.RECONVERGENT B3 ;  /* 0x0000000000037941 */ /* 0x000fea0003800200 */
.L_x_1316:
        /* <DEDUP_REMOVED lines=19> */
[----:B------:R-:W-:Y:S02]  /*16c0*/  MOV R5, R17 ;  /* 0x0000001100057202 */ /* 0x000fe40000000f00 */
[----:B------:R-:W-:Y:S01]  /*16d0*/  MOV R8, 0x1710 ;  /* 0x0000171000087802 */ /* 0x000fe20000000f00 */
[----:B0-----:R-:W-:Y:S02]  /*16e0*/  IMAD.U32 R36, RZ, RZ, UR6 ;  /* 0x00000006ff247e24 */ /* 0x001fe4000f8e00ff */
[----:B------:R-:W-:-:S07]  /*16f0*/  IMAD.U32 R37, RZ, RZ, UR7 ;  /* 0x00000007ff257e24 */ /* 0x000fce000f8e00ff */
[----:B------:R-:W-:Y:S05]  /*1700*/  CALL.REL.NOINC `($__internal_4_$__cuda_sm20_div_rn_f64_full) ;  /* 0x000000b000647944 */ /* 0x000fea0003c00000 */
[----:B------:R-:W-:-:S07]  /*1710*/  IMAD.MOV.U32 R7, RZ, RZ, R5 ;  /* 0x000000ffff077224 */ /* 0x000fce00078e0005 */
.L_x_1319:
[----:B------:R-:W-:Y:S05]  /*1720*/  BSYNC.RECONVERGENT B3 ;  /* 0x0000000000037941 */ /* 0x000fea0003800200 */
.L_x_1318:
        /* <DEDUP_REMOVED lines=19> */
[----:B------:R-:W-:Y:S05]  /*1860*/  CALL.REL.NOINC `($__internal_4_$__cuda_sm20_div_rn_f64_full) ;  /* 0x000000b0000c7944 */ /* 0x000fea0003c00000 */
[----:B------:R-:W-:Y:S02]  /*1870*/  IMAD.MOV.U32 R8, RZ, RZ, R6 ;  /* 0x000000ffff087224 */ /* 0x000fe400078e0006 */
[----:B------:R-:W-:-:S07]  /*1880*/  IMAD.MOV.U32 R9, RZ, RZ, R5 ;  /* 0x000000ffff097224 */ /* 0x000fce00078e0005 */
.L_x_1321:
[----:B------:R-:W-:Y:S05]  /*1890*/  BSYNC.RECONVERGENT B3 ;  /* 0x0000000000037941 */ /* 0x000fea0003800200 */
.L_x_1320:
        /* <DEDUP_REMOVED lines=21> */
[----:B------:R-:W-:Y:S02]  /*19f0*/  IMAD.MOV.U32 R24, RZ, RZ, R6 ;  /* 0x000000ffff187224 */ /* 0x000fe400078e0006 */
[----:B------:R-:W-:-:S07]  /*1a00*/  IMAD.MOV.U32 R25, RZ, RZ, R5 ;  /* 0x000000ffff197224 */ /* 0x000fce00078e0005 */
.L_x_1323:
[----:B------:R-:W-:Y:S05]  /*1a10*/  BSYNC.RECONVERGENT B3 ;  /* 0x0000000000037941 */ /* 0x000fea0003800200 */
.L_x_1322:
        /* <DEDUP_REMOVED lines=20> */
[----:B------:R-:W-:Y:S05]  /*1b60*/  CALL.REL.NOINC `($__internal_4_$__cuda_sm20_div_rn_f64_full) ;  /* 0x000000ac004c7944 */ /* 0x000fea0003c00000 */
[----:B------:R-:W-:-:S07]  /*1b70*/  IMAD.MOV.U32 R7, RZ, RZ, R5 ;  /* 0x000000ffff077224 */ /* 0x000fce00078e0005 */
.L_x_1325:
[----:B------:R-:W-:Y:S05]  /*1b80*/  BSYNC.RECONVERGENT B3 ;  /* 0x0000000000037941 */ /* 0x000fea0003800200 */
.L_x_1324:
        /* <DEDUP_REMOVED lines=22> */
.L_x_1327:
[----:B------:R-:W-:Y:S05]  /*1cf0*/  BSYNC.RECONVERGENT B3 ;  /* 0x0000000000037941 */ /* 0x000fea0003800200 */
.L_x_1326:
        /* <DEDUP_REMOVED lines=20> */
[----:B------:R-:W-:Y:S02]  /*1e40*/  IMAD.MOV.U32 R20, RZ, RZ, R6 ;  /* 0x000000ffff147224 */ /* 0x000fe400078e0006 */
[----:B------:R-:W-:-:S07]  /*1e50*/  IMAD.MOV.U32 R21, RZ, RZ, R5 ;  /* 0x000000ffff157224 */ /* 0x000fce00078e0005 */
.L_x_1329:
[----:B------:R-:W-:Y:S05]  /*1e60*/  BSYNC.RECONVERGENT B3 ;  /* 0x0000000000037941 */ /* 0x000fea0003800200 */
.L_x_1328:
        /* <DEDUP_REMOVED lines=22> */
.L_x_1331:
[----:B------:R-:W-:Y:S05]  /*1fd0*/  BSYNC.RECONVERGENT B3 ;  /* 0x0000000000037941 */ /* 0x000fea0003800200 */
.L_x_1330:
        /* <DEDUP_REMOVED lines=20> */
[----:B------:R-:W-:Y:S01]  /*2120*/  IMAD.MOV.U32 R8, RZ, RZ, R6 ;  /* 0x000000ffff087224 */ /* 0x000fe200078e0006 */
[----:B------:R-:W-:-:S07]  /*2130*/  MOV R9, R5 ;  /* 0x0000000500097202 */ /* 0x000fce0000000f00 */
.L_x_1333:
[----:B------:R-:W-:Y:S05]  /*2140*/  BSYNC.RECONVERGENT B3 ;  /* 0x0000000000037941 */ /* 0x000fea0003800200 */
.L_x_1332:
        /* <DEDUP_REMOVED lines=21> */
.L_x_1335:
[----:B------:R-:W-:Y:S05]  /*22a0*/  BSYNC.RECONVERGENT B3 ;  /* 0x0000000000037941 */ /* 0x000fea0003800200 */
.L_x_1334:
[----:B------:R-:W0:Y:S01]  /*22b0*/  LDCU.64 UR6, c[0x0][0x3c8] ;  /* 0x00007900ff0677ac */ /* 0x000e220008000a00 */
[C---:B------:R-:W-:Y:S01]  /*22c0*/  DFMA R32, -R18.reuse, R30, RZ ;  /* 0x0000001e1220722b */ /* 0x040fe200000001ff */
[----:B------:R-:W-:Y:S01]  /*22d0*/  BSSY.RECONVERGENT B0, `(.L_x_1336) ;  /* 0x0000028000007945 */ /* 0x000fe20003800200 */
[----:B------:R-:W-:Y:S01]  /*22e0*/  DADD R8, -R18, R30 ;  /* 0x0000000012087229 */ /* 0x000fe2000000011e */
[----:B------:R-:W1:Y:S01]  /*22f0*/  LDCU UR11, c[0x0][0x3cc] ;  /* 0x00007980ff0b77ac */ /* 0x000e620008000800 */
[----:B------:R-:W-:Y:S01]  /*2300*/  DFMA R38, -RZ, R18, RZ ;  /* 0x00000012ff26722b */ /* 0x000fe200000001ff */
[----:B------:R-:W-:Y:S01]  /*2310*/  MOV R5, 0x3ff00000 ;  /* 0x3ff0000000057802 */ /* 0x000fe20000000f00 */
[----:B------:R-:W-:Y:S02]  /*2320*/  DADD R48, RZ, R26 ;  /* 0x00000000ff307229 */ /* 0x000fe4000000001a */
[-C--:B------:R-:W-:Y:S02]  /*2330*/  DFMA R36, R32, -R22.reuse, RZ ;  /* 0x800000162024722b */ /* 0x080fe400000000ff */
[----:B------:R-:W-:-:S02]  /*2340*/  DFMA R34, R8, -R22, R32 ;  /* 0x800000160822722b */ /* 0x000fc40000000020 */
[----:B------:R-:W-:Y:S02]  /*2350*/  DADD R32, R8, -R22 ;  /* 0x0000000008207229 */ /* 0x000fe40000000816 */
[----:B------:R-:W-:Y:S02]  /*2360*/  DFMA R42, R28, -R22, R38 ;  /* 0x800000161c2a722b */ /* 0x000fe40000000026 */
[-C--:B------:R-:W-:Y:S02]  /*2370*/  DFMA R44, R36, R26.reuse, RZ ;  /* 0x0000001a242c722b */ /* 0x080fe400000000ff */
[----:B0-----:R-:W-:Y:S02]  /*2380*/  DFMA R36, RZ, -UR6, RZ ;  /* 0x80000006ff247c2b */ /* 0x001fe400080000ff */
[----:B------:R-:W-:Y:S01]  /*2390*/  DFMA R34, R34, R26, RZ ;  /* 0x0000001a2222722b */ /* 0x000fe200000000ff */
[----:B-1----:R-:W-:Y:S01]  /*23a0*/  ISETP.LE.AND P3, PT, RZ, UR11, PT ;  /* 0x0000000bff007c0c */ /* 0x002fe2000bf63270 */
[----:B------:R-:W-:-:S02]  /*23b0*/  DFMA R38, R38, -R22, RZ ;  /* 0x800000162626722b */ /* 0x000fc400000000ff */
[----:B------:R-:W-:Y:S02]  /*23c0*/  DFMA R46, R32, R26, RZ ;  /* 0x0000001a202e722b */ /* 0x000fe400000000ff */
[----:B------:R-:W-:Y:S02]  /*23d0*/  DADD R28, R28, -R22 ;  /* 0x000000001c1c7229 */ /* 0x000fe40000000816 */
[----:B------:R-:W-:Y:S02]  /*23e0*/  DFMA R34, R42, R24, R34 ;  /* 0x000000182a22722b */ /* 0x000fe40000000022 */
[-C--:B------:R-:W-:Y:S02]  /*23f0*/  DFMA R26, R30, -R22.reuse, R36 ;  /* 0x800000161e1a722b */ /* 0x080fe40000000024 */
[----:B------:R-:W-:Y:S02]  /*2400*/  DFMA R32, R36, -R22, RZ ;  /* 0x800000162420722b */ /* 0x000fe400000000ff */
[----:B------:R-:W-:-:S02]  /*2410*/  DFMA R38, R38, R24, R44 ;  /* 0x000000182626722b */ /* 0x000fc4000000002c */
[----:B------:R-:W-:Y:S02]  /*2420*/  DADD R48, R48, R24 ;  /* 0x0000000030307229 */ /* 0x000fe40000000018 */
[----:B------:R-:W-:Y:S02]  /*2430*/  DFMA R28, R28, R24, R46 ;  /* 0x000000181c1c722b */ /* 0x000fe4000000002e */
[----:B------:R-:W-:Y:S02]  /*2440*/  DADD R22, R30, -R22 ;  /* 0x000000001e167229 */ /* 0x000fe40000000816 */
[----:B------:R-:W-:Y:S02]  /*2450*/  DFMA R26, R26, R20, R34 ;  /* 0x000000141a1a722b */ /* 0x000fe40000000022 */
[----:B------:R-:W-:Y:S02]  /*2460*/  DFMA R30, -R18, R30, R36 ;  /* 0x0000001e121e722b */ /* 0x000fe40000000124 */
[----:B------:R-:W-:-:S02]  /*2470*/  DADD R34, -RZ, |UR6| ;  /* 0x40000006ff227e29 */ /* 0x000fc40008000100 */
[----:B------:R-:W-:Y:S02]  /*2480*/  DFMA R32, R32, R20, R38 ;  /* 0x000000142020722b */ /* 0x000fe40000000026 */
[----:B------:R-:W-:Y:S02]  /*2490*/  DFMA R36, -R18, R36, RZ ;  /* 0x000000241224722b */ /* 0x000fe400000001ff */
[----:B------:R-:W-:Y:S02]  /*24a0*/  DADD R24, R48, R20 ;  /* 0x0000000030187229 */ /* 0x000fe40000000014 */
[----:B------:R-:W-:Y:S02]  /*24b0*/  DFMA R28, R22, R20, R28 ;  /* 0x00000014161c722b */ /* 0x000fe4000000001c */
[----:B------:R-:W-:Y:S02]  /*24c0*/  DFMA R22, R30, R6, R26 ;  /* 0x000000061e16722b */ /* 0x000fe4000000001a */
[----:B------:R-:W-:-:S02]  /*24d0*/  DSETP.NEU.AND P2, PT, RZ, UR6, PT ;  /* 0x00000006ff007e2a */ /* 0x000fc4000bf4d000 */
[-C--:B------:R-:W-:Y:S02]  /*24e0*/  DFMA R20, R36, R6.reuse, R32 ;  /* 0x000000062414722b */ /* 0x080fe40000000020 */
[----:B------:R-:W-:Y:S02]  /*24f0*/  DADD R24, R24, R6 ;  /* 0x0000000018187229 */ /* 0x000fe40000000006 */
[----:B------:R-:W-:Y:S01]  /*2500*/  DFMA R26, R8, R6, R28 ;  /* 0x00000006081a722b */ /* 0x000fe2000000001c */
[----:B------:R-:W-:Y:S01]  /*2510*/  IMAD.MOV.U32 R8, RZ, RZ, R34 ;  /* 0x000000ffff087224 */ /* 0x000fe200078e0022 */
[----:B------:R-:W-:Y:S01]  /*2520*/  MOV R6, 0x2550 ;  /* 0x0000255000067802 */ /* 0x000fe20000000f00 */
[----:B------:R-:W-:-:S08]  /*2530*/  IMAD.MOV.U32 R7, RZ, RZ, R35 ;  /* 0x000000ffff077224 */ /* 0x000fd000078e0023 */
[----:B------:R-:W-:Y:S05]  /*2540*/  CALL.REL.NOINC `($_Z26boundary_correction_backupPdS_S_S_S_S_PKdiiiiddd$__internal_accurate_pow) ;  /* 0x000000ac00207944 */ /* 0x000fea0003c00000 */
[----:B------:R-:W-:Y:S05]  /*2550*/  BSYNC.RECONVERGENT B0 ;  /* 0x0000000000007941 */ /* 0x000fea0003800200 */
.L_x_1336:
[----:B------:R-:W0:Y:S01]  /*2560*/  LDC.64 R30, c[0x0][0x3c8] ;  /* 0x0000f200ff1e7b82 */ /* 0x000e220000000a00 */
[----:B------:R-:W-:-:S06]  /*2570*/  IMAD.MOV.U32 R9, RZ, RZ, R5 ;  /* 0x000000ffff097224 */ /* 0x000fcc00078e0005 */
[----:B------:R-:W-:Y:S01]  /*2580*/  DADD R28, -RZ, -R8 ;  /* 0x00000000ff1c7229 */ /* 0x000fe20000000908 */
[----:B------:R-:W1:Y:S09]  /*2590*/  @!P2 LDC R10, c[0x0][0x3cc] ;  /* 0x0000f300ff0aab82 */ /* 0x000e720000000800 */
[----:B------:R-:W-:Y:S01]  /*25a0*/  FSEL R8, R28, R8, !P3 ;  /* 0x000000081c087208 */ /* 0x000fe20005800000 */
[----:B------:R-:W-:Y:S01]  /*25b0*/  @!P2 IMAD.MOV.U32 R8, RZ, RZ, RZ ;  /* 0x000000ffff08a224 */ /* 0x000fe200078e00ff */
[----:B------:R-:W-:Y:S01]  /*25c0*/  FSEL R9, R29, R5, !P3 ;  /* 0x000000051d097208 */ /* 0x000fe20005800000 */
[----:B0-----:R-:W-:Y:S01]  /*25d0*/  DADD R6, R30, 1 ;  /* 0x3ff000001e067429 */ /* 0x001fe20000000000 */
[----:B-1----:R-:W-:-:S09]  /*25e0*/  @!P2 IMAD.MOV.U32 R9, RZ, RZ, R10 ;  /* 0x000000ffff09a224 */ /* 0x002fd200078e000a */
[----:B------:R-:W-:-:S04]  /*25f0*/  LOP3.LUT R6, R7, 0x7ff00000, RZ, 0xc0, !PT ;  /* 0x7ff0000007067812 */ /* 0x000fc800078ec0ff */
[----:B------:R-:W-:-:S13]  /*2600*/  ISETP.NE.AND P0, PT, R6, 0x7ff00000, PT ;  /* 0x7ff000000600780c */ /* 0x000fda0003f05270 */
[----:B------:R-:W-:Y:S05]  /*2610*/  @P0 BRA `(.L_x_1337) ;  /* 0x0000000000340947 */ /* 0x000fea0003800000 */
[----:B------:R-:W-:-:S14]  /*2620*/  DSETP.NAN.AND P0, PT, R30, R30, PT ;  /* 0x0000001e1e00722a */ /* 0x000fdc0003f08000 */
[----:B------:R-:W-:Y:S05]  /*2630*/  @P0 BRA `(.L_x_1338) ;  /* 0x0000000000280947 */ /* 0x000fea0003800000 */
[----:B------:R-:W-:-:S14]  /*2640*/  DSETP.NEU.AND P0, PT, |R30|, +INF , PT ;  /* 0x7ff000001e00742a */ /* 0x000fdc0003f0d200 */
[----:B------:R-:W-:Y:S05]  /*2650*/  @P0 BRA `(.L_x_1337) ;  /* 0x0000000000240947 */ /* 0x000fea0003800000 */
[----:B------:R-:W0:Y:S02]  /*2660*/  LDCU UR6, c[0x0][0x3cc] ;  /* 0x00007980ff0677ac */ /* 0x000e240008000800 */
[----:B0-----:R-:W-:-:S03]  /*2670*/  UISETP.GE.AND UP0, UPT, UR6, URZ, UPT ;  /* 0x000000ff0600728c */ /* 0x001fc6000bf06270 */
[----:B------:R-:W-:Y:S02]  /*2680*/  UMOV UR6, 0xfff00000 ;  /* 0xfff0000000067882 */ /* 0x000fe40000000000 */
[----:B------:R-:W-:-:S03]  /*2690*/  USEL UR7, UR6, 0x7ff00000, !UP0 ;  /* 0x7ff0000006077887 */ /* 0x000fc6000c000000 */
[----:B------:R-:W-:Y:S02]  /*26a0*/  UMOV UR6, URZ ;  /* 0x000000ff00067c82 */ /* 0x000fe40008000000 */
[----:B------:R-:W-:Y:S02]  /*26b0*/  IMAD.U32 R8, RZ, RZ, UR6 ;  /* 0x00000006ff087e24 */ /* 0x000fe4000f8e00ff */
[----:B------:R-:W-:Y:S01]  /*26c0*/  IMAD.U32 R9, RZ, RZ, UR7 ;  /* 0x00000007ff097e24 */ /* 0x000fe2000f8e00ff */
[----:B------:R-:W-:Y:S06]  /*26d0*/  BRA `(.L_x_1337) ;  /* 0x0000000000047947 */ /* 0x000fec0003800000 */
.L_x_1338:
[----:B------:R-:W-:-:S11]  /*26e0*/  DADD R8, R30, 1 ;  /* 0x3ff000001e087429 */ /* 0x000fd60000000000 */
.L_x_1337:
[----:B------:R-:W0:Y:S01]  /*26f0*/  LDCU UR6, c[0x0][0x3cc] ;  /* 0x00007980ff0677ac */ /* 0x000e220008000800 */
[C---:B------:R-:W-:Y:S01]  /*2700*/  DSETP.NEU.AND P2, PT, R30.reuse, 1, PT ;  /* 0x3ff000001e00742a */ /* 0x040fe20003f4d000 */
[----:B------:R-:W-:Y:S01]  /*2710*/  BSSY.RECONVERGENT B0, `(.L_x_1339) ;  /* 0x000000b000007945 */ /* 0x000fe20003800200 */
[----:B------:R-:W-:Y:S01]  /*2720*/  DADD R6, -RZ, |R30| ;  /* 0x00000000ff067229 */ /* 0x000fe2000000051e */
[----:B------:R-:W-:Y:S01]  /*2730*/  MOV R5, 0x40000000 ;  /* 0x4000000000057802 */ /* 0x000fe20000000f00 */
[----:B------:R-:W-:Y:S02]  /*2740*/  DSETP.NEU.AND P3, PT, R30, RZ, PT ;  /* 0x000000ff1e00722a */ /* 0x000fe40003f6d000 */
[----:B------:R-:W-:Y:S02]  /*2750*/  FSEL R28, R8, RZ, P2 ;  /* 0x000000ff081c7208 */ /* 0x000fe40001000000 */
[----:B------:R-:W-:-:S04]  /*2760*/  FSEL R29, R9, 1.875, P2 ;  /* 0x3ff00000091d7808 */ /* 0x000fc80001000000 */
[----:B------:R-:W-:Y:S01]  /*2770*/  IMAD.MOV.U32 R8, RZ, RZ, R6 ;  /* 0x000000ffff087224 */ /* 0x000fe200078e0006 */
[----:B------:R-:W-:Y:S01]  /*2780*/  MOV R6, 0x27c0 ;  /* 0x000027c000067802 */ /* 0x000fe20000000f00 */
[----:B------:R-:W-:Y:S01]  /*2790*/  DFMA R28, R22, R28, R20 ;  /* 0x0000001c161c722b */ /* 0x000fe20000000014 */
[----:B0-----:R-:W-:-:S13]  /*27a0*/  ISETP.LE.AND P4, PT, RZ, UR6, PT ;  /* 0x00000006ff007c0c */ /* 0x001fda000bf83270 */
[----:B------:R-:W-:Y:S05]  /*27b0*/  CALL.REL.NOINC `($_Z26boundary_correction_backupPdS_S_S_S_S_PKdiiiiddd$__internal_accurate_pow) ;  /* 0x000000a800847944 */ /* 0x000fea0003c00000 */
[----:B------:R-:W-:Y:S05]  /*27c0*/  BSYNC.RECONVERGENT B0 ;  /* 0x0000000000007941 */ /* 0x000fea0003800200 */
.L_x_1339:
[----:B------:R-:W0:Y:S01]  /*27d0*/  LDC.64 R30, c[0x0][0x3c8] ;  /* 0x0000f200ff1e7b82 */ /* 0x000e220000000a00 */
[----:B------:R-:W-:Y:S01]  /*27e0*/  IMAD.MOV.U32 R9, RZ, RZ, R5 ;  /* 0x000000ffff097224 */ /* 0x000fe200078e0005 */
[----:B------:R-:W-:Y:S01]  /*27f0*/  @!P3 CS2R R8, SRZ ;  /* 0x000000000008b805 */ /* 0x000fe2000001ff00 */
[----:B0-----:R-:W-:-:S10]  /*2800*/  DADD R6, R30, 2 ;  /* 0x400000001e067429 */ /* 0x001fd40000000000 */
        /* <DEDUP_REMOVED lines=10> */
.L_x_1341:
[----:B------:R-:W-:-:S11]  /*28b0*/  DADD R8, R30, 2 ;  /* 0x400000001e087429 */ /* 0x000fd60000000000 */
.L_x_1340:
[----:B------:R-:W-:Y:S01]  /*28c0*/  DADD R30, -RZ, |R30| ;  /* 0x00000000ff1e7229 */ /* 0x000fe2000000051e */
[----:B------:R-:W-:Y:S01]  /*28d0*/  FSEL R6, R8, RZ, P2 ;  /* 0x000000ff08067208 */ /* 0x000fe20001000000 */
[----:B------:R-:W-:Y:S01]  /*28e0*/  BSSY.RECONVERGENT B0, `(.L_x_1342) ;  /* 0x0000008000007945 */ /* 0x000fe20003800200 */
[----:B------:R-:W-:Y:S01]  /*28f0*/  FSEL R7, R9, 1.875, P2 ;  /* 0x3ff0000009077808 */ /* 0x000fe20001000000 */
[----:B------:R-:W-:-:S05]  /*2900*/  IMAD.MOV.U32 R5, RZ, RZ, 0x40080000 ;  /* 0x40080000ff057424 */ /* 0x000fca00078e00ff */
[----:B------:R-:W-:Y:S01]  /*2910*/  DFMA R28, R26, R6, R28 ;  /* 0x000000061a1c722b */ /* 0x000fe2000000001c */
[----:B------:R-:W-:Y:S01]  /*2920*/  IMAD.MOV.U32 R8, RZ, RZ, R30 ;  /* 0x000000ffff087224 */ /* 0x000fe200078e001e */
[----:B------:R-:W-:Y:S01]  /*2930*/  MOV R6, 0x2960 ;  /* 0x0000296000067802 */ /* 0x000fe20000000f00 */
[----:B------:R-:W-:-:S08]  /*2940*/  IMAD.MOV.U32 R7, RZ, RZ, R31 ;  /* 0x000000ffff077224 */ /* 0x000fd000078e001f */
[----:B------:R-:W-:Y:S05]  /*2950*/  CALL.REL.NOINC `($_Z26boundary_correction_backupPdS_S_S_S_S_PKdiiiiddd$__internal_accurate_pow) ;  /* 0x000000a8001c7944 */ /* 0x000fea0003c00000 */
[----:B------:R-:W-:Y:S05]  /*2960*/  BSYNC.RECONVERGENT B0 ;  /* 0x0000000000007941 */ /* 0x000fea0003800200 */
.L_x_1342:
[----:B------:R-:W0:Y:S01]  /*2970*/  LDC.64 R32, c[0x0][0x3c8] ;  /* 0x0000f200ff207b82 */ /* 0x000e220000000a00 */
[----:B------:R-:W-:-:S06]  /*2980*/  MOV R9, R5 ;  /* 0x0000000500097202 */ /* 0x000fcc0000000f00 */
        /* <DEDUP_REMOVED lines=22> */
.L_x_1344:
[----:B------:R-:W-:-:S11]  /*2af0*/  DADD R8, R32, 3 ;  /* 0x4008000020087429 */ /* 0x000fd60000000000 */
.L_x_1343:
[----:B------:R-:W-:Y:S01]  /*2b00*/  DADD R30, -RZ, |R18| ;  /* 0x00000000ff1e7229 */ /* 0x000fe20000000512 */
[----:B------:R-:W-:Y:S01]  /*2b10*/  FSEL R6, R8, RZ, P2 ;  /* 0x000000ff08067208 */ /* 0x000fe20001000000 */
[----:B------:R-:W-:Y:S01]  /*2b20*/  DSETP.NEU.AND P3, PT, R18, RZ, PT ;  /* 0x000000ff1200722a */ /* 0x000fe20003f6d000 */
[----:B------:R-:W-:Y:S01]  /*2b30*/  FSEL R7, R9, 1.875, P2 ;  /* 0x3ff0000009077808 */ /* 0x000fe20001000000 */
[----:B------:R-:W-:Y:S01]  /*2b40*/  BSSY.RECONVERGENT B0, `(.L_x_1345) ;  /* 0x0000008000007945 */ /* 0x000fe20003800200 */
[----:B------:R-:W-:Y:S02]  /*2b50*/  ISETP.GE.AND P2, PT, R19, RZ, PT ;  /* 0x000000ff1300720c */ /* 0x000fe40003f46270 */
[----:B------:R-:W-:Y:S02]  /*2b60*/  MOV R5, 0x3ff00000 ;  /* 0x3ff0000000057802 */ /* 0x000fe40000000f00 */
[----:B------:R-:W-:Y:S01]  /*2b70*/  DFMA R28, R24, R6, R28 ;  /* 0x00000006181c722b */ /* 0x000fe2000000001c */
[----:B------:R-:W-:Y:S01]  /*2b80*/  IMAD.MOV.U32 R8, RZ, RZ, R30 ;  /* 0x000000ffff087224 */ /* 0x000fe200078e001e */
[----:B------:R-:W-:Y:S01]  /*2b90*/  MOV R6, 0x2bc0 ;  /* 0x00002bc000067802 */ /* 0x000fe20000000f00 */
[----:B------:R-:W-:-:S08]  /*2ba0*/  IMAD.MOV.U32 R7, RZ, RZ, R31 ;  /* 0x000000ffff077224 */ /* 0x000fd000078e001f */
[----:B------:R-:W-:Y:S05]  /*2bb0*/  CALL.REL.NOINC `($_Z26boundary_correction_backupPdS_S_S_S_S_PKdiiiiddd$__internal_accurate_pow) ;  /* 0x000000a400847944 */ /* 0x000fea0003c00000 */
[----:B------:R-:W-:Y:S05]  /*2bc0*/  BSYNC.RECONVERGENT B0 ;  /* 0x0000000000007941 */ /* 0x000fea0003800200 */
.L_x_1345:
[----:B------:R-:W-:Y:S01]  /*2bd0*/  DADD R6, R18, 1 ;  /* 0x3ff0000012067429 */ /* 0x000fe20000000000 */
[----:B------:R-:W-:-:S06]  /*2be0*/  IMAD.MOV.U32 R9, RZ, RZ, R5 ;  /* 0x000000ffff097224 */ /* 0x000fcc00078e0005 */
[----:B------:R-:W-:-:S03]  /*2bf0*/  DADD R30, -RZ, -R8 ;  /* 0x00000000ff1e7229 */ /* 0x000fc60000000908 */
[----:B------:R-:W-:-:S04]  /*2c00*/  LOP3.LUT R6, R7, 0x7ff00000, RZ, 0xc0, !PT ;  /* 0x7ff0000007067812 */ /* 0x000fc800078ec0ff */
[----:B------:R-:W-:-:S03]  /*2c10*/  ISETP.NE.AND P0, PT, R6, 0x7ff00000, PT ;  /* 0x7ff000000600780c */ /* 0x000fc60003f05270 */
[----:B------:R-:W-:Y:S01]  /*2c20*/  FSEL R8, R30, R8, !P2 ;  /* 0x000000081e087208 */ /* 0x000fe20005000000 */
[----:B------:R-:W-:Y:S01]  /*2c30*/  @!P3 IMAD.MOV.U32 R8, RZ, RZ, RZ ;  /* 0x000000ffff08b224 */ /* 0x000fe200078e00ff */
[----:B------:R-:W-:Y:S01]  /*2c40*/  FSEL R9, R31, R5, !P2 ;  /* 0x000000051f097208 */ /* 0x000fe20005000000 */
[----:B------:R-:W-:-:S07]  /*2c50*/  @!P3 IMAD.MOV.U32 R9, RZ, RZ, R19 ;  /* 0x000000ffff09b224 */ /* 0x000fce00078e0013 */
[----:B------:R-:W-:Y:S05]  /*2c60*/  @P0 BRA `(.L_x_1346) ;  /* 0x0000000000240947 */ /* 0x000fea0003800000 */
[----:B------:R-:W-:-:S14]  /*2c70*/  DSETP.NAN.AND P0, PT, R18, R18, PT ;  /* 0x000000121200722a */ /* 0x000fdc0003f08000 */
[----:B------:R-:W-:Y:S05]  /*2c80*/  @P0 BRA `(.L_x_1347) ;  /* 0x0000000000180947 */ /* 0x000fea0003800000 */
[----:B------:R-:W-:-:S14]  /*2c90*/  DSETP.NEU.AND P0, PT, |R18|, +INF , PT ;  /* 0x7ff000001200742a */ /* 0x000fdc0003f0d200 */
[----:B------:R-:W-:Y:S05]  /*2ca0*/  @P0 BRA `(.L_x_1346) ;  /* 0x0000000000140947 */ /* 0x000fea0003800000 */
[----:B------:R-:W-:-:S05]  /*2cb0*/  IMAD.MOV.U32 R8, RZ, RZ, -0x100000 ;  /* 0xfff00000ff087424 */ /* 0x000fca00078e00ff */
[----:B------:R-:W-:Y:S01]  /*2cc0*/  SEL R9, R8, 0x7ff00000, !P2 ;  /* 0x7ff0000008097807 */ /* 0x000fe20005000000 */
[----:B------:R-:W-:Y:S01]  /*2cd0*/  IMAD.MOV.U32 R8, RZ, RZ, RZ ;  /* 0x000000ffff087224 */ /* 0x000fe200078e00ff */
[----:B------:R-:W-:Y:S06]  /*2ce0*/  BRA `(.L_x_1346) ;  /* 0x0000000000047947 */ /* 0x000fec0003800000 */
.L_x_1347:
[----:B------:R-:W-:-:S11]  /*2cf0*/  DADD R8, R18, 1 ;  /* 0x3ff0000012087429 */ /* 0x000fd60000000000 */
.L_x_1346:
[----:B------:R-:W-:Y:S01]  /*2d00*/  DSETP.NEU.AND P2, PT, R18, 1, PT ;  /* 0x3ff000001200742a */ /* 0x000fe20003f4d000 */
[----:B------:R-:W-:Y:S01]  /*2d10*/  BSSY.RECONVERGENT B0, `(.L_x_1348) ;  /* 0x0000009000007945 */ /* 0x000fe20003800200 */
[----:B------:R-:W-:Y:S01]  /*2d20*/  DADD R6, -RZ, |R18| ;  /* 0x00000000ff067229 */ /* 0x000fe20000000512 */
[----:B------:R-:W-:-:S03]  /*2d30*/  MOV R5, 0x40000000 ;  /* 0x4000000000057802 */ /* 0x000fc60000000f00 */
[----:B------:R-:W-:Y:S02]  /*2d40*/  FSEL R30, R8, RZ, P2 ;  /* 0x000000ff081e7208 */ /* 0x000fe40001000000 */
[----:B------:R-:W-:-:S04]  /*2d50*/  FSEL R31, R9, 1.875, P2 ;  /* 0x3ff00000091f7808 */ /* 0x000fc80001000000 */
[----:B------:R-:W-:Y:S01]  /*2d60*/  IMAD.MOV.U32 R8, RZ, RZ, R6 ;  /* 0x000000ffff087224 */ /* 0x000fe200078e0006 */
[----:B------:R-:W-:Y:S01]  /*2d70*/  MOV R6, 0x2da0 ;  /* 0x00002da000067802 */ /* 0x000fe20000000f00 */
[----:B------:R-:W-:-:S11]  /*2d80*/  DFMA R30, R22, R30, R20 ;  /* 0x0000001e161e722b */ /* 0x000fd60000000014 */
[----:B------:R-:W-:Y:S05]  /*2d90*/  CALL.REL.NOINC `($_Z26boundary_correction_backupPdS_S_S_S_S_PKdiiiiddd$__internal_accurate_pow) ;  /* 0x000000a4000c7944 */ /* 0x000fea0003c00000 */
[----:B------:R-:W-:Y:S05]  /*2da0*/  BSYNC.RECONVERGENT B0 ;  /* 0x0000000000007941 */ /* 0x000fea0003800200 */
.L_x_1348:
[----:B------:R-:W-:Y:S01]  /*2db0*/  DADD R6, R18, 2 ;  /* 0x4000000012067429 */ /* 0x000fe20000000000 */
[----:B------:R-:W-:Y:S01]  /*2dc0*/  IMAD.MOV.U32 R9, RZ, RZ, R5 ;  /* 0x000000ffff097224 */ /* 0x000fe200078e0005 */
[----:B------:R-:W-:-:S08]  /*2dd0*/  @!P3 CS2R R8, SRZ ;  /* 0x000000000008b805 */ /* 0x000fd0000001ff00 */
        /* <DEDUP_REMOVED lines=10> */
.L_x_1350:
[----:B------:R-:W-:-:S11]  /*2e80*/  DADD R8, R18, 2 ;  /* 0x4000000012087429 */ /* 0x000fd60000000000 */
.L_x_1349:
[----:B------:R-:W-:Y:S01]  /*2e90*/  DADD R32, -RZ, |R18| ;  /* 0x00000000ff207229 */ /* 0x000fe20000000512 */
[----:B------:R-:W-:Y:S01]  /*2ea0*/  FSEL R6, R8, RZ, P2 ;  /* 0x000000ff08067208 */ /* 0x000fe20001000000 */
[----:B------:R-:W-:Y:S01]  /*2eb0*/  DSETP.NEU.AND P4, PT, R18, RZ, PT ;  /* 0x000000ff1200722a */ /* 0x000fe20003f8d000 */
[----:B------:R-:W-:Y:S01]  /*2ec0*/  FSEL R7, R9, 1.875, P2 ;  /* 0x3ff0000009077808 */ /* 0x000fe20001000000 */
[----:B------:R-:W-:Y:S01]  /*2ed0*/  BSSY.RECONVERGENT B0, `(.L_x_1351) ;  /* 0x0000008000007945 */ /* 0x000fe20003800200 */
[----:B------:R-:W-:Y:S01]  /*2ee0*/  ISETP.GE.AND P3, PT, R19, RZ, PT ;  /* 0x000000ff1300720c */ /* 0x000fe20003f66270 */
[----:B------:R-:W-:-:S03]  /*2ef0*/  IMAD.MOV.U32 R5, RZ, RZ, 0x40080000 ;  /* 0x40080000ff057424 */ /* 0x000fc600078e00ff */
[----:B------:R-:W-:Y:S01]  /*2f00*/  DFMA R30, R26, R6, R30 ;  /* 0x000000061a1e722b */ /* 0x000fe2000000001e */
[----:B------:R-:W-:Y:S01]  /*2f10*/  IMAD.MOV.U32 R8, RZ, RZ, R32 ;  /* 0x000000ffff087224 */ /* 0x000fe200078e0020 */
[----:B------:R-:W-:Y:S01]  /*2f20*/  MOV R6, 0x2f50 ;  /* 0x00002f5000067802 */ /* 0x000fe20000000f00 */
[----:B------:R-:W-:-:S08]  /*2f30*/  IMAD.MOV.U32 R7, RZ, RZ, R33 ;  /* 0x000000ffff077224 */ /* 0x000fd000078e0021 */
[----:B------:R-:W-:Y:S05]  /*2f40*/  CALL.REL.NOINC `($_Z26boundary_correction_backupPdS_S_S_S_S_PKdiiiiddd$__internal_accurate_pow) ;  /* 0x000000a000a07944 */ /* 0x000fea0003c00000 */
[----:B------:R-:W-:Y:S05]  /*2f50*/  BSYNC.RECONVERGENT B0 ;  /* 0x0000000000007941 */ /* 0x000fea0003800200 */
.L_x_1351:
[----:B------:R-:W-:Y:S01]  /*2f60*/  DADD R6, R18, 3 ;  /* 0x4008000012067429 */ /* 0x000fe20000000000 */
[----:B------:R-:W-:-:S06]  /*2f70*/  MOV R9, R5 ;  /* 0x0000000500097202 */ /* 0x000fcc0000000f00 */
        /* <DEDUP_REMOVED lines=16> */
.L_x_1353:
[----:B------:R-:W-:-:S11]  /*3080*/  DADD R8, R18, 3 ;  /* 0x4008000012087429 */ /* 0x000fd60000000000 */
.L_x_1352:
[----:B------:R-:W0:Y:S01]  /*3090*/  LDCU.64 UR6, c[0x0][0x3c8] ;  /* 0x00007900ff0677ac */ /* 0x000e220008000a00 */
[----:B------:R-:W-:Y:S01]  /*30a0*/  FSEL R6, R8, RZ, P2 ;  /* 0x000000ff08067208 */ /* 0x000fe20001000000 */
[----:B------:R-:W-:Y:S01]  /*30b0*/  BSSY.RECONVERGENT B3, `(.L_x_1354) ;  /* 0x0000137000037945 */ /* 0x000fe20003800200 */
[----:B------:R-:W-:Y:S01]  /*30c0*/  FSEL R7, R9, 1.875, P2 ;  /* 0x3ff0000009077808 */ /* 0x000fe20001000000 */
[----:B------:R-:W-:Y:S01]  /*30d0*/  IMAD.MOV.U32 R42, RZ, RZ, RZ ;  /* 0x000000ffff2a7224 */ /* 0x000fe200078e00ff */
[----:B------:R-:W-:Y:S01]  /*30e0*/  MOV R33, R19 ;  /* 0x0000001300217202 */ /* 0x000fe20000000f00 */
[--C-:B------:R-:W-:Y:S02]  /*30f0*/  IMAD.MOV.U32 R32, RZ, RZ, R18.reuse ;  /* 0x000000ffff207224 */ /* 0x100fe400078e0012 */
[----:B------:R-:W-:Y:S01]  /*3100*/  IMAD.MOV.U32 R60, RZ, RZ, R18 ;  /* 0x000000ffff3c7224 */ /* 0x000fe200078e0012 */
[----:B------:R-:W-:Y:S01]  /*3110*/  DFMA R30, R24, R6, R30 ;  /* 0x00000006181e722b */ /* 0x000fe2000000001e */
[----:B------:R-:W-:-:S02]  /*3120*/  IMAD.MOV.U32 R61, RZ, RZ, R19 ;  /* 0x000000ffff3d7224 */ /* 0x000fc400078e0013 */
[----:B0-----:R-:W-:Y:S02]  /*3130*/  IMAD.U32 R34, RZ, RZ, UR6 ;  /* 0x00000006ff227e24 */ /* 0x001fe4000f8e00ff */
[----:B------:R-:W-:-:S05]  /*3140*/  IMAD.U32 R35, RZ, RZ, UR7 ;  /* 0x00000007ff237e24 */ /* 0x000fca000f8e00ff */
[----:B------:R-:W-:Y:S02]  /*3150*/  IMAD.MOV.U32 R58, RZ, RZ, R30 ;  /* 0x000000ffff3a7224 */ /* 0x000fe400078e001e */
[----:B------:R-:W-:-:S07]  /*3160*/  IMAD.MOV.U32 R59, RZ, RZ, R31 ;  /* 0x000000ffff3b7224 */ /* 0x000fce00078e001f */
.L_x_1380:
[----:B------:R-:W-:Y:S01]  /*3170*/  DSETP.GT.AND P0, PT, R30, RZ, PT ;  /* 0x000000ff1e00722a */ /* 0x000fe20003f04000 */
[----:B------:R-:W-:Y:S01]  /*3180*/  MOV R68, R34 ;  /* 0x0000002200447202 */ /* 0x000fe20000000f00 */
        /* <DEDUP_REMOVED lines=29> */
[----:B------:R-:W-:Y:S01]  /*3360*/  @!P2 IMAD.MOV.U32 R8, RZ, RZ, R32 ;  /* 0x000000ffff08a224 */ /* 0x000fe200078e0020 */
[----:B------:R-:W-:Y:S01]  /*3370*/  @!P2 MOV R67, R59 ;  /* 0x0000003b0043a202 */ /* 0x000fe20000000f00 */
[----:B------:R-:W-:Y:S02]  /*3380*/  @!P2 IMAD.MOV.U32 R32, RZ, RZ, R60 ;  /* 0x000000ffff20a224 */ /* 0x000fe400078e003c */
[----:B------:R-:W-:Y:S02]  /*3390*/  @!P2 IMAD.MOV.U32 R33, RZ, RZ, R61 ;  /* 0x000000ffff21a224 */ /* 0x000fe400078e003d */
[----:B------:R-:W-:-:S02]  /*33a0*/  @!P2 IMAD.MOV.U32 R29, RZ, RZ, R31 ;  /* 0x000000ffff1da224 */ /* 0x000fc400078e001f */
[----:B------:R-:W-:Y:S02]  /*33b0*/  @!P2 IMAD.MOV.U32 R68, RZ, RZ, R60 ;  /* 0x000000ffff44a224 */ /* 0x000fe400078e003c */
[----:B------:R-:W-:Y:S01]  /*33c0*/  DADD R62, R32, -R34 ;  /* 0x00000000203e7229 */ /* 0x000fe20000000822 */
[----:B------:R-:W-:Y:S01]  /*33d0*/  @!P2 IMAD.MOV.U32 R69, RZ, RZ, R61 ;  /* 0x000000ffff45a224 */ /* 0x000fe200078e003d */
[----:B------:R-:W-:Y:S01]  /*33e0*/  DSETP.NEU.AND P1, PT, R28, RZ, PT ;  /* 0x000000ff1c00722a */ /* 0x000fe20003f2d000 */
[--C-:B------:R-:W-:Y:S02]  /*33f0*/  @!P2 IMAD.MOV.U32 R66, RZ, RZ, R58.reuse ;  /* 0x000000ffff42a224 */ /* 0x100fe400078e003a */
[----:B------:R-:W-:Y:S02]  /*3400*/  @!P2 IMAD.MOV.U32 R30, RZ, RZ, R58 ;  /* 0x000000ffff1ea224 */ /* 0x000fe400078e003a */
[----:B------:R-:W-:Y:S01]  /*3410*/  @!P2 IMAD.MOV.U32 R31, RZ, RZ, R59 ;  /* 0x000000ffff1fa224 */ /* 0x000fe200078e003b */
[----:B------:R-:W-:Y:S01]  /*3420*/  DMUL R62, R62, 0.5 ;  /* 0x3fe000003e3e7828 */ /* 0x000fe20000000000 */
[----:B------:R-:W-:-:S02]  /*3430*/  @!P2 IMAD.MOV.U32 R60, RZ, RZ, R8 ;  /* 0x000000ffff3ca224 */ /* 0x000fc400078e0008 */
[----:B------:R-:W-:-:S05]  /*3440*/  @!P2 IMAD.MOV.U32 R61, RZ, RZ, R9 ;  /* 0x000000ffff3da224 */ /* 0x000fca00078e0009 */
[----:B------:R-:W-:-:S14]  /*3450*/  DSETP.LE.OR P1, PT, |R62|, R44, !P1 ;  /* 0x0000002c3e00722a */ /* 0x000fdc0004f23600 */
[----:B------:R-:W-:Y:S05]  /*3460*/  @P1 BRA `(.L_x_1355) ;  /* 0x0000000c00ec1947 */ /* 0x000fea0003800000 */
[----:B------:R-:W-:Y:S01]  /*3470*/  DSETP.GTU.AND P0, PT, |R66|, |R28|, PT ;  /* 0x4000001c4200722a */ /* 0x000fe20003f0c200 */
[----:B------:R-:W-:Y:S01]  /*3480*/  BSSY.RECONVERGENT B4, `(.L_x_1356) ;  /* 0x000008b000047945 */ /* 0x000fe20003800200 */
[----:B------:R-:W-:Y:S01]  /*3490*/  MOV R36, R62 ;  /* 0x0000003e00247202 */ /* 0x000fe20000000f00 */
[--C-:B------:R-:W-:Y:S02]  /*34a0*/  IMAD.MOV.U32 R37, RZ, RZ, R63.reuse ;  /* 0x000000ffff257224 */ /* 0x100fe400078e003f */
[----:B------:R-:W-:Y:S01]  /*34b0*/  IMAD.MOV.U32 R38, RZ, RZ, R62 ;  /* 0x000000ffff267224 */ /* 0x000fe200078e003e */
        /* <DEDUP_REMOVED lines=24> */
[----:B------:R-:W-:Y:S02]  /*3640*/  IMAD.MOV.U32 R60, RZ, RZ, R6 ;  /* 0x000000ffff3c7224 */ /* 0x000fe400078e0006 */
[----:B------:R-:W-:-:S07]  /*3650*/  IMAD.MOV.U32 R61, RZ, RZ, R5 ;  /* 0x000000ffff3d7224 */ /* 0x000fce00078e0005 */
.L_x_1359:
[----:B------:R-:W-:Y:S05]  /*3660*/  BSYNC.RECONVERGENT B5 ;  /* 0x0000000000057941 */ /* 0x000fea0003800200 */
.L_x_1358:
        /* <DEDUP_REMOVED lines=29> */
.L_x_1363:
[----:B------:R-:W-:Y:S05]  /*3840*/  BSYNC.RECONVERGENT B6 ;  /* 0x0000000000067941 */ /* 0x000fea0003800200 */
.L_x_1362:
        /* <DEDUP_REMOVED lines=22> */
.L_x_1365:
[----:B------:R-:W-:Y:S05]  /*39b0*/  BSYNC.RECONVERGENT B6 ;  /* 0x0000000000067941 */ /* 0x000fea0003800200 */
.L_x_1364:
        /* <DEDUP_REMOVED lines=12> */
.L_x_1361:
[----:B------:R-:W-:Y:S05]  /*3a80*/  BSYNC.RECONVERGENT B5 ;  /* 0x0000000000057941 */ /* 0x000fea0003800200 */
.L_x_1360:
        /* <DEDUP_REMOVED lines=35> */
[----:B------:R-:W-:Y:S05]  /*3cc0*/  CALL.REL.NOINC `($__internal_4_$__cuda_sm20_div_rn_f64_full) ;  /* 0x0000008800f47944 */ /* 0x000fea0003c00000 */
[----:B------:R-:W-:-:S07]  /*3cd0*/  IMAD.MOV.U32 R7, RZ, RZ, R5 ;  /* 0x000000ffff077224 */ /* 0x000fce00078e0005 */
.L_x_1367:
[----:B------:R-:W-:Y:S05]  /*3ce0*/  BSYNC.RECONVERGENT B5 ;  /* 0x0000000000057941 */ /* 0x000fea0003800200 */
.L_x_1366:
[-C--:B------:R-:W-:Y:S02]  /*3cf0*/  FSEL R38, R6, R62.reuse, !P1 ;  /* 0x0000003e06267208 */ /* 0x080fe40004800000 */
[-C--:B------:R-:W-:Y:S02]  /*3d00*/  FSEL R39, R7, R63.reuse, !P1 ;  /* 0x0000003f07277208 */ /* 0x080fe40004800000 */
[----:B------:R-:W-:Y:S02]  /*3d10*/  FSEL R36, R48, R62, !P1 ;  /* 0x0000003e30247208 */ /* 0x000fe40004800000 */
[----:B------:R-:W-:-:S07]  /*3d20*/  FSEL R37, R43, R63, !P1 ;  /* 0x0000003f2b257208 */ /* 0x000fce0004800000 */
.L_x_1357:
[----:B------:R-:W-:Y:S05]  /*3d30*/  BSYNC.RECONVERGENT B4 ;  /* 0x0000000000047941 */ /* 0x000fea0003800200 */
.L_x_1356:
[----:B------:R-:W-:Y:S02]  /*3d40*/  HFMA2 R61, -RZ, RZ, 1.1767578125, -0.005878448486328125 ;  /* 0x3cb59e05ff3d7431 */ /* 0x000fe400000001ff */
[----:B------:R-:W-:Y:S01]  /*3d50*/  IMAD.MOV.U32 R6, RZ, RZ, R38 ;  /* 0x000000ffff067224 */ /* 0x000fe200078e0026 */
[----:B------:R-:W-:Y:S01]  /*3d60*/  DSETP.GT.AND P1, PT, R62, RZ, PT ;  /* 0x000000ff3e00722a */ /* 0x000fe20003f24000 */
[----:B------:R-:W-:Y:S01]  /*3d70*/  IMAD.MOV.U32 R7, RZ, RZ, R39 ;  /* 0x000000ffff077224 */ /* 0x000fe200078e0027 */
[----:B------:R-:W-:Y:S01]  /*3d80*/  UMOV UR6, 0xf1e2674d ;  /* 0xf1e2674d00067882 */ /* 0x000fe20000000000 */
[----:B------:R-:W-:Y:S01]  /*3d90*/  UMOV UR7, 0x3cb59e05 ;  /* 0x3cb59e0500077882 */ /* 0x000fe20000000000 */
[----:B------:R-:W-:Y:S01]  /*3da0*/  BSSY.RECONVERGENT B0, `(.L_x_1368) ;  /* 0x000000d000007945 */ /* 0x000fe20003800200 */
[----:B------:R-:W-:Y:S02]  /*3db0*/  IMAD.MOV.U32 R5, RZ, RZ, 0x3ff00000 ;  /* 0x3ff00000ff057424 */ /* 0x000fe400078e00ff */
[----:B------:R-:W-:Y:S01]  /*3dc0*/  DSETP.GT.AND P0, PT, |R6|, UR6, PT ;  /* 0x0000000606007e2a */ /* 0x000fe2000bf04200 */
[----:B------:R-:W-:-:S05]  /*3dd0*/  FSEL R61, R61, -0.022170076146721839905, P1 ;  /* 0xbcb59e053d3d7808 */ /* 0x000fca0000800000 */
[----:B------:R-:W-:Y:S02]  /*3de0*/  FSEL R61, R39, R61, P0 ;  /* 0x0000003d273d7208 */ /* 0x000fe40000000000 */
[----:B------:R-:W-:-:S06]  /*3df0*/  FSEL R60, R38, -2.24219184644043114558e+30, P0 ;  /* 0xf1e2674d263c7808 */ /* 0x000fcc0000000000 */
[----:B------:R-:W-:-:S08]  /*3e00*/  DADD R60, R34, R60 ;  /* 0x00000000223c7229 */ /* 0x000fd0000000003c */
[----:B------:R-:W-:Y:S02]  /*3e10*/  DADD R6, -RZ, |R60| ;  /* 0x00000000ff067229 */ /* 0x000fe4000000053c */
[----:B------:R-:W-:Y:S01]  /*3e20*/  DSETP.NEU.AND P2, PT, R60, RZ, PT ;  /* 0x000000ff3c00722a */ /* 0x000fe20003f4d000 */
[----:B------:R-:W-:-:S07]  /*3e30*/  ISETP.GE.AND P3, PT, R61, RZ, PT ;  /* 0x000000ff3d00720c */ /* 0x000fce0003f66270 */
[----:B------:R-:W-:Y:S01]  /*3e40*/  IMAD.MOV.U32 R8, RZ, RZ, R6 ;  /* 0x000000ffff087224 */ /* 0x000fe200078e0006 */
[----:B------:R-:W-:-:S07]  /*3e50*/  MOV R6, 0x3e70 ;  /* 0x00003e7000067802 */ /* 0x000fce0000000f00 */
[----:B------:R-:W-:Y:S05]  /*3e60*/  CALL.REL.NOINC `($_Z26boundary_correction_backupPdS_S_S_S_S_PKdiiiiddd$__internal_accurate_pow) ;  /* 0x0000009000d87944 */ /* 0x000fea0003c00000 */
[----:B------:R-:W-:Y:S05]  /*3e70*/  BSYNC.RECONVERGENT B0 ;  /* 0x0000000000007941 */ /* 0x000fea0003800200 */
.L_x_1368:
[----:B------:R-:W-:Y:S01]  /*3e80*/  DADD R6, R60, 1 ;  /* 0x3ff000003c067429 */ /* 0x000fe20000000000 */
[----:B------:R-:W-:Y:S01]  /*3e90*/  IMAD.MOV.U32 R9, RZ, RZ, R5 ;  /* 0x000000ffff097224 */ /* 0x000fe200078e0005 */
[----:B------:R-:W-:Y:S05]  /*3ea0*/  BSSY.RECONVERGENT B0, `(.L_x_1369) ;  /* 0x0000012000007945 */ /* 0x000fea0003800200 */
[----:B------:R-:W-:-:S03]  /*3eb0*/  DADD R44, -RZ, -R8 ;  /* 0x00000000ff2c7229 */ /* 0x000fc60000000908 */
[----:B------:R-:W-:-:S04]  /*3ec0*/  LOP3.LUT R6, R7, 0x7ff00000, RZ, 0xc0, !PT ;  /* 0x7ff0000007067812 */ /* 0x000fc800078ec0ff */
[----:B------:R-:W-:-:S03]  /*3ed0*/  ISETP.NE.AND P0, PT, R6, 0x7ff00000, PT ;  /* 0x7ff000000600780c */ /* 0x000fc60003f05270 */
[----:B------:R-:W-:Y:S02]  /*3ee0*/  FSEL R7, R44, R8, !P3 ;  /* 0x000000082c077208 */ /* 0x000fe40005800000 */
[----:B------:R-:W-:Y:S02]  /*3ef0*/  FSEL R5, R45, R5, !P3 ;  /* 0x000000052d057208 */ /* 0x000fe40005800000 */
[----:B------:R-:W-:Y:S02]  /*3f00*/  FSEL R6, R7, RZ, P2 ;  /* 0x000000ff07067208 */ /* 0x000fe40001000000 */
[----:B------:R-:W-:-:S04]  /*3f10*/  FSEL R7, R61, R5, !P2 ;  /* 0x000000053d077208 */ /* 0x000fc80005000000 */
[----:B------:R-:W-:Y:S05]  /*3f20*/  @P0 BRA `(.L_x_1370) ;  /* 0x0000000000240947 */ /* 0x000fea0003800000 */
[----:B------:R-:W-:-:S14]  /*3f30*/  DSETP.NAN.AND P0, PT, R60, R60, PT ;  /* 0x0000003c3c00722a */ /* 0x000fdc0003f08000 */
[----:B------:R-:W-:Y:S05]  /*3f40*/  @P0 BRA `(.L_x_1371) ;  /* 0x0000000000180947 */ /* 0x000fea0003800000 */
[----:B------:R-:W-:-:S14]  /*3f50*/  DSETP.NEU.AND P0, PT, |R60|, +INF , PT ;  /* 0x7ff000003c00742a */ /* 0x000fdc0003f0d200 */
[----:B------:R-:W-:Y:S05]  /*3f60*/  @P0 BRA `(.L_x_1370) ;  /* 0x0000000000140947 */ /* 0x000fea0003800000 */
[----:B------:R-:W-:-:S05]  /*3f70*/  IMAD.MOV.U32 R6, RZ, RZ, -0x100000 ;  /* 0xfff00000ff067424 */ /* 0x000fca00078e00ff */
[----:B------:R-:W-:Y:S02]  /*3f80*/  SEL R7, R6, 0x7ff00000, !P3 ;  /* 0x7ff0000006077807 */ /* 0x000fe40005800000 */
[----:B------:R-:W-:Y:S01]  /*3f90*/  MOV R6, RZ ;  /* 0x000000ff00067202 */ /* 0x000fe20000000f00 */
[----:B------:R-:W-:Y:S06]  /*3fa0*/  BRA `(.L_x_1370) ;  /* 0x0000000000047947 */ /* 0x000fec0003800000 */
.L_x_1371:
[----:B------:R-:W-:-:S11]  /*3fb0*/  DADD R6, R60, 1 ;  /* 0x3ff000003c067429 */ /* 0x000fd60000000000 */
.L_x_1370:
[----:B------:R-:W-:Y:S05]  /*3fc0*/  BSYNC.RECONVERGENT B0 ;  /* 0x0000000000007941 */ /* 0x000fea0003800200 */
.L_x_1369:
[C---:B------:R-:W-:Y:S01]  /*3fd0*/  DSETP.NEU.AND P0, PT, R60.reuse, 1, PT ;  /* 0x3ff000003c00742a */ /* 0x040fe20003f0d000 */
[----:B------:R-:W-:Y:S01]  /*3fe0*/  BSSY.RECONVERGENT B0, `(.L_x_1372) ;  /* 0x000000a000007945 */ /* 0x000fe20003800200 */
[----:B------:R-:W-:Y:S01]  /*3ff0*/  DADD R8, -RZ, |R60| ;  /* 0x00000000ff087229 */ /* 0x000fe2000000053c */
[----:B------:R-:W-:Y:S01]  /*4000*/  IMAD.MOV.U32 R5, RZ, RZ, 0x40000000 ;  /* 0x40000000ff057424 */ /* 0x000fe200078e00ff */
[----:B------:R-:W-:Y:S02]  /*4010*/  DSETP.NEU.AND P2, PT, R60, RZ, PT ;  /* 0x000000ff3c00722a */ /* 0x000fe40003f4d000 */
[----:B------:R-:W-:Y:S02]  /*4020*/  FSEL R58, R6, RZ, P0 ;  /* 0x000000ff063a7208 */ /* 0x000fe40000000000 */
[----:B------:R-:W-:Y:S02]  /*4030*/  FSEL R59, R7, 1.875, P0 ;  /* 0x3ff00000073b7808 */ /* 0x000fe40000000000 */
[----:B------:R-:W-:-:S02]  /*4040*/  MOV R6, 0x4080 ;  /* 0x0000408000067802 */ /* 0x000fc40000000f00 */
[----:B------:R-:W-:Y:S02]  /*4050*/  IMAD.MOV.U32 R7, RZ, RZ, R9 ;  /* 0x000000ffff077224 */ /* 0x000fe400078e0009 */
[----:B------:R-:W-:-:S11]  /*4060*/  DFMA R58, R22, R58, R20 ;  /* 0x0000003a163a722b */ /* 0x000fd60000000014 */
[----:B------:R-:W-:Y:S05]  /*4070*/  CALL.REL.NOINC `($_Z26boundary_correction_backupPdS_S_S_S_S_PKdiiiiddd$__internal_accurate_pow) ;  /* 0x0000009000547944 */ /* 0x000fea0003c00000 */
[----:B------:R-:W-:Y:S05]  /*4080*/  BSYNC.RECONVERGENT B0 ;  /* 0x0000000000007941 */ /* 0x000fea0003800200 */
.L_x_1372:
        /* <DEDUP_REMOVED lines=14> */
.L_x_1375:
[----:B------:R-:W-:-:S11]  /*4170*/  DADD R8, R60, 2 ;  /* 0x400000003c087429 */ /* 0x000fd60000000000 */
.L_x_1374:
[----:B------:R-:W-:Y:S05]  /*4180*/  BSYNC.RECONVERGENT B0 ;  /* 0x0000000000007941 */ /* 0x000fea0003800200 */
.L_x_1373:
[C---:B------:R-:W-:Y:S01]  /*4190*/  DSETP.NEU.AND P2, PT, R60.reuse, 1, PT ;  /* 0x3ff000003c00742a */ /* 0x040fe20003f4d000 */
[----:B------:R-:W-:Y:S01]  /*41a0*/  BSSY.RECONVERGENT B0, `(.L_x_1376) ;  /* 0x000000c000007945 */ /* 0x000fe20003800200 */
[----:B------:R-:W-:Y:S01]  /*41b0*/  DADD R44, -RZ, |R60| ;  /* 0x00000000ff2c7229 */ /* 0x000fe2000000053c */
[----:B------:R-:W-:Y:S01]  /*41c0*/  ISETP.GE.AND P4, PT, R61, RZ, PT ;  /* 0x000000ff3d00720c */ /* 0x000fe20003f86270 */
[----:B------:R-:W-:Y:S01]  /*41d0*/  DSETP.NEU.AND P3, PT, R60, RZ, PT ;  /* 0x000000ff3c00722a */ /* 0x000fe20003f6d000 */
[----:B------:R-:W-:Y:S02]  /*41e0*/  MOV R5, 0x40080000 ;  /* 0x4008000000057802 */ /* 0x000fe40000000f00 */
[----:B------:R-:W-:Y:S02]  /*41f0*/  FSEL R6, R8, RZ, P2 ;  /* 0x000000ff08067208 */ /* 0x000fe40001000000 */
[----:B------:R-:W-:-:S03]  /*4200*/  FSEL R7, R9, 1.875, P2 ;  /* 0x3ff0000009077808 */ /* 0x000fc60001000000 */
[----:B------:R-:W-:-:S03]  /*4210*/  IMAD.MOV.U32 R8, RZ, RZ, R44 ;  /* 0x000000ffff087224 */ /* 0x000fc600078e002c */
[----:B------:R-:W-:Y:S01]  /*4220*/  DFMA R58, R26, R6, R58 ;  /* 0x000000061a3a722b */ /* 0x000fe2000000003a */
[----:B------:R-:W-:Y:S01]  /*4230*/  IMAD.MOV.U32 R7, RZ, RZ, R45 ;  /* 0x000000ffff077224 */ /* 0x000fe200078e002d */
[----:B------:R-:W-:-:S09]  /*4240*/  MOV R6, 0x4260 ;  /* 0x0000426000067802 */ /* 0x000fd20000000f00 */
[----:B------:R-:W-:Y:S05]  /*4250*/  CALL.REL.NOINC `($_Z26boundary_correction_backupPdS_S_S_S_S_PKdiiiiddd$__internal_accurate_pow) ;  /* 0x0000008c00dc7944 */ /* 0x000fea0003c00000 */
[----:B------:R-:W-:Y:S05]  /*4260*/  BSYNC.RECONVERGENT B0 ;  /* 0x0000000000007941 */ /* 0x000fea0003800200 */
.L_x_1376:
        /* <DEDUP_REMOVED lines=19> */
.L_x_1379:
[----:B------:R-:W-:-:S11]  /*43a0*/  DADD R6, R60, 3 ;  /* 0x400800003c067429 */ /* 0x000fd60000000000 */
.L_x_1378:
[----:B------:R-:W-:Y:S05]  /*43b0*/  BSYNC.RECONVERGENT B0 ;  /* 0x0000000000007941 */ /* 0x000fea0003800200 */
.L_x_1377:
[----:B------:R-:W-:Y:S01]  /*43c0*/  VIADD R42, R42, 0x1 ;  /* 0x000000012a2a7836 */ /* 0x000fe20000000000 */
[----:B------:R-:W-:Y:S02]  /*43d0*/  FSEL R6, R6, RZ, P2 ;  /* 0x000000ff06067208 */ /* 0x000fe40001000000 */
[----:B------:R-:W-:Y:S02]  /*43e0*/  FSEL R7, R7, 1.875, P2 ;  /* 0x3ff0000007077808 */ /* 0x000fe40001000000 */
[----:B------:R-:W-:-:S04]  /*43f0*/  ISETP.NE.AND P0, PT, R42, 0x64, PT ;  /* 0x000000642a00780c */ /* 0x000fc80003f05270 */
[----:B------:R-:W-:-:S09]  /*4400*/  DFMA R58, R24, R6, R58 ;  /* 0x00000006183a722b */ /* 0x000fd2000000003a */
[----:B------:R-:W-:Y:S05]  /*4410*/  @P0 BRA `(.L_x_1380) ;  /* 0xffffffec00540947 */ /* 0x000fea000383ffff */
.L_x_1355:
[----:B------:R-:W-:Y:S05]  /*4420*/  BSYNC.RECONVERGENT B3 ;  /* 0x0000000000037941 */ /* 0x000fea0003800200 */
.L_x_1354:
[----:B------:R-:W0:Y:S01]  /*4430*/  LDCU.64 UR12, c[0x0][0x3c8] ;  /* 0x00007900ff0c77ac */ /* 0x000e220008000a00 */
[----:B------:R-:W1:Y:S01]  /*4440*/  LDCU.64 UR6, c[0x0][0x3c8] ;  /* 0x00007900ff0677ac */ /* 0x000e620008000a00 */
[----:B0-----:R-:W-:-:S06]  /*4450*/  DSETP.GEU.AND P0, PT, R60, UR12, PT ;  /* 0x0000000c3c007e2a */ /* 0x001fcc000bf0e000 */
[----:B-1----:R-:W-:Y:S02]  /*4460*/  FSEL R6, R60, UR6, P0 ;  /* 0x000000063c067c08 */ /* 0x002fe40008000000 */
[----:B------:R-:W-:-:S06]  /*4470*/  FSEL R7, R61, UR7, P0 ;  /* 0x000000073d077c08 */ /* 0x000fcc0008000000 */
[----:B------:R-:W-:-:S06]  /*4480*/  DSETP.GEU.AND P0, PT, R6, R18, PT ;  /* 0x000000120600722a */ /* 0x000fcc0003f0e000 */
[----:B------:R-:W-:Y:S02]  /*4490*/  FSEL R6, R6, R18, !P0 ;  /* 0x0000001206067208 */ /* 0x000fe40004000000 */
[----:B------:R-:W-:-:S06]  /*44a0*/  FSEL R7, R7, R19, !P0 ;  /* 0x0000001307077208 */ /* 0x000fcc0004000000 */
[----:B------:R-:W-:-:S11]  /*44b0*/  DADD R6, R6, -UR12 ;  /* 0x8000000c06067e29 */ /* 0x000fd60008000000 */
.L_x_1309:
[----:B------:R-:W-:Y:S05]  /*44c0*/  BSYNC.RECONVERGENT B1 ;  /* 0x0000000000017941 */ /* 0x000fea0003800200 */
.L_x_1299:
        /* <DEDUP_REMOVED lines=8> */
.L_x_1298:
[----:B------:R-:W-:Y:S05]  /*4550*/  BSYNC.RECONVERGENT B2 ;  /* 0x0000000000027941 */ /* 0x000fea0003800200 */
.L_x_1297:
[----:B------:R-:W-:Y:S01]  /*4560*/  VIADD R5, R11, 0x1 ;  /* 0x000000010b057836 */ /* 0x000fe20000000000 */
[----:B------:R-:W1:Y:S01]  /*4570*/  LDCU UR5, c[0x0][0x3bc] ;  /* 0x00007780ff0577ac */ /* 0x000e620008000800 */
[----:B0-----:R-:W-:Y:S02]  /*4580*/  IMAD.MOV.U32 R8, RZ, RZ, RZ ;  /* 0x000000ffff087224 */ /* 0x001fe400078e00ff */
[----:B------:R-:W0:Y:S02]  /*4590*/  I2F.F64 R6, R5 ;  /* 0x0000000500067312 */ /* 0x000e240000201c00 */
[----:B0-----:R-:W-:Y:S01]  /*45a0*/  DSETP.MAX.AND P0, P1, RZ, R6, PT ;  /* 0x00000006ff00722a */ /* 0x001fe2000390f000 */
[----:B------:R-:W-:-:S05]  /*45b0*/  MOV R9, R7 ;  /* 0x0000000700097202 */ /* 0x000fca0000000f00 */
[C---:B------:R-:W-:Y:S02]  /*45c0*/  FSEL R19, R8.reuse, R9, P0 ;  /* 0x0000000908137208 */ /* 0x040fe40000000000 */
[----:B------:R-:W-:-:S06]  /*45d0*/  SEL R6, R8, R6, P0 ;  /* 0x0000000608067207 */ /* 0x000fcc0000000000 */
[----:B------:R-:W-:-:S05]  /*45e0*/  @P1 LOP3.LUT R19, R9, 0x80000, RZ, 0xfc, !PT ;  /* 0x0008000009131812 */ /* 0x000fca00078efcff */
[----:B------:R-:W-:-:S06]  /*45f0*/  IMAD.MOV.U32 R7, RZ, RZ, R19 ;  /* 0x000000ffff077224 */ /* 0x000fcc00078e0013 */
[----:B------:R-:W-:-:S06]  /*4600*/  DSETP.GT.AND P0, PT, R6, R14, PT ;  /* 0x0000000e0600722a */ /* 0x000fcc0003f04000 */
        /* <DEDUP_REMOVED lines=21> */
[----:B------:R-:W-:-:S04]  /*4760*/  MOV R22, R11 ;  /* 0x0000000b00167202 */ /* 0x000fc80000000f00 */
[----:B------:R-:W-:Y:S02]  /*4770*/  SEL R8, R8, R21, P0 ;  /* 0x0000001508087207 */ /* 0x000fe40000000000 */
[----:B------:R-:W-:Y:S02]  /*4780*/  FSEL R9, R9, R20, P0 ;  /* 0x0000001409097208 */ /* 0x000fe40000000000 */
[----:B------:R-:W-:Y:S01]  /*4790*/  FSEL R21, R5, R22, P2 ;  /* 0x0000001605157208 */ /* 0x000fe20001000000 */
[----:B------:R-:W-:Y:S01]  /*47a0*/  IMAD.MOV.U32 R5, RZ, RZ, R10 ;  /* 0x000000ffff057224 */ /* 0x000fe200078e000a */
[----:B------:R-:W-:Y:S01]  /*47b0*/  @P1 LOP3.LUT R9, R20, 0x80000, RZ, 0xfc, !PT ;  /* 0x0008000014091812 */ /* 0x000fe200078efcff */
[----:B------:R-:W-:Y:S02]  /*47c0*/  IMAD.MOV.U32 R10, RZ, RZ, RZ ;  /* 0x000000ffff0a7224 */ /* 0x000fe400078e00ff */
[----:B------:R-:W-:-:S03]  /*47d0*/  @P3 LOP3.LUT R21, R22, 0x80000, RZ, 0xfc, !PT ;  /* 0x0008000016153812 */ /* 0x000fc600078efcff */
[----:B------:R-:W-:Y:S01]  /*47e0*/  DSETP.GT.AND P0, PT, R8, R14, PT ;  /* 0x0000000e0800722a */ /* 0x000fe20003f04000 */
[----:B------:R-:W-:Y:S01]  /*47f0*/  SEL R10, R10, R5, P2 ;  /* 0x000000050a0a7207 */ /* 0x000fe20001000000 */
[----:B------:R-:W-:-:S04]  /*4800*/  IMAD.MOV.U32 R11, RZ, RZ, R21 ;  /* 0x000000ffff0b7224 */ /* 0x000fc800078e0015 */
[----:B------:R-:W-:Y:S02]  /*4810*/  FSEL R20, R14, R8, P0 ;  /* 0x000000080e147208 */ /* 0x000fe40000000000 */
[----:B------:R-:W-:Y:S01]  /*4820*/  FSEL R21, R15, R9, P0 ;  /* 0x000000090f157208 */ /* 0x000fe20000000000 */
[----:B------:R-:W-:-:S05]  /*4830*/  DSETP.GT.AND P0, PT, R10, R14, PT ;  /* 0x0000000e0a00722a */ /* 0x000fca0003f04000 */
[----:B------:R-:W0:Y:S01]  /*4840*/  F2I.F64.TRUNC R21, R20 ;  /* 0x0000001400157311 */ /* 0x000e22000030d100 */
[----:B------:R-:W-:Y:S02]  /*4850*/  FSEL R15, R15, R11, P0 ;  /* 0x0000000b0f0f7208 */ /* 0x000fe40000000000 */
[----:B------:R-:W-:-:S05]  /*4860*/  FSEL R14, R14, R10, P0 ;  /* 0x0000000a0e0e7208 */ /* 0x000fca0000000000 */
[----:B------:R-:W1:Y:S01]  /*4870*/  F2I.F64.TRUNC R15, R14 ;  /* 0x0000000e000f7311 */ /* 0x000e62000030d100 */
[----:B0-----:R-:W-:-:S04]  /*4880*/  IMAD R9, R40, UR5, R21 ;  /* 0x0000000528097c24 */ /* 0x001fc8000f8e0215 */
[----:B------:R-:W-:-:S04]  /*4890*/  IMAD.WIDE R8, R9, 0x8, R6 ;  /* 0x0000000809087825 */ /* 0x000fc800078e0206 */
[----:B-1----:R-:W-:Y:S02]  /*48a0*/  IMAD R29, R40, UR5, R15 ;  /* 0x00000005281d7c24 */ /* 0x002fe4000f8e020f */
[----:B------:R-:W2:Y:S02]  /*48b0*/  LDG.E.64 R8, desc[UR8][R8.64] ;  /* 0x0000000808087981 */ /* 0x000ea4000c1e1b00 */
[----:B------:R-:W-:-:S06]  /*48c0*/  IMAD.WIDE R28, R29, 0x8, R6 ;  /* 0x000000081d1c7825 */ /* 0x000fcc00078e0206 */
[----:B------:R-:W3:Y:S01]  /*48d0*/  LDG.E.64 R28, desc[UR8][R28.64] ;  /* 0x000000081c1c7981 */ /* 0x000ee2000c1e1b00 */
[----:B------:R-:W-:Y:S01]  /*48e0*/  BSSY.RECONVERGENT B1, `(.L_x_1383) ;  /* 0x00003d3000017945 */ /* 0x000fe20003800200 */
[----:B--2---:R-:W-:Y:S02]  /*48f0*/  DMUL R6, R16, R8 ;  /* 0x0000000810067228 */ /* 0x004fe40000000000 */
        /* <DEDUP_REMOVED lines=29> */
[----:B------:R-:W-:-:S06]  /*4ad0*/  MOV R5, 0x40000000 ;  /* 0x4000000000057802 */ /* 0x000fcc0000000f00 */
[----:B------:R-:W-:-:S08]  /*4ae0*/  DADD R10, -R18, R10 ;  /* 0x00000000120a7229 */ /* 0x000fd0000000010a */
[----:B------:R-:W-:-:S10]  /*4af0*/  DADD R6, -RZ, |R10| ;  /* 0x00000000ff067229 */ /* 0x000fd4000000050a */
[----:B------:R-:W-:Y:S01]  /*4b00*/  IMAD.MOV.U32 R8, RZ, RZ, R6 ;  /* 0x000000ffff087224 */ /* 0x000fe200078e0006 */
[----:B------:R-:W-:-:S07]  /*4b10*/  MOV R6, 0x4b30 ;  /* 0x00004b3000067802 */ /* 0x000fce0000000f00 */
[----:B------:R-:W-:Y:S05]  /*4b20*/  CALL.REL.NOINC `($_Z26boundary_correction_backupPdS_S_S_S_S_PKdiiiiddd$__internal_accurate_pow) ;  /* 0x0000008400a87944 */ /* 0x000fea0003c00000 */
[----:B------:R-:W-:Y:S05]  /*4b30*/  BSYNC.RECONVERGENT B0 ;  /* 0x0000000000007941 */ /* 0x000fea0003800200 */
.L_x_1386:
[C---:B------:R-:W-:Y:S01]  /*4b40*/  DADD R6, R10.reuse, 2 ;  /* 0x400000000a067429 */ /* 0x040fe20000000000 */
[----:B------:R-:W-:Y:S01]  /*4b50*/  BSSY.RECONVERGENT B0, `(.L_x_1387) ;  /* 0x000000f000007945 */ /* 0x000fe20003800200 */
[C---:B------:R-:W-:Y:S01]  /*4b60*/  DSETP.NEU.AND P0, PT, R10.reuse, RZ, PT ;  /* 0x000000ff0a00722a */ /* 0x040fe20003f0d000 */
[----:B------:R-:W-:Y:S01]  /*4b70*/  IMAD.MOV.U32 R9, RZ, RZ, R5 ;  /* 0x000000ffff097224 */ /* 0x000fe200078e0005 */
        /* <DEDUP_REMOVED lines=12> */
.L_x_1388:
[----:B------:R-:W-:Y:S05]  /*4c40*/  BSYNC.RECONVERGENT B0 ;  /* 0x0000000000007941 */ /* 0x000fea0003800200 */
.L_x_1387:
[----:B------:R-:W-:Y:S01]  /*4c50*/  FSEL R6, R8, RZ, P2 ;  /* 0x000000ff08067208 */ /* 0x000fe20001000000 */
[----:B------:R-:W-:Y:S01]  /*4c60*/  IMAD.MOV.U32 R10, RZ, RZ, 0x0 ;  /* 0x00000000ff0a7424 */ /* 0x000fe200078e00ff */
[----:B------:R-:W-:Y:S01]  /*4c70*/  FSEL R7, R9, 1.875, P2 ;  /* 0x3ff0000009077808 */ /* 0x000fe20001000000 */
[----:B------:R-:W-:Y:S01]  /*4c80*/  BSSY.RECONVERGENT B0, `(.L_x_1389) ;  /* 0x000001c000007945 */ /* 0x000fe20003800200 */
[----:B------:R-:W-:-:S04]  /*4c90*/  MOV R11, 0x3fd80000 ;  /* 0x3fd80000000b7802 */ /* 0x000fc80000000f00 */
        /* <DEDUP_REMOVED lines=24> */
[----:B------:R-:W-:-:S07]  /*4e20*/  IMAD.MOV.U32 R26, RZ, RZ, R11 ;  /* 0x000000ffff1a7224 */ /* 0x000fce00078e000b */
[----:B------:R-:W-:Y:S05]  /*4e30*/  CALL.REL.NOINC `($__internal_5_$__cuda_sm20_dsqrt_rn_f64_mediumpath_v1) ;  /* 0x00000080002c7944 */ /* 0x000fea0003c00000 */
.L_x_1390:
[----:B------:R-:W-:Y:S05]  /*4e40*/  BSYNC.RECONVERGENT B0 ;  /* 0x0000000000007941 */ /* 0x000fea0003800200 */
.L_x_1389:
        /* <DEDUP_REMOVED lines=24> */
.L_x_1392:
[----:B------:R-:W-:Y:S05]  /*4fd0*/  BSYNC.RECONVERGENT B3 ;  /* 0x0000000000037941 */ /* 0x000fea0003800200 */
.L_x_1391:
[----:B------:R-:W0:Y:S01]  /*4fe0*/  LDCU.64 UR6, c[0x0][0x3d0] ;  /* 0x00007a00ff0677ac */ /* 0x000e220008000a00 */
[----:B------:R-:W-:-:S08]  /*4ff0*/  DADD R6, R6, 0.5 ;  /* 0x3fe0000006067429 */ /* 0x000fd00000000000 */
[----:B0-----:R-:W-:Y:S01]  /*5000*/  DMUL R6, R6, UR6 ;  /* 0x0000000606067c28 */ /* 0x001fe20008000000 */
[----:B------:R-:W-:Y:S10]  /*5010*/  BRA `(.L_x_1393) ;  /* 0x00000034007c7947 */ /* 0x000ff40003800000 */
.L_x_1385:
[----:B------:R-:W-:Y:S01]  /*5020*/  DADD R36, R16, -R18 ;  /* 0x0000000010247229 */ /* 0x000fe20000000812 */
[----:B------:R-:W-:Y:S01]  /*5030*/  MOV R6, 0x1 ;  /* 0x0000000100067802 */ /* 0x000fe20000000f00 */
        /* <DEDUP_REMOVED lines=21> */
.L_x_1395:
[----:B------:R-:W-:Y:S05]  /*5190*/  BSYNC.RECONVERGENT B3 ;  /* 0x0000000000037941 */ /* 0x000fea0003800200 */
.L_x_1394:
[----:B------:R-:W-:Y:S05]  /*51a0*/  BRA `(.L_x_1393) ;  /* 0x0000003400187947 */ /* 0x000fea0003800000 */
.L_x_1384:
[----:B------:R-:W0:Y:S01]  /*51b0*/  LDC.64 R32, c[0x0][0x3d0] ;  /* 0x0000f400ff207b82 */ /* 0x000e220000000a00 */
[----:B------:R-:W-:Y:S01]  /*51c0*/  IMAD.MOV.U32 R6, RZ, RZ, 0x1 ;  /* 0x00000001ff067424 */ /* 0x000fe200078e00ff */
[----:B------:R-:W-:Y:S01]  /*51d0*/  FSETP.GEU.AND P1, PT, |R9|, 6.5827683646048100446e-37, PT ;  /* 0x036000000900780b */ /* 0x000fe20003f2e200 */
        /* <DEDUP_REMOVED lines=22> */
.L_x_1397:
[----:B------:R-:W-:Y:S05]  /*5340*/  BSYNC.RECONVERGENT B3 ;  /* 0x0000000000037941 */ /* 0x000fea0003800200 */
.L_x_1396:
        /* <DEDUP_REMOVED lines=20> */
[----:B------:R-:W-:Y:S02]  /*5490*/  IMAD.MOV.U32 R36, RZ, RZ, R24 ;  /* 0x000000ffff247224 */ /* 0x000fe400078e0018 */
[----:B------:R-:W-:-:S07]  /*54a0*/  IMAD.MOV.U32 R37, RZ, RZ, R25 ;  /* 0x000000ffff257224 */ /* 0x000fce00078e0019 */
[----:B------:R-:W-:Y:S05]  /*54b0*/  CALL.REL.NOINC `($__internal_4_$__cuda_sm20_div_rn_f64_full) ;  /* 0x0000007000f87944 */ /* 0x000fea0003c00000 */
[----:B------:R-:W-:Y:S01]  /*54c0*/  MOV R8, R6 ;  /* 0x0000000600087202 */ /* 0x000fe20000000f00 */
[----:B------:R-:W-:-:S07]  /*54d0*/  IMAD.MOV.U32 R9, RZ, RZ, R5 ;  /* 0x000000ffff097224 */ /* 0x000fce00078e0005 */
.L_x_1399:
[----:B------:R-:W-:Y:S05]  /*54e0*/  BSYNC.RECONVERGENT B3 ;  /* 0x0000000000037941 */ /* 0x000fea0003800200 */
.L_x_1398:
        /* <DEDUP_REMOVED lines=22> */
.L_x_1401:
[----:B------:R-:W-:Y:S05]  /*5650*/  BSYNC.RECONVERGENT B3 ;  /* 0x0000000000037941 */ /* 0x000fea0003800200 */
.L_x_1400:
[----:B------:R-:W0:Y:S01]  /*5660*/  LDCU UR6, c[0x0][0x3d4] ;  /* 0x00007a80ff0677ac */ /* 0x000e220008000800 */
[----:B------:R-:W1:Y:S01]  /*5670*/  LDC.64 R10, c[0x0][0x3d0] ;  /* 0x0000f400ff0a7b82 */ /* 0x000e620000000a00 */
[----:B------:R-:W-:Y:S01]  /*5680*/  MOV R6, 0x1 ;  /* 0x0000000100067802 */ /* 0x000fe20000000f00 */
[----:B------:R-:W-:Y:S01]  /*5690*/  BSSY.RECONVERGENT B3, `(.L_x_1402) ;  /* 0x0000016000037945 */ /* 0x000fe20003800200 */
[----:B------:R-:W-:Y:S01]  /*56a0*/  FSETP.GEU.AND P1, PT, |R17|, 6.5827683646048100446e-37, PT ;  /* 0x036000001100780b */ /* 0x000fe20003f2e200 */
        /* <DEDUP_REMOVED lines=18> */
[----:B------:R-:W-:Y:S05]  /*57d0*/  CALL.REL.NOINC `($__internal_4_$__cuda_sm20_div_rn_f64_full) ;  /* 0x0000007000307944 */ /* 0x000fea0003c00000 */
[----:B------:R-:W-:-:S07]  /*57e0*/  IMAD.MOV.U32 R7, RZ, RZ, R5 ;  /* 0x000000ffff077224 */ /* 0x000fce00078e0005 */
.L_x_1403:
[----:B------:R-:W-:Y:S05]  /*57f0*/  BSYNC.RECONVERGENT B3 ;  /* 0x0000000000037941 */ /* 0x000fea0003800200 */
.L_x_1402:
        /* <DEDUP_REMOVED lines=19> */
[----:B------:R-:W-:Y:S05]  /*5930*/  CALL.REL.NOINC `($__internal_4_$__cuda_sm20_div_rn_f64_full) ;  /* 0x0000006c00d87944 */ /* 0x000fea0003c00000 */
[----:B------:R-:W-:Y:S02]  /*5940*/  IMAD.MOV.U32 R8, RZ, RZ, R6 ;  /* 0x000000ffff087224 */ /* 0x000fe400078e0006 */
[----:B------:R-:W-:-:S07]  /*5950*/  IMAD.MOV.U32 R9, RZ, RZ, R5 ;  /* 0x000000ffff097224 */ /* 0x000fce00078e0005 */
.L_x_1405:
[----:B------:R-:W-:Y:S05]  /*5960*/  BSYNC.RECONVERGENT B3 ;  /* 0x0000000000037941 */ /* 0x000fea0003800200 */
.L_x_1404:
        /* <DEDUP_REMOVED lines=21> */
[----:B------:R-:W-:Y:S01]  /*5ac0*/  IMAD.MOV.U32 R20, RZ, RZ, R6 ;  /* 0x000000ffff147224 */ /* 0x000fe200078e0006 */
[----:B------:R-:W-:-:S07]  /*5ad0*/  MOV R21, R5 ;  /* 0x0000000500157202 */ /* 0x000fce0000000f00 */
.L_x_1407:
[----:B------:R-:W-:Y:S05]  /*5ae0*/  BSYNC.RECONVERGENT B3 ;  /* 0x0000000000037941 */ /* 0x000fea0003800200 */
.L_x_1406:
        /* <DEDUP_REMOVED lines=22> */
.L_x_1409:
[----:B------:R-:W-:Y:S05]  /*5c50*/  BSYNC.RECONVERGENT B3 ;  /* 0x0000000000037941 */ /* 0x000fea0003800200 */
.L_x_1408:
        /* <DEDUP_REMOVED lines=22> */
.L_x_1411:
[----:B------:R-:W-:Y:S05]  /*5dc0*/  BSYNC.RECONVERGENT B3 ;  /* 0x0000000000037941 */ /* 0x000fea0003800200 */
.L_x_1410:
        /* <DEDUP_REMOVED lines=20> */
[----:B------:R-:W-:Y:S01]  /*5f10*/  MOV R18, R6 ;  /* 0x0000000600127202 */ /* 0x000fe20000000f00 */
[----:B------:R-:W-:-:S07]  /*5f20*/  IMAD.MOV.U32 R19, RZ, RZ, R5 ;  /* 0x000000ffff137224 */ /* 0x000fce00078e0005 */
.L_x_1413:
[----:B------:R-:W-:Y:S05]  /*5f30*/  BSYNC.RECONVERGENT B3 ;  /* 0x0000000000037941 */ /* 0x000fea0003800200 */
.L_x_1412:
        /* <DEDUP_REMOVED lines=21> */
[----:B------:R-:W-:-:S07]  /*6090*/  MOV R7, R5 ;  /* 0x0000000500077202 */ /* 0x000fce0000000f00 */
.L_x_1415:
[----:B------:R-:W-:Y:S05]  /*60a0*/  BSYNC.RECONVERGENT B3 ;  /* 0x0000000000037941 */ /* 0x000fea0003800200 */
.L_x_1414:
        /* <DEDUP_REMOVED lines=22> */
.L_x_1417:
[----:B------:R-:W-:Y:S05]  /*6210*/  BSYNC.RECONVERGENT B3 ;  /* 0x0000000000037941 */ /* 0x000fea0003800200 */
.L_x_1416:
        /* <DEDUP_REMOVED lines=20> */
[----:B------:R-:W-:-:S07]  /*6360*/  IMAD.MOV.U32 R7, RZ, RZ, R5 ;  /* 0x000000ffff077224 */ /* 0x000fce00078e0005 */
.L_x_1419:
[----:B------:R-:W-:Y:S05]  /*6370*/  BSYNC.RECONVERGENT B3 ;  /* 0x0000000000037941 */ /* 0x000fea0003800200 */
.L_x_1418:
[----:B------:R-:W0:Y:S01]  /*6380*/  LDCU.64 UR6, c[0x0][0x3d0] ;  /* 0x00007a00ff0677ac */ /* 0x000e220008000a00 */
[C---:B------:R-:W-:Y:S01]  /*6390*/  DFMA R10, -R32.reuse, R26, RZ ;  /* 0x0000001a200a722b */ /* 0x040fe200000001ff */
[----:B------:R-:W-:Y:S01]  /*63a0*/  BSSY.RECONVERGENT B0, `(.L_x_1420) ;  /* 0x0000028000007945 */ /* 0x000fe20003800200 */
[----:B------:R-:W-:Y:S01]  /*63b0*/  DADD R8, -R32, R26 ;  /* 0x0000000020087229 */ /* 0x000fe2000000011a */
[----:B------:R-:W1:Y:S01]  /*63c0*/  LDCU UR10, c[0x0][0x3d4] ;  /* 0x00007a80ff0a77ac */ /* 0x000e620008000800 */
[----:B------:R-:W-:Y:S01]  /*63d0*/  DFMA R34, -RZ, R32, RZ ;  /* 0x00000020ff22722b */ /* 0x000fe200000001ff */
[----:B------:R-:W-:Y:S01]  /*63e0*/  IMAD.MOV.U32 R5, RZ, RZ, 0x3ff00000 ;  /* 0x3ff00000ff057424 */ /* 0x000fe200078e00ff */
        /* <DEDUP_REMOVED lines=9> */
[----:B------:R-:W-:-:S02]  /*6480*/  DADD R24, R24, -R14 ;  /* 0x0000000018187229 */ /* 0x000fc4000000080e */
[----:B------:R-:W-:Y:S02]  /*6490*/  DFMA R34, R34, -R14, RZ ;  /* 0x8000000e2222722b */ /* 0x000fe400000000ff */
[----:B------:R-:W-:Y:S02]  /*64a0*/  DFMA R28, R28, R22, RZ ;  /* 0x000000161c1c722b */ /* 0x000fe400000000ff */
[-C--:B------:R-:W-:Y:S02]  /*64b0*/  DFMA R22, R30, -R14.reuse, RZ ;  /* 0x8000000e1e16722b */ /* 0x080fe400000000ff */
[----:B------:R-:W-:Y:S02]  /*64c0*/  DFMA R10, R26, -R14, R30 ;  /* 0x8000000e1a0a722b */ /* 0x000fe4000000001e */
[----:B------:R-:W-:Y:S02]  /*64d0*/  DFMA R24, R24, R20, R42 ;  /* 0x000000141818722b */ /* 0x000fe4000000002a */
[----:B------:R-:W-:-:S02]  /*64e0*/  DADD R14, R26, -R14 ;  /* 0x000000001a0e7229 */ /* 0x000fc4000000080e */
[-C--:B------:R-:W-:Y:S02]  /*64f0*/  DFMA R34, R34, R20.reuse, R40 ;  /* 0x000000142222722b */ /* 0x080fe40000000028 */
[----:B------:R-:W-:Y:S02]  /*6500*/  DFMA R36, R36, R20, R28 ;  /* 0x000000142424722b */ /* 0x000fe4000000001c */
[----:B------:R-:W-:Y:S02]  /*6510*/  DADD R44, R44, R20 ;  /* 0x000000002c2c7229 */ /* 0x000fe40000000014 */
[----:B------:R-:W-:Y:S02]  /*6520*/  DFMA R24, R14, R18, R24 ;  /* 0x000000120e18722b */ /* 0x000fe40000000018 */
[----:B------:R-:W-:Y:S02]  /*6530*/  DFMA R28, -R32, R26, R30 ;  /* 0x0000001a201c722b */ /* 0x000fe4000000011e */
[----:B------:R-:W-:-:S02]  /*6540*/  DADD R14, -RZ, |UR6| ;  /* 0x40000006ff0e7e29 */ /* 0x000fc40008000100 */
[----:B------:R-:W-:Y:S02]  /*6550*/  DFMA R22, R22, R18, R34 ;  /* 0x000000121616722b */ /* 0x000fe40000000022 */
[----:B------:R-:W-:Y:S02]  /*6560*/  DFMA R30, -R32, R30, RZ ;  /* 0x0000001e201e722b */ /* 0x000fe400000001ff */
[----:B------:R-:W-:Y:S02]  /*6570*/  DFMA R10, R10, R18, R36 ;  /* 0x000000120a0a722b */ /* 0x000fe40000000024 */
[----:B------:R-:W-:Y:S02]  /*6580*/  DADD R26, R44, R18 ;  /* 0x000000002c1a7229 */ /* 0x000fe40000000012 */
[----:B------:R-:W-:Y:S02]  /*6590*/  DSETP.NEU.AND P2, PT, RZ, UR6, PT ;  /* 0x00000006ff007e2a */ /* 0x000fe4000bf4d000 */
[----:B------:R-:W-:-:S02]  /*65a0*/  DFMA R30, R30, R6, R22 ;  /* 0x000000061e1e722b */ /* 0x000fc40000000016 */
        /* <DEDUP_REMOVED lines=8> */
.L_x_1420:
        /* <DEDUP_REMOVED lines=8> */
[----:B-1----:R-:W-:-:S09]  /*66b0*/  @!P2 MOV R9, R14 ;  /* 0x0000000e0009a202 */ /* 0x002fd20000000f00 */
        /* <DEDUP_REMOVED lines=15> */
.L_x_1422:
[----:B------:R-:W-:-:S11]  /*67b0*/  DADD R8, R18, 1 ;  /* 0x3ff0000012087429 */ /* 0x000fd60000000000 */
.L_x_1421:
[C---:B------:R-:W-:Y:S01]  /*67c0*/  DSETP.NEU.AND P0, PT, R18.reuse, 1, PT ;  /* 0x3ff000001200742a */ /* 0x040fe20003f0d000 */
[----:B------:R-:W-:Y:S01]  /*67d0*/  BSSY.RECONVERGENT B0, `(.L_x_1423) ;  /* 0x000000a000007945 */ /* 0x000fe20003800200 */
[----:B------:R-:W-:Y:S01]  /*67e0*/  DADD R6, -RZ, |R18| ;  /* 0x00000000ff067229 */ /* 0x000fe20000000512 */
[----:B------:R-:W-:Y:S01]  /*67f0*/  IMAD.MOV.U32 R5, RZ, RZ, 0x40000000 ;  /* 0x40000000ff057424 */ /* 0x000fe200078e00ff */
[----:B------:R-:W-:Y:S02]  /*6800*/  DSETP.NEU.AND P2, PT, R18, RZ, PT ;  /* 0x000000ff1200722a */ /* 0x000fe40003f4d000 */
[----:B------:R-:W-:Y:S02]  /*6810*/  FSEL R22, R8, RZ, P0 ;  /* 0x000000ff08167208 */ /* 0x000fe40000000000 */
[----:B------:R-:W-:-:S04]  /*6820*/  FSEL R23, R9, 1.875, P0 ;  /* 0x3ff0000009177808 */ /* 0x000fc80000000000 */
[----:B------:R-:W-:Y:S01]  /*6830*/  IMAD.MOV.U32 R8, RZ, RZ, R6 ;  /* 0x000000ffff087224 */ /* 0x000fe200078e0006 */
[----:B------:R-:W-:Y:S01]  /*6840*/  MOV R6, 0x6870 ;  /* 0x0000687000067802 */ /* 0x000fe20000000f00 */
[----:B------:R-:W-:-:S11]  /*6850*/  DFMA R22, R28, R22, R30 ;  /* 0x000000161c16722b */ /* 0x000fd6000000001e */
[----:B------:R-:W-:Y:S05]  /*6860*/  CALL.REL.NOINC `($_Z26boundary_correction_backupPdS_S_S_S_S_PKdiiiiddd$__internal_accurate_pow) ;  /* 0x0000006800587944 */ /* 0x000fea0003c00000 */
[----:B------:R-:W-:Y:S05]  /*6870*/  BSYNC.RECONVERGENT B0 ;  /* 0x0000000000007941 */ /* 0x000fea0003800200 */
.L_x_1423:
        /* <DEDUP_REMOVED lines=14> */
.L_x_1425:
[----:B------:R-:W-:-:S11]  /*6960*/  DADD R8, R14, 2 ;  /* 0x400000000e087429 */ /* 0x000fd60000000000 */
.L_x_1424:
[----:B------:R-:W0:Y:S01]  /*6970*/  LDCU UR6, c[0x0][0x3d4] ;  /* 0x00007a80ff0677ac */ /* 0x000e220008000800 */
[C---:B------:R-:W-:Y:S01]  /*6980*/  DSETP.NEU.AND P0, PT, R14.reuse, 1, PT ;  /* 0x3ff000000e00742a */ /* 0x040fe20003f0d000 */
[----:B------:R-:W-:Y:S01]  /*6990*/  BSSY.RECONVERGENT B0, `(.L_x_1426) ;  /* 0x000000c000007945 */ /* 0x000fe20003800200 */
[----:B------:R-:W-:Y:S01]  /*69a0*/  DADD R10, -RZ, |R14| ;  /* 0x00000000ff0a7229 */ /* 0x000fe2000000050e */
[----:B------:R-:W-:Y:S01]  /*69b0*/  IMAD.MOV.U32 R5, RZ, RZ, 0x40080000 ;  /* 0x40080000ff057424 */ /* 0x000fe200078e00ff */
[----:B------:R-:W-:Y:S02]  /*69c0*/  DSETP.NEU.AND P3, PT, R14, RZ, PT ;  /* 0x000000ff0e00722a */ /* 0x000fe40003f6d000 */
[----:B------:R-:W-:Y:S02]  /*69d0*/  FSEL R6, R8, RZ, P0 ;  /* 0x000000ff08067208 */ /* 0x000fe40000000000 */
[----:B------:R-:W-:-:S04]  /*69e0*/  FSEL R7, R9, 1.875, P0 ;  /* 0x3ff0000009077808 */ /* 0x000fc80000000000 */
[----:B------:R-:W-:Y:S02]  /*69f0*/  IMAD.MOV.U32 R8, RZ, RZ, R10 ;  /* 0x000000ffff087224 */ /* 0x000fe400078e000a */
[----:B------:R-:W-:Y:S01]  /*6a00*/  DFMA R22, R24, R6, R22 ;  /* 0x000000061816722b */ /* 0x000fe20000000016 */
[----:B------:R-:W-:Y:S01]  /*6a10*/  IMAD.MOV.U32 R7, RZ, RZ, R11 ;  /* 0x000000ffff077224 */ /* 0x000fe200078e000b */
[----:B0-----:R-:W-:Y:S02]  /*6a20*/  ISETP.LE.AND P2, PT, RZ, UR6, PT ;  /* 0x00000006ff007c0c */ /* 0x001fe4000bf43270 */
[----:B------:R-:W-:-:S11]  /*6a30*/  MOV R6, 0x6a50 ;  /* 0x00006a5000067802 */ /* 0x000fd60000000f00 */
[----:B------:R-:W-:Y:S05]  /*6a40*/  CALL.REL.NOINC `($_Z26boundary_correction_backupPdS_S_S_S_S_PKdiiiiddd$__internal_accurate_pow) ;  /* 0x0000006400e07944 */ /* 0x000fea0003c00000 */
[----:B------:R-:W-:Y:S05]  /*6a50*/  BSYNC.RECONVERGENT B0 ;  /* 0x0000000000007941 */ /* 0x000fea0003800200 */
.L_x_1426:
        /* <DEDUP_REMOVED lines=21> */
[----:B------:R-:W-:Y:S01]  /*6bb0*/  MOV R8, UR6 ;  /* 0x0000000600087c02 */ /* 0x000fe20008000f00 */
[----:B------:R-:W-:Y:S01]  /*6bc0*/  IMAD.U32 R9, RZ, RZ, UR7 ;  /* 0x00000007ff097e24 */ /* 0x000fe2000f8e00ff */
[----:B------:R-:W-:Y:S06]  /*6bd0*/  BRA `(.L_x_1427) ;  /* 0x0000000000047947 */ /* 0x000fec0003800000 */
.L_x_1428:
[----:B------:R-:W-:-:S11]  /*6be0*/  DADD R8, R18, 3 ;  /* 0x4008000012087429 */ /* 0x000fd60000000000 */
.L_x_1427:
[----:B------:R-:W-:Y:S01]  /*6bf0*/  DSETP.NEU.AND P0, PT, R18, 1, PT ;  /* 0x3ff000001200742a */ /* 0x000fe20003f0d000 */
[----:B------:R-:W-:Y:S01]  /*6c00*/  BSSY.RECONVERGENT B0, `(.L_x_1429) ;  /* 0x000000c000007945 */ /* 0x000fe20003800200 */
[----:B------:R-:W-:Y:S01]  /*6c10*/  DADD R10, -RZ, |R32| ;  /* 0x00000000ff0a7229 */ /* 0x000fe20000000520 */
[----:B------:R-:W-:Y:S01]  /*6c20*/  ISETP.GE.AND P2, PT, R33, RZ, PT ;  /* 0x000000ff2100720c */ /* 0x000fe20003f46270 */
[----:B------:R-:W-:Y:S01]  /*6c30*/  DSETP.NEU.AND P3, PT, R32, RZ, PT ;  /* 0x000000ff2000722a */ /* 0x000fe20003f6d000 */
[----:B------:R-:W-:Y:S01]  /*6c40*/  IMAD.MOV.U32 R5, RZ, RZ, 0x3ff00000 ;  /* 0x3ff00000ff057424 */ /* 0x000fe200078e00ff */
[----:B------:R-:W-:Y:S02]  /*6c50*/  FSEL R6, R8, RZ, P0 ;  /* 0x000000ff08067208 */ /* 0x000fe40000000000 */
[----:B------:R-:W-:-:S04]  /*6c60*/  FSEL R7, R9, 1.875, P0 ;  /* 0x3ff0000009077808 */ /* 0x000fc80000000000 */
[----:B------:R-:W-:Y:S02]  /*6c70*/  IMAD.MOV.U32 R8, RZ, RZ, R10 ;  /* 0x000000ffff087224 */ /* 0x000fe400078e000a */
[----:B------:R-:W-:Y:S01]  /*6c80*/  DFMA R22, R26, R6, R22 ;  /* 0x000000061a16722b */ /* 0x000fe20000000016 */
[----:B------:R-:W-:Y:S01]  /*6c90*/  IMAD.MOV.U32 R7, RZ, RZ, R11 ;  /* 0x000000ffff077224 */ /* 0x000fe200078e000b */
[----:B------:R-:W-:-:S09]  /*6ca0*/  MOV R6, 0x6cc0 ;  /* 0x00006cc000067802 */ /* 0x000fd20000000f00 */
[----:B------:R-:W-:Y:S05]  /*6cb0*/  CALL.REL.NOINC `($_Z26boundary_correction_backupPdS_S_S_S_S_PKdiiiiddd$__internal_accurate_pow) ;  /* 0x0000006400447944 */ /* 0x000fea0003c00000 */
[----:B------:R-:W-:Y:S05]  /*6cc0*/  BSYNC.RECONVERGENT B0 ;  /* 0x0000000000007941 */ /* 0x000fea0003800200 */
.L_x_1429:
[----:B------:R-:W-:Y:S01]  /*6cd0*/  DADD R6, R32, 1 ;  /* 0x3ff0000020067429 */ /* 0x000fe20000000000 */
[----:B------:R-:W-:-:S06]  /*6ce0*/  IMAD.MOV.U32 R9, RZ, RZ, R5 ;  /* 0x000000ffff097224 */ /* 0x000fcc00078e0005 */
[----:B------:R-:W-:-:S03]  /*6cf0*/  DADD R10, -RZ, -R8 ;  /* 0x00000000ff0a7229 */ /* 0x000fc60000000908 */
[----:B------:R-:W-:-:S04]  /*6d00*/  LOP3.LUT R6, R7, 0x7ff00000, RZ, 0xc0, !PT ;  /* 0x7ff0000007067812 */ /* 0x000fc800078ec0ff */
[----:B------:R-:W-:-:S03]  /*6d10*/  ISETP.NE.AND P0, PT, R6, 0x7ff00000, PT ;  /* 0x7ff000000600780c */ /* 0x000fc60003f05270 */
[----:B------:R-:W-:Y:S01]  /*6d20*/  FSEL R8, R10, R8, !P2 ;  /* 0x000000080a087208 */ /* 0x000fe20005000000 */
[----:B------:R-:W-:Y:S01]  /*6d30*/  @!P3 IMAD.MOV.U32 R8, RZ, RZ, RZ ;  /* 0x000000ffff08b224 */ /* 0x000fe200078e00ff */
[----:B------:R-:W-:Y:S02]  /*6d40*/  FSEL R9, R11, R5, !P2 ;  /* 0x000000050b097208 */ /* 0x000fe40005000000 */
[----:B------:R-:W-:-:S06]  /*6d50*/  @!P3 MOV R9, R33 ;  /* 0x000000210009b202 */ /* 0x000fcc0000000f00 */
        /* <DEDUP_REMOVED lines=10> */
.L_x_1431:
[----:B------:R-:W-:-:S11]  /*6e00*/  DADD R8, R32, 1 ;  /* 0x3ff0000020087429 */ /* 0x000fd60000000000 */
.L_x_1430:
        /* <DEDUP_REMOVED lines=12> */
.L_x_1432:
        /* <DEDUP_REMOVED lines=13> */
.L_x_1434:
[----:B------:R-:W-:-:S11]  /*6fa0*/  DADD R8, R32, 2 ;  /* 0x4000000020087429 */ /* 0x000fd60000000000 */
.L_x_1433:
[C---:B------:R-:W-:Y:S01]  /*6fb0*/  DSETP.NEU.AND P0, PT, R32.reuse, 1, PT ;  /* 0x3ff000002000742a */ /* 0x040fe20003f0d000 */
        /* <DEDUP_REMOVED lines=13> */
.L_x_1435:
        /* <DEDUP_REMOVED lines=19> */
.L_x_1437:
[----:B------:R-:W-:-:S11]  /*71c0*/  DADD R8, R32, 3 ;  /* 0x4008000020087429 */ /* 0x000fd60000000000 */
.L_x_1436:
[----:B------:R-:W-:Y:S01]  /*71d0*/  DSETP.NEU.AND P0, PT, R32, 1, PT ;  /* 0x3ff000002000742a */ /* 0x000fe20003f0d000 */
[----:B------:R-:W0:Y:S01]  /*71e0*/  LDCU.64 UR6, c[0x0][0x3d0] ;  /* 0x00007a00ff0677ac */ /* 0x000e220008000a00 */
[----:B------:R-:W-:Y:S01]  /*71f0*/  BSSY.RECONVERGENT B3, `(.L_x_1438) ;  /* 0x0000138000037945 */ /* 0x000fe20003800200 */
[----:B------:R-:W-:Y:S02]  /*7200*/  IMAD.MOV.U32 R11, RZ, RZ, RZ ;  /* 0x000000ffff0b7224 */ /* 0x000fe400078e00ff */
[--C-:B------:R-:W-:Y:S01]  /*7210*/  IMAD.MOV.U32 R18, RZ, RZ, R32.reuse ;  /* 0x000000ffff127224 */ /* 0x100fe200078e0020 */
[----:B------:R-:W-:Y:S01]  /*7220*/  FSEL R6, R8, RZ, P0 ;  /* 0x000000ff08067208 */ /* 0x000fe20000000000 */
[--C-:B------:R-:W-:Y:S01]  /*7230*/  IMAD.MOV.U32 R19, RZ, RZ, R33.reuse ;  /* 0x000000ffff137224 */ /* 0x100fe200078e0021 */
[----:B------:R-:W-:Y:S01]  /*7240*/  FSEL R7, R9, 1.875, P0 ;  /* 0x3ff0000009077808 */ /* 0x000fe20000000000 */
[----:B------:R-:W-:Y:S02]  /*7250*/  IMAD.MOV.U32 R42, RZ, RZ, R32 ;  /* 0x000000ffff2a7224 */ /* 0x000fe400078e0020 */
[----:B------:R-:W-:-:S03]  /*7260*/  IMAD.MOV.U32 R43, RZ, RZ, R33 ;  /* 0x000000ffff2b7224 */ /* 0x000fc600078e0021 */
[----:B------:R-:W-:Y:S01]  /*7270*/  DFMA R20, R26, R6, R20 ;  /* 0x000000061a14722b */ /* 0x000fe20000000014 */
[----:B0-----:R-:W-:Y:S01]  /*7280*/  MOV R14, UR6 ;  /* 0x00000006000e7c02 */ /* 0x001fe20008000f00 */
[----:B------:R-:W-:-:S08]  /*7290*/  IMAD.U32 R15, RZ, RZ, UR7 ;  /* 0x00000007ff0f7e24 */ /* 0x000fd0000f8e00ff */
[----:B------:R-:W-:Y:S02]  /*72a0*/  IMAD.MOV.U32 R6, RZ, RZ, R20 ;  /* 0x000000ffff067224 */ /* 0x000fe400078e0014 */
[----:B------:R-:W-:-:S07]  /*72b0*/  IMAD.MOV.U32 R7, RZ, RZ, R21 ;  /* 0x000000ffff077224 */ /* 0x000fce00078e0015 */
.L_x_1464:
[----:B------:R-:W-:Y:S01]  /*72c0*/  DSETP.GT.AND P0, PT, R20, RZ, PT ;  /* 0x000000ff1400722a */ /* 0x000fe20003f04000 */
[----:B------:R-:W-:Y:S01]  /*72d0*/  IMAD.MOV.U32 R64, RZ, RZ, R14 ;  /* 0x000000ffff407224 */ /* 0x000fe200078e000e */
[----:B------:R-:W-:Y:S01]  /*72e0*/  DADD R8, R42, -R14 ;  /* 0x000000002a087229 */ /* 0x000fe2000000080e */
[----:B------:R-:W-:Y:S01]  /*72f0*/  IMAD.MOV.U32 R65, RZ, RZ, R15 ;  /* 0x000000ffff417224 */ /* 0x000fe200078e000f */
[----:B------:R-:W-:Y:S01]  /*7300*/  MOV R62, R22 ;  /* 0x00000016003e7202 */ /* 0x000fe20000000f00 */
[----:B------:R-:W-:Y:S01]  /*7310*/  IMAD.MOV.U32 R63, RZ, RZ, R23 ;  /* 0x000000ffff3f7224 */ /* 0x000fe200078e0017 */
[----:B------:R-:W-:Y:S01]  /*7320*/  DSETP.GT.AND P1, PT, R6, RZ, P0 ;  /* 0x000000ff0600722a */ /* 0x000fe20000724000 */
[----:B------:R-:W-:Y:S01]  /*7330*/  PLOP3.LUT P0, PT, PT, PT, PT, 0x80, 0x8 ;  /* 0x000000000008781c */ /* 0x000fe20003f0f070 */
[----:B------:R-:W-:Y:S01]  /*7340*/  IMAD.MOV.U32 R46, RZ, RZ, -0xe1d98b3 ;  /* 0xf1e2674dff2e7424 */ /* 0x000fe200078e00ff */
[----:B------:R-:W-:-:S11]  /*7350*/  MOV R47, 0x3cb59e05 ;  /* 0x3cb59e05002f7802 */ /* 0x000fd60000000f00 */
[----:B------:R-:W-:-:S06]  /*7360*/  @!P1 DSETP.GEU.AND P2, PT, R20, RZ, PT ;  /* 0x000000ff1400922a */ /* 0x000fcc0003f4e000 */
[----:B------:R-:W-:-:S06]  /*7370*/  @!P1 DSETP.LT.AND P0, PT, R6, RZ, !P2 ;  /* 0x000000ff0600922a */ /* 0x000fcc0005701000 */
[----:B------:R-:W-:Y:S01]  /*7380*/  FSEL R20, R22, R20, P0 ;  /* 0x0000001416147208 */ /* 0x000fe20000000000 */
[----:B------:R-:W-:Y:S01]  /*7390*/  IMAD.MOV.U32 R22, RZ, RZ, R6 ;  /* 0x000000ffff167224 */ /* 0x000fe200078e0006 */
[----:B------:R-:W-:Y:S01]  /*73a0*/  FSEL R21, R23, R21, P0 ;  /* 0x0000001517157208 */ /* 0x000fe20000000000 */
[----:B------:R-:W-:Y:S01]  /*73b0*/  IMAD.MOV.U32 R23, RZ, RZ, R7 ;  /* 0x000000ffff177224 */ /* 0x000fe200078e0007 */
[----:B------:R-:W-:Y:S02]  /*73c0*/  FSEL R19, R15, R19, P0 ;  /* 0x000000130f137208 */ /* 0x000fe40000000000 */
[----:B------:R-:W-:Y:S01]  /*73d0*/  FSEL R18, R14, R18, P0 ;  /* 0x000000120e127208 */ /* 0x000fe20000000000 */
[----:B------:R-:W-:Y:S01]  /*73e0*/  IMAD.MOV.U32 R14, RZ, RZ, R42 ;  /* 0x000000ffff0e7224 */ /* 0x000fe200078e002a */
[----:B------:R-:W-:Y:S01]  /*73f0*/  DSETP.GEU.AND P2, PT, |R20|, |R6|, PT ;  /* 0x400000061400722a */ /* 0x000fe20003f4e200 */
[----:B------:R-:W-:Y:S02]  /*7400*/  MOV R15, R43 ;  /* 0x0000002b000f7202 */ /* 0x000fe40000000f00 */
[----:B------:R-:W-:Y:S01]  /*7410*/  FSEL R60, R8, R34, P0 ;  /* 0x00000022083c7208 */ /* 0x000fe20000000000 */
[----:B------:R-:W-:Y:S01]  /*7420*/  IMAD.MOV.U32 R34, RZ, RZ, R36 ;  /* 0x000000ffff227224 */ /* 0x000fe200078e0024 */
[----:B------:R-:W-:Y:S01]  /*7430*/  FSEL R61, R9, R35, P0 ;  /* 0x00000023093d7208 */ /* 0x000fe20000000000 */
[----:B------:R-:W-:-:S03]  /*7440*/  IMAD.MOV.U32 R35, RZ, RZ, R37 ;  /* 0x000000ffff237224 */ /* 0x000fc600078e0025 */
[----:B------:R-:W-:Y:S02]  /*7450*/  FSEL R40, R8, R34, P0 ;  /* 0x0000002208287208 */ /* 0x000fe40000000000 */
[----:B------:R-:W-:-:S03]  /*7460*/  FSEL R39, R9, R35, P0 ;  /* 0x0000002309277208 */ /* 0x000fc60000000000 */
        /* <DEDUP_REMOVED lines=10> */
[----:B------:R-:W-:Y:S02]  /*7510*/  @!P2 IMAD.MOV.U32 R65, RZ, RZ, R43 ;  /* 0x000000ffff41a224 */ /* 0x000fe400078e002b */
[--C-:B------:R-:W-:Y:S01]  /*7520*/  @!P2 IMAD.MOV.U32 R62, RZ, RZ, R6.reuse ;  /* 0x000000ffff3ea224 */ /* 0x100fe200078e0006 */
        /* <DEDUP_REMOVED lines=38> */
[----:B------:R-:W-:Y:S01]  /*7790*/  IMAD.MOV.U32 R42, RZ, RZ, R6 ;  /* 0x000000ffff2a7224 */ /* 0x000fe200078e0006 */
[----:B------:R-:W-:-:S07]  /*77a0*/  MOV R43, R5 ;  /* 0x00000005002b7202 */ /* 0x000fce0000000f00 */
.L_x_1443:
[----:B------:R-:W-:Y:S05]  /*77b0*/  BSYNC.RECONVERGENT B5 ;  /* 0x0000000000057941 */ /* 0x000fea0003800200 */
.L_x_1442:
        /* <DEDUP_REMOVED lines=29> */
.L_x_1447:
[----:B------:R-:W-:Y:S05]  /*7990*/  BSYNC.RECONVERGENT B6 ;  /* 0x0000000000067941 */ /* 0x000fea0003800200 */
.L_x_1446:
        /* <DEDUP_REMOVED lines=22> */
.L_x_1449:
[----:B------:R-:W-:Y:S05]  /*7b00*/  BSYNC.RECONVERGENT B6 ;  /* 0x0000000000067941 */ /* 0x000fea0003800200 */
.L_x_1448:
        /* <DEDUP_REMOVED lines=12> */
.L_x_1445:
[----:B------:R-:W-:Y:S05]  /*7bd0*/  BSYNC.RECONVERGENT B5 ;  /* 0x0000000000057941 */ /* 0x000fea0003800200 */
.L_x_1444:
[----:B------:R-:W-:Y:S01]  /*7be0*/  DADD R34, -RZ, -R6 ;  /* 0x00000000ff227229 */ /* 0x000fe20000000906 */
[----:B------:R-:W-:Y:S01]  /*7bf0*/  UMOV UR6, 0xf1e2674d ;  /* 0xf1e2674d00067882 */ /* 0x000fe20000000000 */
[----:B------:R-:W-:Y:S01]  /*7c00*/  DSETP.GT.AND P0, PT, R8, RZ, PT ;  /* 0x000000ff0800722a */ /* 0x000fe20003f04000 */
[----:B------:R-:W-:Y:S01]  /*7c10*/  UMOV UR7, 0x3cb59e05 ;  /* 0x3cb59e0500077882 */ /* 0x000fe20000000000 */
[----:B------:R-:W-:Y:S06]  /*7c20*/  BSSY.RECONVERGENT B5, `(.L_x_1450) ;  /* 0x0000021000057945 */ /* 0x000fec0003800200 */
[----:B------:R-:W-:-:S02]  /*7c30*/  FSEL R37, R35, R7, P0 ;  /* 0x0000000723257208 */ /* 0x000fc40000000000 */
[----:B------:R-:W-:Y:S02]  /*7c40*/  FSEL R36, R34, R6, P0 ;  /* 0x0000000622247208 */ /* 0x000fe40000000000 */
[----:B------:R-:W0:Y:S01]  /*7c50*/  MUFU.RCP64H R7, R37 ;  /* 0x0000002500077308 */ /* 0x000e220000001800 */
[----:B------:R-:W-:-:S03]  /*7c60*/  MOV R6, 0x1 ;  /* 0x0000000100067802 */ /* 0x000fc60000000f00 */
        /* <DEDUP_REMOVED lines=28> */
.L_x_1451:
[----:B------:R-:W-:Y:S05]  /*7e30*/  BSYNC.RECONVERGENT B5 ;  /* 0x0000000000057941 */ /* 0x000fea0003800200 */
.L_x_1450:
[-C--:B------:R-:W-:Y:S02]  /*7e40*/  FSEL R36, R6, R48.reuse, !P1 ;  /* 0x0000003006247208 */ /* 0x080fe40004800000 */
[-C--:B------:R-:W-:Y:S02]  /*7e50*/  FSEL R37, R7, R49.reuse, !P1 ;  /* 0x0000003107257208 */ /* 0x080fe40004800000 */
[----:B------:R-:W-:Y:S02]  /*7e60*/  FSEL R34, R40, R48, !P1 ;  /* 0x0000003028227208 */ /* 0x000fe40004800000 */
[----:B------:R-:W-:-:S07]  /*7e70*/  FSEL R35, R39, R49, !P1 ;  /* 0x0000003127237208 */ /* 0x000fce0004800000 */
.L_x_1441:
[----:B------:R-:W-:Y:S05]  /*7e80*/  BSYNC.RECONVERGENT B4 ;  /* 0x0000000000047941 */ /* 0x000fea0003800200 */
.L_x_1440:
[----:B------:R-:W-:Y:S01]  /*7e90*/  IMAD.MOV.U32 R6, RZ, RZ, R36 ;  /* 0x000000ffff067224 */ /* 0x000fe200078e0024 */
[----:B------:R-:W-:Y:S01]  /*7ea0*/  DSETP.GT.AND P1, PT, R48, RZ, PT ;  /* 0x000000ff3000722a */ /* 0x000fe20003f24000 */
[----:B------:R-:W-:Y:S01]  /*7eb0*/  IMAD.MOV.U32 R7, RZ, RZ, R37 ;  /* 0x000000ffff077224 */ /* 0x000fe200078e0025 */
[----:B------:R-:W-:Y:S01]  /*7ec0*/  UMOV UR6, 0xf1e2674d ;  /* 0xf1e2674d00067882 */ /* 0x000fe20000000000 */
[----:B------:R-:W-:Y:S01]  /*7ed0*/  IMAD.MOV.U32 R43, RZ, RZ, 0x3cb59e05 ;  /* 0x3cb59e05ff2b7424 */ /* 0x000fe200078e00ff */
[----:B------:R-:W-:Y:S01]  /*7ee0*/  UMOV UR7, 0x3cb59e05 ;  /* 0x3cb59e0500077882 */ /* 0x000fe20000000000 */
[----:B------:R-:W-:Y:S01]  /*7ef0*/  BSSY.RECONVERGENT B0, `(.L_x_1452) ;  /* 0x000000d000007945 */ /* 0x000fe20003800200 */
[----:B------:R-:W-:Y:S01]  /*7f00*/  IMAD.MOV.U32 R5, RZ, RZ, 0x3ff00000 ;  /* 0x3ff00000ff057424 */ /* 0x000fe200078e00ff */
        /* <DEDUP_REMOVED lines=8> */
[----:B------:R-:W-:Y:S02]  /*7f90*/  MOV R8, R6 ;  /* 0x0000000600087202 */ /* 0x000fe40000000f00 */
[----:B------:R-:W-:-:S07]  /*7fa0*/  MOV R6, 0x7fc0 ;  /* 0x00007fc000067802 */ /* 0x000fce0000000f00 */
[----:B------:R-:W-:Y:S05]  /*7fb0*/  CALL.REL.NOINC `($_Z26boundary_correction_backupPdS_S_S_S_S_PKdiiiiddd$__internal_accurate_pow) ;  /* 0x0000005000847944 */ /* 0x000fea0003c00000 */
[----:B------:R-:W-:Y:S05]  /*7fc0*/  BSYNC.RECONVERGENT B0 ;  /* 0x0000000000007941 */ /* 0x000fea0003800200 */
.L_x_1452:
        /* <DEDUP_REMOVED lines=19> */
.L_x_1455:
[----:B------:R-:W-:-:S11]  /*8100*/  DADD R6, R42, 1 ;  /* 0x3ff000002a067429 */ /* 0x000fd60000000000 */
.L_x_1454:
[----:B------:R-:W-:Y:S05]  /*8110*/  BSYNC.RECONVERGENT B0 ;  /* 0x0000000000007941 */ /* 0x000fea0003800200 */
.L_x_1453:
        /* <DEDUP_REMOVED lines=12> */
.L_x_1456:
        /* <DEDUP_REMOVED lines=11> */
[----:B------:R-:W-:Y:S01]  /*8290*/  MOV R8, 0x0 ;  /* 0x0000000000087802 */ /* 0x000fe20000000f00 */
[----:B------:R-:W-:Y:S01]  /*82a0*/  IMAD.MOV.U32 R9, RZ, RZ, 0x7ff00000 ;  /* 0x7ff00000ff097424 */ /* 0x000fe200078e00ff */
[----:B------:R-:W-:Y:S06]  /*82b0*/  BRA `(.L_x_1458) ;  /* 0x0000000000047947 */ /* 0x000fec0003800000 */
.L_x_1459:
[----:B------:R-:W-:-:S11]  /*82c0*/  DADD R8, R42, 2 ;  /* 0x400000002a087429 */ /* 0x000fd60000000000 */
.L_x_1458:
[----:B------:R-:W-:Y:S05]  /*82d0*/  BSYNC.RECONVERGENT B0 ;  /* 0x0000000000007941 */ /* 0x000fea0003800200 */
.L_x_1457:
        /* <DEDUP_REMOVED lines=14> */
.L_x_1460:
        /* <DEDUP_REMOVED lines=19> */
.L_x_1463:
[----:B------:R-:W-:-:S11]  /*84f0*/  DADD R6, R42, 3 ;  /* 0x400800002a067429 */ /* 0x000fd60000000000 */
.L_x_1462:
[----:B------:R-:W-:Y:S05]  /*8500*/  BSYNC.RECONVERGENT B0 ;  /* 0x0000000000007941 */ /* 0x000fea0003800200 */
.L_x_1461:
[----:B------:R-:W-:Y:S01]  /*8510*/  VIADD R11, R11, 0x1 ;  /* 0x000000010b0b7836 */ /* 0x000fe20000000000 */
[----:B------:R-:W-:Y:S02]  /*8520*/  FSEL R6, R6, RZ, P2 ;  /* 0x000000ff06067208 */ /* 0x000fe40001000000 */
[----:B------:R-:W-:Y:S02]  /*8530*/  FSEL R7, R7, 1.875, P2 ;  /* 0x3ff0000007077808 */ /* 0x000fe40001000000 */
[----:B------:R-:W-:-:S04]  /*8540*/  ISETP.NE.AND P0, PT, R11, 0x64, PT ;  /* 0x000000640b00780c */ /* 0x000fc80003f05270 */
[----:B------:R-:W-:-:S09]  /*8550*/  DFMA R6, R26, R6, R40 ;  /* 0x000000061a06722b */ /* 0x000fd20000000028 */
[----:B------:R-:W-:Y:S05]  /*8560*/  @P0 BRA `(.L_x_1464) ;  /* 0xffffffec00540947 */ /* 0x000fea000383ffff */
.L_x_1439:
[----:B------:R-:W-:Y:S05]  /*8570*/  BSYNC.RECONVERGENT B3 ;  /* 0x0000000000037941 */ /* 0x000fea0003800200 */
.L_x_1438:
        /* <DEDUP_REMOVED lines=9> */
.L_x_1393:
[----:B------:R-:W-:Y:S05]  /*8610*/  BSYNC.RECONVERGENT B1 ;  /* 0x0000000000017941 */ /* 0x000fea0003800200 */
.L_x_1383:
        /* <DEDUP_REMOVED lines=8> */
.L_x_1382:
[----:B------:R-:W-:Y:S05]  /*86a0*/  BSYNC.RECONVERGENT B2 ;  /* 0x0000000000027941 */ /* 0x000fea0003800200 */
.L_x_1381:
[----:B------:R-:W-:Y:S01]  /*86b0*/  VIADD R5, R0, 0x1 ;  /* 0x0000000100057836 */ /* 0x000fe20000000000 */
[----:B------:R-:W1:Y:S01]  /*86c0*/  LDCU UR6, c[0x0][0x3c0] ;  /* 0x00007800ff0677ac */ /* 0x000e620008000800 */
[----:B0-----:R-:W-:Y:S02]  /*86d0*/  IMAD.MOV.U32 R8, RZ, RZ, RZ ;  /* 0x000000ffff087224 */ /* 0x001fe400078e00ff */
[----:B------:R-:W0:Y:S01]  /*86e0*/  I2F.F64.U32 R6, R5 ;  /* 0x0000000500067312 */ /* 0x000e220000201800 */
[----:B------:R-:W2:Y:S01]  /*86f0*/  LDCU UR7, c[0x0][0x3bc] ;  /* 0x00007780ff0777ac */ /* 0x000ea20008000800 */
[----:B0-----:R-:W-:Y:S01]  /*8700*/  DSETP.MAX.AND P0, P1, RZ, R6, PT ;  /* 0x00000006ff00722a */ /* 0x001fe2000390f000 */
[----:B------:R-:W-:-:S05]  /*8710*/  IMAD.MOV.U32 R9, RZ, RZ, R7 ;  /* 0x000000ffff097224 */ /* 0x000fca00078e0007 */
[C---:B------:R-:W-:Y:S02]  /*8720*/  FSEL R11, R8.reuse, R9, P0 ;  /* 0x00000009080b7208 */ /* 0x040fe40000000000 */
[----:B------:R-:W-:-:S06]  /*8730*/  SEL R6, R8, R6, P0 ;  /* 0x0000000608067207 */ /* 0x000fcc0000000000 */
[----:B------:R-:W-:-:S05]  /*8740*/  @P1 LOP3.LUT R11, R9, 0x80000, RZ, 0xfc, !PT ;  /* 0x00080000090b1812 */ /* 0x000fca00078efcff */
[----:B------:R-:W-:-:S06]  /*8750*/  IMAD.MOV.U32 R7, RZ, RZ, R11 ;  /* 0x000000ffff077224 */ /* 0x000fcc00078e000b */
[----:B------:R-:W-:-:S06]  /*8760*/  DSETP.GT.AND P0, PT, R6, R12, PT ;  /* 0x0000000c0600722a */ /* 0x000fcc0003f04000 */
        /* <DEDUP_REMOVED lines=11> */
[C---:B------:R-:W-:Y:S01]  /*8820*/  VIADD R5, R0.reuse, 0xffffffff ;  /* 0xffffffff00057836 */ /* 0x040fe20000000000 */
[----:B------:R-:W-:Y:S01]  /*8830*/  IADD3 R18, PT, PT, R0, 0x2, RZ ;  /* 0x0000000200127810 */ /* 0x000fe20007ffe0ff */
[----:B------:R-:W-:Y:S02]  /*8840*/  IMAD.MOV.U32 R0, RZ, RZ, RZ ;  /* 0x000000ffff007224 */ /* 0x000fe400078e00ff */
[----:B------:R-:W0:Y:S08]  /*8850*/  I2F.F64 R8, R5 ;  /* 0x0000000500087312 */ /* 0x000e300000201c00 */
[----:B------:R-:W1:Y:S01]  /*8860*/  I2F.F64.U32 R18, R18 ;  /* 0x0000001200127312 */ /* 0x000e620000201800 */
[----:B0-----:R-:W-:Y:S01]  /*8870*/  DSETP.MAX.AND P0, P1, RZ, R8, PT ;  /* 0x00000008ff00722a */ /* 0x001fe2000390f000 */
[----:B------:R-:W-:-:S02]  /*8880*/  IMAD.MOV.U32 R21, RZ, RZ, R8 ;  /* 0x000000ffff157224 */ /* 0x000fc400078e0008 */
[----:B------:R-:W-:Y:S01]  /*8890*/  IMAD.MOV.U32 R8, RZ, RZ, RZ ;  /* 0x000000ffff087224 */ /* 0x000fe200078e00ff */
[----:B-1----:R-:W-:-:S04]  /*88a0*/  DSETP.MAX.AND P2, P3, RZ, R18, PT ;  /* 0x00000012ff00722a */ /* 0x002fc80003b4f000 */
[----:B------:R-:W-:Y:S01]  /*88b0*/  SEL R8, R8, R21, P0 ;  /* 0x0000001508087207 */ /* 0x000fe20000000000 */
[----:B------:R-:W-:Y:S01]  /*88c0*/  IMAD.MOV.U32 R23, RZ, RZ, R19 ;  /* 0x000000ffff177224 */ /* 0x000fe200078e0013 */
[----:B------:R-:W-:Y:S01]  /*88d0*/  FSEL R21, R0, R9, P0 ;  /* 0x0000000900157208 */ /* 0x000fe20000000000 */
[----:B------:R-:W-:-:S03]  /*88e0*/  IMAD.MOV.U32 R5, RZ, RZ, R18 ;  /* 0x000000ffff057224 */ /* 0x000fc600078e0012 */
[----:B------:R-:W-:Y:S01]  /*88f0*/  @P1 LOP3.LUT R21, R9, 0x80000, RZ, 0xfc, !PT ;  /* 0x0008000009151812 */ /* 0x000fe200078efcff */
[----:B------:R-:W-:Y:S01]  /*8900*/  IMAD.MOV.U32 R18, RZ, RZ, RZ ;  /* 0x000000ffff127224 */ /* 0x000fe200078e00ff */
[----:B------:R-:W-:Y:S02]  /*8910*/  FSEL R25, R0, R23, P2 ;  /* 0x0000001700197208 */ /* 0x000fe40001000000 */
[----:B------:R-:W-:Y:S02]  /*8920*/  MOV R9, R21 ;  /* 0x0000001500097202 */ /* 0x000fe40000000f00 */
[----:B------:R-:W-:Y:S02]  /*8930*/  SEL R18, R18, R5, P2 ;  /* 0x0000000512127207 */ /* 0x000fe40001000000 */
[----:B------:R-:W-:Y:S02]  /*8940*/  @P3 LOP3.LUT R25, R23, 0x80000, RZ, 0xfc, !PT ;  /* 0x0008000017193812 */ /* 0x000fe400078efcff */
[----:B------:R-:W-:-:S03]  /*8950*/  DSETP.GT.AND P0, PT, R8, R12, PT ;  /* 0x0000000c0800722a */ /* 0x000fc60003f04000 */
[----:B------:R-:W-:-:S03]  /*8960*/  IMAD.MOV.U32 R19, RZ, RZ, R25 ;  /* 0x000000ffff137224 */ /* 0x000fc600078e0019 */
        /* <DEDUP_REMOVED lines=8> */
[----:B------:R-:W-:Y:S02]  /*89f0*/  IMAD R5, R0, UR7, R3 ;  /* 0x0000000700057c24 */ /* 0x000fe4000f8e0203 */
[----:B-1----:R-:W-:-:S04]  /*8a00*/  IMAD R2, R19, UR6, R2 ;  /* 0x0000000613027c24 */ /* 0x002fc8000f8e0202 */
[----:B------:R-:W-:Y:S02]  /*8a10*/  IMAD R25, R2, UR7, R3 ;  /* 0x0000000702197c24 */ /* 0x000fe4000f8e0203 */
[----:B------:R-:W-:-:S04]  /*8a20*/  IMAD.WIDE R2, R5, 0x8, R6 ;  /* 0x0000000805027825 */ /* 0x000fc800078e0206 */
[----:B------:R-:W-:Y:S01]  /*8a30*/  IMAD.WIDE R24, R25, 0x8, R6 ;  /* 0x0000000819187825 */ /* 0x000fe200078e0206 */
[----:B------:R-:W2:Y:S05]  /*8a40*/  LDG.E.64 R8, desc[UR8][R2.64] ;  /* 0x0000000802087981 */ /* 0x000eaa000c1e1b00 */
[----:B------:R-:W3:Y:S01]  /*8a50*/  LDG.E.64 R24, desc[UR8][R24.64] ;  /* 0x0000000818187981 */ /* 0x000ee2000c1e1b00 */
[----:B------:R-:W-:Y:S01]  /*8a60*/  BSSY.RECONVERGENT B1, `(.L_x_1465) ;  /* 0x00003da000017945 */ /* 0x000fe20003800200 */
[----:B--2---:R-:W-:Y:S02]  /*8a70*/  DMUL R6, R16, R8 ;  /* 0x0000000810067228 */ /* 0x004fe40000000000 */
[----:B---3--:R-:W-:-:S08]  /*8a80*/  DMUL R12, R14, R24 ;  /* 0x000000180e0c7228 */ /* 0x008fd00000000000 */
[----:B------:R-:W-:Y:S01]  /*8a90*/  IMAD.MOV.U32 R0, RZ, RZ, R7 ;  /* 0x000000ffff007224 */ /* 0x000fe200078e0007 */
[----:B------:R-:W-:Y:S01]  /*8aa0*/  DSETP.MIN.AND P0, P1, R6, R12, PT ;  /* 0x0000000c0600722a */ /* 0x000fe20003900000 */
[----:B------:R-:W-:-:S05]  /*8ab0*/  IMAD.MOV.U32 R5, RZ, RZ, R13 ;  /* 0x000000ffff057224 */ /* 0x000fca00078e000d */
[----:B------:R-:W-:Y:S02]  /*8ac0*/  SEL R6, R6, R12, P0 ;  /* 0x0000000c06067207 */ /* 0x000fe40000000000 */
[----:B------:R-:W-:-:S06]  /*8ad0*/  FSEL R19, R0, R5, P0 ;  /* 0x0000000500137208 */ /* 0x000fcc0000000000 */
        /* <DEDUP_REMOVED lines=30> */
.L_x_1468:
[C---:B------:R-:W-:Y:S01]  /*8cc0*/  DADD R6, R2.reuse, 2 ;  /* 0x4000000002067429 */ /* 0x040fe20000000000 */
[----:B------:R-:W-:Y:S01]  /*8cd0*/  BSSY.RECONVERGENT B0, `(.L_x_1469) ;  /* 0x000000f000007945 */ /* 0x000fe20003800200 */
[C---:B------:R-:W-:Y:S01]  /*8ce0*/  DSETP.NEU.AND P0, PT, R2.reuse, RZ, PT ;  /* 0x000000ff0200722a */ /* 0x040fe20003f0d000 */
[----:B------:R-:W-:Y:S01]  /*8cf0*/  MOV R9, R5 ;  /* 0x0000000500097202 */ /* 0x000fe20000000f00 */
        /* <DEDUP_REMOVED lines=12> */
.L_x_1470:
[----:B------:R-:W-:Y:S05]  /*8dc0*/  BSYNC.RECONVERGENT B0 ;  /* 0x0000000000007941 */ /* 0x000fea0003800200 */
.L_x_1469:
        /* <DEDUP_REMOVED lines=17> */
[----:B------:R-:W-:Y:S01]  /*8ee0*/  VIADD R9, R19, 0xfff00000 ;  /* 0xfff0000013097836 */ /* 0x000fe20000000000 */
[----:B------:R-:W-:-:S05]  /*8ef0*/  MOV R8, R18 ;  /* 0x0000001200087202 */ /* 0x000fca0000000f00 */
        /* <DEDUP_REMOVED lines=11> */
[----:B------:R-:W-:Y:S02]  /*8fb0*/  IMAD.MOV.U32 R10, RZ, RZ, R2 ;  /* 0x000000ffff0a7224 */ /* 0x000fe400078e0002 */
[----:B------:R-:W-:-:S07]  /*8fc0*/  IMAD.MOV.U32 R26, RZ, RZ, R9 ;  /* 0x000000ffff1a7224 */ /* 0x000fce00078e0009 */
[----:B------:R-:W-:Y:S05]  /*8fd0*/  CALL.REL.NOINC `($__internal_5_$__cuda_sm20_dsqrt_rn_f64_mediumpath_v1) ;  /* 0x0000003c00c47944 */ /* 0x000fea0003c00000 */
[----:B------:R-:W-:Y:S02]  /*8fe0*/  IMAD.MOV.U32 R6, RZ, RZ, R8 ;  /* 0x000000ffff067224 */ /* 0x000fe400078e0008 */
[----:B------:R-:W-:-:S07]  /*8ff0*/  IMAD.MOV.U32 R7, RZ, RZ, R9 ;  /* 0x000000ffff077224 */ /* 0x000fce00078e0009 */
.L_x_1472:
[----:B------:R-:W-:Y:S05]  /*9000*/  BSYNC.RECONVERGENT B0 ;  /* 0x0000000000007941 */ /* 0x000fea0003800200 */
.L_x_1471:
        /* <DEDUP_REMOVED lines=24> */
.L_x_1474:
[----:B------:R-:W-:Y:S05]  /*9190*/  BSYNC.RECONVERGENT B2 ;  /* 0x0000000000027941 */ /* 0x000fea0003800200 */
.L_x_1473:
[----:B------:R-:W0:Y:S01]  /*91a0*/  LDCU.64 UR6, c[0x0][0x3d8] ;  /* 0x00007b00ff0677ac */ /* 0x000e220008000a00 */
[----:B------:R-:W-:-:S08]  /*91b0*/  DADD R6, R6, 0.5 ;  /* 0x3fe0000006067429 */ /* 0x000fd00000000000 */
[----:B0-----:R-:W-:Y:S01]  /*91c0*/  DMUL R6, R6, UR6 ;  /* 0x0000000606067c28 */ /* 0x001fe20008000000 */
[----:B------:R-:W-:Y:S10]  /*91d0*/  BRA `(.L_x_1475) ;  /* 0x0000003400887947 */ /* 0x000ff40003800000 */
.L_x_1467:
        /* <DEDUP_REMOVED lines=23> */
.L_x_1477:
[----:B------:R-:W-:Y:S05]  /*9350*/  BSYNC.RECONVERGENT B2 ;  /* 0x0000000000027941 */ /* 0x000fea0003800200 */
.L_x_1476:
[----:B------:R-:W-:Y:S05]  /*9360*/  BRA `(.L_x_1475) ;  /* 0x0000003400247947 */ /* 0x000fea0003800000 */
.L_x_1466:
[----:B------:R-:W0:Y:S01]  /*9370*/  LDC.64 R18, c[0x0][0x3d8] ;  /* 0x0000f600ff127b82 */ /* 0x000e220000000a00 */
[----:B------:R-:W-:Y:S01]  /*9380*/  IMAD.MOV.U32 R2, RZ, RZ, 0x1 ;  /* 0x00000001ff027424 */ /* 0x000fe200078e00ff */
[----:B------:R-:W-:Y:S01]  /*9390*/  FSETP.GEU.AND P1, PT, |R9|, 6.5827683646048100446e-37, PT ;  /* 0x036000000900780b */ /* 0x000fe20003f2e200 */
        /* <DEDUP_REMOVED lines=20> */
[----:B------:R-:W-:Y:S05]  /*94e0*/  CALL.REL.NOINC `($__internal_4_$__cuda_sm20_div_rn_f64_full) ;  /* 0x0000003000ec7944 */ /* 0x000fea0003c00000 */
[----:B------:R-:W-:-:S07]  /*94f0*/  IMAD.MOV.U32 R7, RZ, RZ, R5 ;  /* 0x000000ffff077224 */ /* 0x000fce00078e0005 */
.L_x_1479:
[----:B------:R-:W-:Y:S05]  /*9500*/  BSYNC.RECONVERGENT B2 ;  /* 0x0000000000027941 */ /* 0x000fea0003800200 */
.L_x_1478:
        /* <DEDUP_REMOVED lines=19> */
[----:B------:R-:W-:Y:S01]  /*9640*/  MOV R36, R20 ;  /* 0x0000001400247202 */ /* 0x000fe20000000f00 */
[----:B------:R-:W-:Y:S01]  /*9650*/  IMAD.MOV.U32 R37, RZ, RZ, R21 ;  /* 0x000000ffff257224 */ /* 0x000fe200078e0015 */
[----:B------:R-:W-:-:S07]  /*9660*/  MOV R8, 0x9680 ;  /* 0x0000968000087802 */ /* 0x000fce0000000f00 */
[----:B------:R-:W-:Y:S05]  /*9670*/  CALL.REL.NOINC `($__internal_4_$__cuda_sm20_div_rn_f64_full) ;  /* 0x0000003000887944 */ /* 0x000fea0003c00000 */
[----:B------:R-:W-:Y:S02]  /*9680*/  IMAD.MOV.U32 R8, RZ, RZ, R6 ;  /* 0x000000ffff087224 */ /* 0x000fe400078e0006 */
[----:B------:R-:W-:-:S07]  /*9690*/  IMAD.MOV.U32 R9, RZ, RZ, R5 ;  /* 0x000000ffff097224 */ /* 0x000fce00078e0005 */
.L_x_1481:
[----:B------:R-:W-:Y:S05]  /*96a0*/  BSYNC.RECONVERGENT B2 ;  /* 0x0000000000027941 */ /* 0x000fea0003800200 */
.L_x_1480:
        /* <DEDUP_REMOVED lines=22> */
.L_x_1483:
[----:B------:R-:W-:Y:S05]  /*9810*/  BSYNC.RECONVERGENT B2 ;  /* 0x0000000000027941 */ /* 0x000fea0003800200 */
.L_x_1482:
        /* <DEDUP_REMOVED lines=24> */
[----:B------:R-:W-:-:S07]  /*99a0*/  MOV R7, R5 ;  /* 0x0000000500077202 */ /* 0x000fce0000000f00 */
.L_x_1485:
[----:B------:R-:W-:Y:S05]  /*99b0*/  BSYNC.RECONVERGENT B2 ;  /* 0x0000000000027941 */ /* 0x000fea0003800200 */
.L_x_1484:
        /* <DEDUP_REMOVED lines=22> */
.L_x_1487:
[----:B------:R-:W-:Y:S05]  /*9b20*/  BSYNC.RECONVERGENT B2 ;  /* 0x0000000000027941 */ /* 0x000fea0003800200 */
.L_x_1486:
        /* <DEDUP_REMOVED lines=23> */
.L_x_1489:
[----:B------:R-:W-:Y:S05]  /*9ca0*/  BSYNC.RECONVERGENT B2 ;  /* 0x0000000000027941 */ /* 0x000fea0003800200 */
.L_x_1488:
        /* <DEDUP_REMOVED lines=22> */
.L_x_1491:
[----:B------:R-:W-:Y:S05]  /*9e10*/  BSYNC.RECONVERGENT B2 ;  /* 0x0000000000027941 */ /* 0x000fea0003800200 */
.L_x_1490:
        /* <DEDUP_REMOVED lines=22> */
.L_x_1493:
[----:B------:R-:W-:Y:S05]  /*9f80*/  BSYNC.RECONVERGENT B2 ;  /* 0x0000000000027941 */ /* 0x000fea0003800200 */
.L_x_1492:
        /* <DEDUP_REMOVED lines=22> */
.L_x_1495:
[----:B------:R-:W-:Y:S05]  /*a0f0*/  BSYNC.RECONVERGENT B2 ;  /* 0x0000000000027941 */ /* 0x000fea0003800200 */
.L_x_1494:
        /* <DEDUP_REMOVED lines=22> */
.L_x_1497:
[----:B------:R-:W-:Y:S05]  /*a260*/  BSYNC.RECONVERGENT B2 ;  /* 0x0000000000027941 */ /* 0x000fea0003800200 */
.L_x_1496:
        /* <DEDUP_REMOVED lines=22> */
.L_x_1499:
[----:B------:R-:W-:Y:S05]  /*a3d0*/  BSYNC.RECONVERGENT B2 ;  /* 0x0000000000027941 */ /* 0x000fea0003800200 */
.L_x_1498:
        /* <DEDUP_REMOVED lines=21> */
.L_x_1501:
[----:B------:R-:W-:Y:S05]  /*a530*/  BSYNC.RECONVERGENT B2 ;  /* 0x0000000000027941 */ /* 0x000fea0003800200 */
.L_x_1500:
        /* <DEDUP_REMOVED lines=43> */
.L_x_1502:
        /* <DEDUP_REMOVED lines=16> */
[----:B------:R-:W0:Y:S01]  /*a8f0*/  LDCU UR5, c[0x0][0x3dc] ;  /* 0x00007b80ff0577ac */ /* 0x000e220008000800 */
[----:B------:R-:W-:Y:S01]  /*a900*/  UMOV UR6, 0xfff00000 ;  /* 0xfff0000000067882 */ /* 0x000fe20000000000 */
[----:B0-----:R-:W-:-:S04]  /*a910*/  UISETP.GE.AND UP0, UPT, UR5, URZ, UPT ;  /* 0x000000ff0500728c */ /* 0x001fc8000bf06270 */
[----:B------:R-:W-:-:S03]  /*a920*/  USEL UR7, UR6, 0x7ff00000, !UP0 ;  /* 0x7ff0000006077887 */ /* 0x000fc6000c000000 */
[----:B------:R-:W-:Y:S02]  /*a930*/  UMOV UR6, URZ ;  /* 0x000000ff00067c82 */ /* 0x000fe40008000000 */
[----:B------:R-:W-:Y:S02]  /*a940*/  IMAD.U32 R8, RZ, RZ, UR6 ;  /* 0x00000006ff087e24 */ /* 0x000fe4000f8e00ff */
[----:B------:R-:W-:Y:S01]  /*a950*/  IMAD.U32 R9, RZ, RZ, UR7 ;  /* 0x00000007ff097e24 */ /* 0x000fe2000f8e00ff */
[----:B------:R-:W-:Y:S06]  /*a960*/  BRA `(.L_x_1503) ;  /* 0x0000000000047947 */ /* 0x000fec0003800000 */
.L_x_1504:
[----:B------:R-:W-:-:S11]  /*a970*/  DADD R8, R22, 1 ;  /* 0x3ff0000016087429 */ /* 0x000fd60000000000 */
.L_x_1503:
        /* <DEDUP_REMOVED lines=12> */
.L_x_1505:
[----:B------:R-:W0:Y:S01]  /*aa40*/  LDC.64 R22, c[0x0][0x3d8] ;  /* 0x0000f600ff167b82 */ /* 0x000e220000000a00 */
[----:B------:R-:W-:Y:S02]  /*aa50*/  MOV R9, R5 ;  /* 0x0000000500097202 */ /* 0x000fe40000000f00 */
        /* <DEDUP_REMOVED lines=12> */
.L_x_1507:
[----:B------:R-:W-:-:S11]  /*ab20*/  DADD R8, R22, 2 ;  /* 0x4000000016087429 */ /* 0x000fd60000000000 */
.L_x_1506:
        /* <DEDUP_REMOVED lines=15> */
.L_x_1508:
[----:B------:R-:W0:Y:S01]  /*ac20*/  LDC.64 R22, c[0x0][0x3d8] ;  /* 0x0000f600ff167b82 */ /* 0x000e220000000a00 */
[----:B------:R-:W-:-:S06]  /*ac30*/  IMAD.MOV.U32 R9, RZ, RZ, R5 ;  /* 0x000000ffff097224 */ /* 0x000fcc00078e0005 */
[----:B------:R-:W-:Y:S01]  /*ac40*/  DADD R20, -RZ, -R8 ;  /* 0x00000000ff147229 */ /* 0x000fe20000000908 */
[----:B------:R-:W1:Y:S09]  /*ac50*/  @!P3 LDC R0, c[0x0][0x3dc] ;  /* 0x0000f700ff00bb82 */ /* 0x000e720000000800 */
[----:B------:R-:W-:-:S02]  /*ac60*/  FSEL R8, R20, R8, !P2 ;  /* 0x0000000814087208 */ /* 0x000fc40005000000 */
[----:B------:R-:W-:Y:S02]  /*ac70*/  FSEL R9, R21, R5, !P2 ;  /* 0x0000000515097208 */ /* 0x000fe40005000000 */
[----:B------:R-:W-:Y:S01]  /*ac80*/  @!P3 MOV R8, RZ ;  /* 0x000000ff0008b202 */ /* 0x000fe20000000f00 */
        /* <DEDUP_REMOVED lines=17> */
.L_x_1510:
[----:B------:R-:W-:-:S11]  /*ada0*/  DADD R8, R22, 3 ;  /* 0x4008000016087429 */ /* 0x000fd60000000000 */
.L_x_1509:
        /* <DEDUP_REMOVED lines=14> */
.L_x_1511:
        /* <DEDUP_REMOVED lines=19> */
.L_x_1513:
[----:B------:R-:W-:-:S11]  /*afc0*/  DADD R8, R2, 1 ;  /* 0x3ff0000002087429 */ /* 0x000fd60000000000 */
.L_x_1512:
        /* <DEDUP_REMOVED lines=12> */
.L_x_1514:
[----:B------:R-:W-:Y:S01]  /*b090*/  DADD R6, R2, 2 ;  /* 0x4000000002067429 */ /* 0x000fe20000000000 */
[----:B------:R-:W-:Y:S02]  /*b0a0*/  MOV R9, R5 ;  /* 0x0000000500097202 */ /* 0x000fe40000000f00 */
[----:B------:R-:W-:-:S07]  /*b0b0*/  @!P2 CS2R R8, SRZ ;  /* 0x000000000008a805 */ /* 0x000fce000001ff00 */
        /* <DEDUP_REMOVED lines=10> */
.L_x_1516:
[----:B------:R-:W-:-:S11]  /*b160*/  DADD R8, R2, 2 ;  /* 0x4000000002087429 */ /* 0x000fd60000000000 */
.L_x_1515:
        /* <DEDUP_REMOVED lines=14> */
.L_x_1517:
[----:B------:R-:W-:Y:S01]  /*b250*/  DADD R6, R2, 3 ;  /* 0x4008000002067429 */ /* 0x000fe20000000000 */
[----:B------:R-:W-:-:S06]  /*b260*/  IMAD.MOV.U32 R9, RZ, RZ, R5 ;  /* 0x000000ffff097224 */ /* 0x000fcc00078e0005 */
[----:B------:R-:W-:-:S03]  /*b270*/  DADD R20, -RZ, -R8 ;  /* 0x00000000ff147229 */ /* 0x000fc60000000908 */
[----:B------:R-:W-:-:S04]  /*b280*/  LOP3.LUT R6, R7, 0x7ff00000, RZ, 0xc0, !PT ;  /* 0x7ff0000007067812 */ /* 0x000fc800078ec0ff */
[----:B------:R-:W-:-:S03]  /*b290*/  ISETP.NE.AND P0, PT, R6, 0x7ff00000, PT ;  /* 0x7ff000000600780c */ /* 0x000fc60003f05270 */
[----:B------:R-:W-:Y:S02]  /*b2a0*/  FSEL R8, R20, R8, !P2 ;  /* 0x0000000814087208 */ /* 0x000fe40005000000 */
[----:B------:R-:W-:Y:S01]  /*b2b0*/  FSEL R9, R21, R5, !P2 ;  /* 0x0000000515097208 */ /* 0x000fe20005000000 */
[----:B------:R-:W-:Y:S01]  /*b2c0*/  @!P3 IMAD.MOV.U32 R9, RZ, RZ, R3 ;  /* 0x000000ffff09b224 */ /* 0x000fe200078e0003 */
[----:B------:R-:W-:-:S06]  /*b2d0*/  @!P3 MOV R8, RZ ;  /* 0x000000ff0008b202 */ /* 0x000fcc0000000f00 */
        /* <DEDUP_REMOVED lines=10> */
.L_x_1519:
[----:B------:R-:W-:-:S11]  /*b380*/  DADD R8, R2, 3 ;  /* 0x4008000002087429 */ /* 0x000fd60000000000 */
.L_x_1518:
[----:B------:R-:W-:Y:S01]  /*b390*/  DSETP.NEU.AND P0, PT, R2, 1, PT ;  /* 0x3ff000000200742a */ /* 0x000fe20003f0d000 */
[----:B------:R-:W0:Y:S01]  /*b3a0*/  LDCU.64 UR6, c[0x0][0x3d8] ;  /* 0x00007b00ff0677ac */ /* 0x000e220008000a00 */
[----:B------:R-:W-:Y:S01]  /*b3b0*/  BSSY.RECONVERGENT B2, `(.L_x_1520) ;  /* 0x000013b000027945 */ /* 0x000fe20003800200 */
[----:B------:R-:W-:Y:S01]  /*b3c0*/  IMAD.MOV.U32 R0, RZ, RZ, RZ ;  /* 0x000000ffff007224 */ /* 0x000fe200078e00ff */
[----:B------:R-:W-:Y:S01]  /*b3d0*/  MOV R34, R2 ;  /* 0x0000000200227202 */ /* 0x000fe20000000f00 */
[----:B------:R-:W-:Y:S01]  /*b3e0*/  IMAD.MOV.U32 R22, RZ, RZ, R2 ;  /* 0x000000ffff167224 */ /* 0x000fe200078e0002 */
[----:B------:R-:W-:Y:S01]  /*b3f0*/  FSEL R6, R8, RZ, P0 ;  /* 0x000000ff08067208 */ /* 0x000fe20000000000 */
[--C-:B------:R-:W-:Y:S01]  /*b400*/  IMAD.MOV.U32 R23, RZ, RZ, R3.reuse ;  /* 0x000000ffff177224 */ /* 0x100fe200078e0003 */
[----:B------:R-:W-:Y:S01]  /*b410*/  FSEL R7, R9, 1.875, P0 ;  /* 0x3ff0000009077808 */ /* 0x000fe20000000000 */
[----:B------:R-:W-:-:S05]  /*b420*/  IMAD.MOV.U32 R35, RZ, RZ, R3 ;  /* 0x000000ffff237224 */ /* 0x000fca00078e0003 */
[----:B------:R-:W-:Y:S01]  /*b430*/  DFMA R24, R16, R6, R24 ;  /* 0x000000061018722b */ /* 0x000fe20000000018 */
[----:B0-----:R-:W-:Y:S02]  /*b440*/  IMAD.U32 R20, RZ, RZ, UR6 ;  /* 0x00000006ff147e24 */ /* 0x001fe4000f8e00ff */
[----:B------:R-:W-:-:S07]  /*b450*/  IMAD.U32 R21, RZ, RZ, UR7 ;  /* 0x00000007ff157e24 */ /* 0x000fce000f8e00ff */
[----:B------:R-:W-:Y:S02]  /*b460*/  IMAD.MOV.U32 R6, RZ, RZ, R24 ;  /* 0x000000ffff067224 */ /* 0x000fe400078e0018 */
[----:B------:R-:W-:-:S07]  /*b470*/  IMAD.MOV.U32 R7, RZ, RZ, R25 ;  /* 0x000000ffff077224 */ /* 0x000fce00078e0019 */
.L_x_1546:
[----:B------:R-:W-:Y:S01]  /*b480*/  DSETP.GT.AND P0, PT, R24, RZ, PT ;  /* 0x000000ff1800722a */ /* 0x000fe20003f04000 */
[----:B------:R-:W-:Y:S01]  /*b490*/  IMAD.MOV.U32 R48, RZ, RZ, R20 ;  /* 0x000000ffff307224 */ /* 0x000fe200078e0014 */
[----:B------:R-:W-:Y:S01]  /*b4a0*/  DADD R8, R34, -R20 ;  /* 0x0000000022087229 */ /* 0x000fe20000000814 */
[----:B------:R-:W-:Y:S01]  /*b4b0*/  MOV R49, R21 ;  /* 0x0000001500317202 */ /* 0x000fe20000000f00 */
[----:B------:R-:W-:Y:S02]  /*b4c0*/  IMAD.MOV.U32 R42, RZ, RZ, R26 ;  /* 0x000000ffff2a7224 */ /* 0x000fe400078e001a */
        /* <DEDUP_REMOVED lines=25> */
[----:B------:R-:W-:Y:S01]  /*b660*/  @!P2 IMAD.MOV.U32 R36, RZ, RZ, R22 ;  /* 0x000000ffff24a224 */ /* 0x000fe200078e0016 */
[----:B------:R-:W-:Y:S01]  /*b670*/  @!P2 MOV R22, R34 ;  /* 0x000000220016a202 */ /* 0x000fe20000000f00 */
[----:B------:R-:W-:Y:S02]  /*b680*/  @!P2 IMAD.MOV.U32 R37, RZ, RZ, R23 ;  /* 0x000000ffff25a224 */ /* 0x000fe400078e0017 */
[----:B------:R-:W-:Y:S02]  /*b690*/  @!P2 IMAD.MOV.U32 R23, RZ, RZ, R35 ;  /* 0x000000ffff17a224 */ /* 0x000fe400078e0023 */
[----:B------:R-:W-:Y:S01]  /*b6a0*/  @!P2 IMAD.MOV.U32 R26, RZ, RZ, R24 ;  /* 0x000000ffff1aa224 */ /* 0x000fe200078e0018 */
[----:B------:R-:W-:Y:S01]  /*b6b0*/  @!P2 MOV R24, R6 ;  /* 0x000000060018a202 */ /* 0x000fe20000000f00 */
[----:B------:R-:W-:-:S02]  /*b6c0*/  @!P2 IMAD.MOV.U32 R48, RZ, RZ, R34 ;  /* 0x000000ffff30a224 */ /* 0x000fc400078e0022 */
[----:B------:R-:W-:Y:S01]  /*b6d0*/  DADD R38, R22, -R20 ;  /* 0x0000000016267229 */ /* 0x000fe20000000814 */
[----:B------:R-:W-:Y:S01]  /*b6e0*/  @!P2 IMAD.MOV.U32 R49, RZ, RZ, R35 ;  /* 0x000000ffff31a224 */ /* 0x000fe200078e0023 */
[----:B------:R-:W-:Y:S01]  /*b6f0*/  DSETP.NEU.AND P1, PT, R26, RZ, PT ;  /* 0x000000ff1a00722a */ /* 0x000fe20003f2d000 */
[----:B------:R-:W-:Y:S02]  /*b700*/  @!P2 IMAD.MOV.U32 R42, RZ, RZ, R6 ;  /* 0x000000ffff2aa224 */ /* 0x000fe400078e0006 */
[--C-:B------:R-:W-:Y:S02]  /*b710*/  @!P2 IMAD.MOV.U32 R43, RZ, RZ, R7.reuse ;  /* 0x000000ffff2ba224 */ /* 0x100fe400078e0007 */
[----:B------:R-:W-:Y:S01]  /*b720*/  @!P2 IMAD.MOV.U32 R25, RZ, RZ, R7 ;  /* 0x000000ffff19a224 */ /* 0x000fe200078e0007 */
[----:B------:R-:W-:Y:S01]  /*b730*/  DMUL R38, R38, 0.5 ;  /* 0x3fe0000026267828 */ /* 0x000fe20000000000 */
[----:B------:R-:W-:Y:S02]  /*b740*/  @!P2 IMAD.MOV.U32 R34, RZ, RZ, R36 ;  /* 0x000000ffff22a224 */ /* 0x000fe400078e0024 */
[----:B------:R-:W-:-:S05]  /*b750*/  @!P2 IMAD.MOV.U32 R35, RZ, RZ, R37 ;  /* 0x000000ffff23a224 */ /* 0x000fca00078e0025 */
        /* <DEDUP_REMOVED lines=33> */
.L_x_1525:
[----:B------:R-:W-:Y:S05]  /*b970*/  BSYNC.RECONVERGENT B4 ;  /* 0x0000000000047941 */ /* 0x000fea0003800200 */
.L_x_1524:
        /* <DEDUP_REMOVED lines=29> */
.L_x_1529:
[----:B------:R-:W-:Y:S05]  /*bb50*/  BSYNC.RECONVERGENT B5 ;  /* 0x0000000000057941 */ /* 0x000fea0003800200 */
.L_x_1528:
        /* <DEDUP_REMOVED lines=22> */
.L_x_1531:
[----:B------:R-:W-:Y:S05]  /*bcc0*/  BSYNC.RECONVERGENT B5 ;  /* 0x0000000000057941 */ /* 0x000fea0003800200 */
.L_x_1530:
        /* <DEDUP_REMOVED lines=12> */
.L_x_1527:
[----:B------:R-:W-:Y:S05]  /*bd90*/  BSYNC.RECONVERGENT B4 ;  /* 0x0000000000047941 */ /* 0x000fea0003800200 */
.L_x_1526:
        /* <DEDUP_REMOVED lines=37> */
.L_x_1533:
[----:B------:R-:W-:Y:S05]  /*bff0*/  BSYNC.RECONVERGENT B4 ;  /* 0x0000000000047941 */ /* 0x000fea0003800200 */
.L_x_1532:
[-C--:B------:R-:W-:Y:S02]  /*c000*/  FSEL R30, R6, R38.reuse, !P1 ;  /* 0x00000026061e7208 */ /* 0x080fe40004800000 */
[-C--:B------:R-:W-:Y:S02]  /*c010*/  FSEL R31, R7, R39.reuse, !P1 ;  /* 0x00000027071f7208 */ /* 0x080fe40004800000 */
[----:B------:R-:W-:Y:S02]  /*c020*/  FSEL R28, R32, R38, !P1 ;  /* 0x00000026201c7208 */ /* 0x000fe40004800000 */
[----:B------:R-:W-:-:S07]  /*c030*/  FSEL R29, R33, R39, !P1 ;  /* 0x00000027211d7208 */ /* 0x000fce0004800000 */
.L_x_1523:
[----:B------:R-:W-:Y:S05]  /*c040*/  BSYNC.RECONVERGENT B3 ;  /* 0x0000000000037941 */ /* 0x000fea0003800200 */
.L_x_1522:
        /* <DEDUP_REMOVED lines=20> */
.L_x_1534:
        /* <DEDUP_REMOVED lines=20> */
.L_x_1537:
[----:B------:R-:W-:-:S11]  /*c2d0*/  DADD R6, R34, 1 ;  /* 0x3ff0000022067429 */ /* 0x000fd60000000000 */
.L_x_1536:
[----:B------:R-:W-:Y:S05]  /*c2e0*/  BSYNC.RECONVERGENT B0 ;  /* 0x0000000000007941 */ /* 0x000fea0003800200 */
.L_x_1535:
        /* <DEDUP_REMOVED lines=8> */
[----:B------:R-:W-:Y:S02]  /*c370*/  MOV R7, R9 ;  /* 0x0000000900077202 */ /* 0x000fe40000000f00 */
[----:B------:R-:W-:-:S11]  /*c380*/  DFMA R32, R14, R32, R12 ;  /* 0x000000200e20722b */ /* 0x000fd6000000000c */
[----:B------:R-:W-:Y:S05]  /*c390*/  CALL.REL.NOINC `($_Z26boundary_correction_backupPdS_S_S_S_S_PKdiiiiddd$__internal_accurate_pow) ;  /* 0x0000000c008c7944 */ /* 0x000fea0003c00000 */
[----:B------:R-:W-:Y:S05]  /*c3a0*/  BSYNC.RECONVERGENT B0 ;  /* 0x0000000000007941 */ /* 0x000fea0003800200 */
.L_x_1538:
        /* <DEDUP_REMOVED lines=14> */
.L_x_1541:
[----:B------:R-:W-:-:S11]  /*c490*/  DADD R8, R34, 2 ;  /* 0x4000000022087429 */ /* 0x000fd60000000000 */
.L_x_1540:
[----:B------:R-:W-:Y:S05]  /*c4a0*/  BSYNC.RECONVERGENT B0 ;  /* 0x0000000000007941 */ /* 0x000fea0003800200 */
.L_x_1539:
        /* <DEDUP_REMOVED lines=14> */
.L_x_1542:
        /* <DEDUP_REMOVED lines=20> */
.L_x_1545:
[----:B------:R-:W-:-:S11]  /*c6d0*/  DADD R6, R34, 3 ;  /* 0x4008000022067429 */ /* 0x000fd60000000000 */
.L_x_1544:
[----:B------:R-:W-:Y:S05]  /*c6e0*/  BSYNC.RECONVERGENT B0 ;  /* 0x0000000000007941 */ /* 0x000fea0003800200 */
.L_x_1543:
[----:B------:R-:W-:Y:S01]  /*c6f0*/  DSETP.NEU.AND P0, PT, R34, 1, PT ;  /* 0x3ff000002200742a */ /* 0x000fe20003f0d000 */
[----:B------:R-:W-:-:S05]  /*c700*/  VIADD R0, R0, 0x1 ;  /* 0x0000000100007836 */ /* 0x000fca0000000000 */
[----:B------:R-:W-:Y:S02]  /*c710*/  FSEL R6, R6, RZ, P0 ;  /* 0x000000ff06067208 */ /* 0x000fe40000000000 */
[----:B------:R-:W-:Y:S02]  /*c720*/  FSEL R7, R7, 1.875, P0 ;  /* 0x3ff0000007077808 */ /* 0x000fe40000000000 */
[----:B------:R-:W-:-:S04]  /*c730*/  ISETP.NE.AND P0, PT, R0, 0x64, PT ;  /* 0x000000640000780c */ /* 0x000fc80003f05270 */
[----:B------:R-:W-:-:S09]  /*c740*/  DFMA R6, R16, R6, R32 ;  /* 0x000000061006722b */ /* 0x000fd20000000020 */
[----:B------:R-:W-:Y:S05]  /*c750*/  @P0 BRA `(.L_x_1546) ;  /* 0xffffffec00480947 */ /* 0x000fea000383ffff */
.L_x_1521:
[----:B------:R-:W-:Y:S05]  /*c760*/  BSYNC.RECONVERGENT B2 ;  /* 0x0000000000027941 */ /* 0x000fea0003800200 */
.L_x_1520:
        /* <DEDUP_REMOVED lines=9> */
.L_x_1475:
[----:B------:R-:W-:Y:S05]  /*c800*/  BSYNC.RECONVERGENT B1 ;  /* 0x0000000000017941 */ /* 0x000fea0003800200 */
.L_x_1465:
        /* <DEDUP_REMOVED lines=9> */
        .weak           $__internal_4_$__cuda_sm20_div_rn_f64_full
        .type           $__internal_4_$__cuda_sm20_div_rn_f64_full,@function
        .size           $__internal_4_$__cuda_sm20_div_rn_f64_full,($__internal_5_$__cuda_sm20_dsqrt_rn_f64_mediumpath_v1 - $__internal_4_$__cuda_sm20_div_rn_f64_full)
$__internal_4_$__cuda_sm20_div_rn_f64_full:
[----:B------:R-:W-:Y:S01]  /*c8a0*/  MOV R51, R5 ;  /* 0x0000000500337202 */ /* 0x000fe20000000f00 */
[----:B------:R-:W-:Y:S01]  /*c8b0*/  IMAD.MOV.U32 R45, RZ, RZ, R37 ;  /* 0x000000ffff2d7224 */ /* 0x000fe200078e0025 */
[----:B------:R-:W-:Y:S01]  /*c8c0*/  FSETP.GEU.AND P0, PT, |R37|, 1.469367938527859385e-39, PT ;  /* 0x001000002500780b */ /* 0x000fe20003f0e200 */
[----:B------:R-:W-:Y:S01]  /*c8d0*/  IMAD.MOV.U32 R44, RZ, RZ, R36 ;  /* 0x000000ffff2c7224 */ /* 0x000fe200078e0024 */
[----:B------:R-:W-:Y:S01]  /*c8e0*/  FSETP.GEU.AND P3, PT, |R51|, 1.469367938527859385e-39, PT ;  /* 0x001000003300780b */ /* 0x000fe20003f6e200 */
[----:B------:R-:W-:Y:S01]  /*c8f0*/  IMAD.MOV.U32 R50, RZ, RZ, R6 ;  /* 0x000000ffff327224 */ /* 0x000fe200078e0006 */
[----:B------:R-:W-:Y:S01]  /*c900*/  LOP3.LUT R7, R37, 0x800fffff, RZ, 0xc0, !PT ;  /* 0x800fffff25077812 */ /* 0x000fe200078ec0ff */
[----:B------:R-:W-:Y:S01]  /*c910*/  IMAD.MOV.U32 R46, RZ, RZ, R36 ;  /* 0x000000ffff2e7224 */ /* 0x000fe200078e0024 */
[----:B------:R-:W-:Y:S01]  /*c920*/  LOP3.LUT R5, R51, 0x7ff00000, RZ, 0xc0, !PT ;  /* 0x7ff0000033057812 */ /* 0x000fe200078ec0ff */
[----:B------:R-:W-:Y:S01]  /*c930*/  IMAD.MOV.U32 R54, RZ, RZ, R50 ;  /* 0x000000ffff367224 */ /* 0x000fe200078e0032 */
[----:B------:R-:W-:Y:S01]  /*c940*/  LOP3.LUT R47, R7, 0x3ff00000, RZ, 0xfc, !PT ;  /* 0x3ff00000072f7812 */ /* 0x000fe200078efcff */
[----:B------:R-:W-:Y:S01]  /*c950*/  IMAD.MOV.U32 R56, RZ, RZ, 0x1 ;  /* 0x00000001ff387424 */ /* 0x000fe200078e00ff */
[----:B------:R-:W-:Y:S01]  /*c960*/  LOP3.LUT R10, R37, 0x7ff00000, RZ, 0xc0, !PT ;  /* 0x7ff00000250a7812 */ /* 0x000fe200078ec0ff */
[----:B------:R-:W-:Y:S02]  /*c970*/  BSSY.RECONVERGENT B0, `(.L_x_1547) ;  /* 0x0000053000007945 */ /* 0x000fe40003800200 */
[----:B------:R-:W-:Y:S01]  /*c980*/  @!P0 DMUL R46, R44, 8.98846567431157953865e+307 ;  /* 0x7fe000002c2e8828 */ /* 0x000fe20000000000 */
[----:B------:R-:W-:-:S02]  /*c990*/  ISETP.GE.U32.AND P2, PT, R5, R10, PT ;  /* 0x0000000a0500720c */ /* 0x000fc40003f46070 */
[----:B------:R-:W-:Y:S02]  /*c9a0*/  @!P3 LOP3.LUT R6, R45, 0x7ff00000, RZ, 0xc0, !PT ;  /* 0x7ff000002d06b812 */ /* 0x000fe400078ec0ff */
[----:B------:R-:W-:Y:S01]  /*c9b0*/  @!P3 MOV R52, RZ ;  /* 0x000000ff0034b202 */ /* 0x000fe20000000f00 */
[----:B------:R-:W0:Y:S01]  /*c9c0*/  MUFU.RCP64H R57, R47 ;  /* 0x0000002f00397308 */ /* 0x000e220000001800 */
[----:B------:R-:W-:Y:S01]  /*c9d0*/  @!P3 ISETP.GE.U32.AND P4, PT, R5, R6, PT ;  /* 0x000000060500b20c */ /* 0x000fe20003f86070 */
[----:B------:R-:W-:Y:S02]  /*c9e0*/  IMAD.MOV.U32 R6, RZ, RZ, 0x1ca00000 ;  /* 0x1ca00000ff067424 */ /* 0x000fe400078e00ff */
[----:B------:R-:W-:-:S03]  /*c9f0*/  @!P0 LOP3.LUT R10, R47, 0x7ff00000, RZ, 0xc0, !PT ;  /* 0x7ff000002f0a8812 */ /* 0x000fc600078ec0ff */
[C---:B------:R-:W-:Y:S02]  /*ca00*/  @!P3 SEL R9, R6.reuse, 0x63400000, !P4 ;  /* 0x634000000609b807 */ /* 0x040fe40006000000 */
[----:B------:R-:W-:Y:S02]  /*ca10*/  SEL R7, R6, 0x63400000, !P2 ;  /* 0x6340000006077807 */ /* 0x000fe40005000000 */
[--C-:B------:R-:W-:Y:S02]  /*ca20*/  @!P3 LOP3.LUT R9, R9, 0x80000000, R51.reuse, 0xf8, !PT ;  /* 0x800000000909b812 */ /* 0x100fe400078ef833 */
[----:B------:R-:W-:Y:S01]  /*ca30*/  LOP3.LUT R55, R7, 0x800fffff, R51, 0xf8, !PT ;  /* 0x800fffff07377812 */ /* 0x000fe200078ef833 */
[----:B------:R-:W-:Y:S01]  /*ca40*/  IMAD.MOV.U32 R7, RZ, RZ, R5 ;  /* 0x000000ffff077224 */ /* 0x000fe200078e0005 */
        /* <DEDUP_REMOVED lines=16> */
[----:B------:R-:W-:Y:S01]  /*cb50*/  LOP3.LUT R10, R45, 0x7ff00000, RZ, 0xc0, !PT ;  /* 0x7ff000002d0a7812 */ /* 0x000fe200078ec0ff */
[----:B------:R-:W-:-:S03]  /*cb60*/  IMAD.MOV.U32 R50, RZ, RZ, RZ ;  /* 0x000000ffff327224 */ /* 0x000fc600078e00ff */
[CC--:B------:R-:W-:Y:S02]  /*cb70*/  ISETP.GE.U32.AND P0, PT, R5.reuse, R10.reuse, PT ;  /* 0x0000000a0500720c */ /* 0x0c0fe40003f06070 */
[----:B------:R-:W-:Y:S02]  /*cb80*/  VIADDMNMX R5, R5, -R10, 0xb9600000, !PT ;  /* 0xb960000005057446 */ /* 0x000fe4000780090a */
[----:B------:R-:W-:Y:S02]  /*cb90*/  SEL R6, R6, 0x63400000, !P0 ;  /* 0x6340000006067807 */ /* 0x000fe40004000000 */
[----:B------:R-:W-:-:S05]  /*cba0*/  VIMNMX R5, PT, PT, R5, 0x46a00000, PT ;  /* 0x46a0000005057848 */ /* 0x000fca0003fe0100 */
[----:B------:R-:W-:-:S05]  /*cbb0*/  IMAD.IADD R6, R5, 0x1, -R6 ;  /* 0x0000000105067824 */ /* 0x000fca00078e0a06 */
[----:B------:R-:W-:-:S06]  /*cbc0*/  IADD3 R51, PT, PT, R6, 0x7fe00000, RZ ;  /* 0x7fe0000006337810 */ /* 0x000fcc0007ffe0ff */
        /* <DEDUP_REMOVED lines=18> */
[----:B------:R-:W-:Y:S01]  /*ccf0*/  IMAD.MOV.U32 R56, RZ, RZ, R6 ;  /* 0x000000ffff387224 */ /* 0x000fe200078e0006 */
[----:B------:R-:W-:Y:S01]  /*cd00*/  MOV R57, R7 ;  /* 0x0000000700397202 */ /* 0x000fe20000000f00 */
[----:B------:R-:W-:Y:S06]  /*cd10*/  BRA `(.L_x_1549) ;  /* 0x0000000000607947 */ /* 0x000fec0003800000 */
.L_x_1548:
        /* <DEDUP_REMOVED lines=13> */
[----:B------:R-:W-:Y:S01]  /*cdf0*/  @!P0 IMAD.MOV.U32 R57, RZ, RZ, R5 ;  /* 0x000000ffff398224 */ /* 0x000fe200078e0005 */
[----:B------:R-:W-:Y:S01]  /*ce00*/  @P0 MOV R57, R6 ;  /* 0x0000000600390202 */ /* 0x000fe20000000f00 */
[----:B------:R-:W-:Y:S01]  /*ce10*/  @P0 IMAD.MOV.U32 R56, RZ, RZ, RZ ;  /* 0x000000ffff380224 */ /* 0x000fe200078e00ff */
[----:B------:R-:W-:Y:S06]  /*ce20*/  BRA `(.L_x_1549) ;  /* 0x00000000001c7947 */ /* 0x000fec0003800000 */
.L_x_1551:
[----:B------:R-:W-:Y:S01]  /*ce30*/  LOP3.LUT R5, R45, 0x80000, RZ, 0xfc, !PT ;  /* 0x000800002d057812 */ /* 0x000fe200078efcff */
[----:B------:R-:W-:-:S04]  /*ce40*/  IMAD.MOV.U32 R56, RZ, RZ, R44 ;  /* 0x000000ffff387224 */ /* 0x000fc800078e002c */
[----:B------:R-:W-:Y:S01]  /*ce50*/  IMAD.MOV.U32 R57, RZ, RZ, R5 ;  /* 0x000000ffff397224 */ /* 0x000fe200078e0005 */
[----:B------:R-:W-:Y:S06]  /*ce60*/  BRA `(.L_x_1549) ;  /* 0x00000000000c7947 */ /* 0x000fec0003800000 */
.L_x_1550:
[----:B------:R-:W-:Y:S01]  /*ce70*/  LOP3.LUT R5, R51, 0x80000, RZ, 0xfc, !PT ;  /* 0x0008000033057812 */ /* 0x000fe200078efcff */
[----:B------:R-:W-:-:S04]  /*ce80*/  IMAD.MOV.U32 R56, RZ, RZ, R50 ;  /* 0x000000ffff387224 */ /* 0x000fc800078e0032 */
[----:B------:R-:W-:-:S07]  /*ce90*/  IMAD.MOV.U32 R57, RZ, RZ, R5 ;  /* 0x000000ffff397224 */ /* 0x000fce00078e0005 */
.L_x_1549:
[----:B------:R-:W-:Y:S05]  /*cea0*/  BSYNC.RECONVERGENT B0 ;  /* 0x0000000000007941 */ /* 0x000fea0003800200 */
.L_x_1547:
[----:B------:R-:W-:Y:S01]  /*ceb0*/  IMAD.MOV.U32 R9, RZ, RZ, 0x0 ;  /* 0x00000000ff097424 */ /* 0x000fe200078e00ff */
[----:B------:R-:W-:Y:S01]  /*cec0*/  MOV R5, R57 ;  /* 0x0000003900057202 */ /* 0x000fe20000000f00 */
[----:B------:R-:W-:Y:S02]  /*ced0*/  IMAD.MOV.U32 R6, RZ, RZ, R56 ;  /* 0x000000ffff067224 */ /* 0x000fe400078e0038 */
[----:B------:R-:W-:Y:S05]  /*cee0*/  RET.REL.NODEC R8 `(_Z26boundary_correction_backupPdS_S_S_S_S_PKdiiiiddd) ;  /* 0xffffff3008447950 */ /* 0x000fea0003c3ffff */
        .weak           $__internal_5_$__cuda_sm20_dsqrt_rn_f64_mediumpath_v1
        .type           $__internal_5_$__cuda_sm20_dsqrt_rn_f64_mediumpath_v1,@function
        .size           $__internal_5_$__cuda_sm20_dsqrt_rn_f64_mediumpath_v1,($_Z26boundary_correction_backupPdS_S_S_S_S_PKdiiiiddd$__internal_accurate_pow - $__internal_5_$__cuda_sm20_dsqrt_rn_f64_mediumpath_v1)
$__internal_5_$__cuda_sm20_dsqrt_rn_f64_mediumpath_v1:
[----:B------:R-:W-:Y:S01]  /*cef0*/  ISETP.GE.U32.AND P1, PT, R10, -0x3400000, PT ;  /* 0xfcc000000a00780c */ /* 0x000fe20003f26070 */
[----:B------:R-:W-:Y:S01]  /*cf00*/  BSSY.RECONVERGENT B3, `(.L_x_1552) ;  /* 0x000002a000037945 */ /* 0x000fe20003800200 */
[----:B------:R-:W-:Y:S02]  /*cf10*/  IMAD.MOV.U32 R23, RZ, RZ, R8 ;  /* 0x000000ffff177224 */ /* 0x000fe400078e0008 */
[----:B------:R-:W-:Y:S02]  /*cf20*/  IMAD.MOV.U32 R9, RZ, RZ, R25 ;  /* 0x000000ffff097224 */ /* 0x000fe400078e0019 */
[----:B------:R-:W-:Y:S01]  /*cf30*/  IMAD.MOV.U32 R8, RZ, RZ, R24 ;  /* 0x000000ffff087224 */ /* 0x000fe200078e0018 */
[----:B------:R-:W-:Y:S01]  /*cf40*/  MOV R24, R7 ;  /* 0x0000000700187202 */ /* 0x000fe20000000f00 */
        /* <DEDUP_REMOVED lines=12> */
.L_x_1553:
        /* <DEDUP_REMOVED lines=9> */
[----:B------:R-:W-:Y:S01]  /*d0a0*/  IMAD.MOV.U32 R26, RZ, RZ, 0x0 ;  /* 0x00000000ff1a7424 */ /* 0x000fe200078e00ff */
[----:B------:R-:W-:Y:S01]  /*d0b0*/  MOV R22, RZ ;  /* 0x000000ff00167202 */ /* 0x000fe20000000f00 */
[----:B------:R-:W-:-:S03]  /*d0c0*/  IMAD.MOV.U32 R27, RZ, RZ, 0x3fd80000 ;  /* 0x3fd80000ff1b7424 */ /* 0x000fc600078e00ff */
        /* <DEDUP_REMOVED lines=12> */
.L_x_1555:
[----:B------:R-:W-:-:S11]  /*d190*/  DADD R8, R22, R22 ;  /* 0x0000000016087229 */ /* 0x000fd60000000016 */
.L_x_1554:
[----:B------:R-:W-:Y:S05]  /*d1a0*/  BSYNC.RECONVERGENT B3 ;  /* 0x0000000000037941 */ /* 0x000fea0003800200 */
.L_x_1552:
[----:B------:R-:W-:-:S04]  /*d1b0*/  IMAD.MOV.U32 R7, RZ, RZ, 0x0 ;  /* 0x00000000ff077424 */ /* 0x000fc800078e00ff */
[----:B------:R-:W-:Y:S05]  /*d1c0*/  RET.REL.NODEC R6 `(_Z26boundary_correction_backupPdS_S_S_S_S_PKdiiiiddd) ;  /* 0xffffff2c068c7950 */ /* 0x000fea0003c3ffff */
        .type           $_Z26boundary_correction_backupPdS_S_S_S_S_PKdiiiiddd$__internal_accurate_pow,@function
        .size           $_Z26boundary_correction_backupPdS_S_S_S_S_PKdiiiiddd$__internal_accurate_pow,(.L_x_1566 - $_Z26boundary_correction_backupPdS_S_S_S_S_PKdiiiiddd$__internal_accurate_pow)
$_Z26boundary_correction_backupPdS_S_S_S_S_PKdiiiiddd$__internal_accurate_pow:
[----:B------:R-:W-:Y:S01]  /*d1d0*/  ISETP.GT.U32.AND P0, PT, R7, 0xfffff, PT ;  /* 0x000fffff0700780c */ /* 0x000fe20003f04070 */
[----:B------:R-:W-:Y:S01]  /*d1e0*/  IMAD.MOV.U32 R46, RZ, RZ, 0x41ad3b5a ;  /* 0x41ad3b5aff2e7424 */ /* 0x000fe200078e00ff */
[----:B------:R-:W-:Y:S01]  /*d1f0*/  MOV R9, R7 ;  /* 0x0000000700097202 */ /* 0x000fe20000000f00 */
[----:B------:R-:W-:Y:S01]  /*d200*/  IMAD.MOV.U32 R47, RZ, RZ, 0x3ed0f5d2 ;  /* 0x3ed0f5d2ff2f7424 */ /* 0x000fe200078e00ff */
[----:B------:R-:W-:Y:S01]  /*d210*/  UMOV UR6, 0x7d2cafe2 ;  /* 0x7d2cafe200067882 */ /* 0x000fe20000000000 */
[----:B------:R-:W-:Y:S01]  /*d220*/  UMOV UR7, 0x3eb0f5ff ;  /* 0x3eb0f5ff00077882 */ /* 0x000fe20000000000 */
[----:B------:R-:W-:Y:S01]  /*d230*/  SHF.R.U32.HI R7, RZ, 0x14, R7 ;  /* 0x00000014ff077819 */ /* 0x000fe20000011607 */
[----:B------:R-:W-:Y:S01]  /*d240*/  UMOV UR12, 0x3b39803f ;  /* 0x3b39803f000c7882 */ /* 0x000fe20000000000 */
[----:B------:R-:W-:-:S05]  /*d250*/  UMOV UR13, 0x3c7abc9e ;  /* 0x3c7abc9e000d7882 */ /* 0x000fca0000000000 */
[----:B------:R-:W-:-:S10]  /*d260*/  @!P0 DMUL R44, R8, 1.80143985094819840000e+16 ;  /* 0x43500000082c8828 */ /* 0x000fd40000000000 */
        /* <DEDUP_REMOVED lines=8> */
[----:B------:R-:W-:-:S05]  /*d2f0*/  @P1 VIADD R8, R51, 0xfff00000 ;  /* 0xfff0000033081836 */ /* 0x000fca0000000000 */
[----:B------:R-:W-:Y:S01]  /*d300*/  @P1 MOV R51, R8 ;  /* 0x0000000800331202 */ /* 0x000fe20000000f00 */
[----:B------:R-:W-:-:S05]  /*d310*/  IMAD.MOV.U32 R8, RZ, RZ, RZ ;  /* 0x000000ffff087224 */ /* 0x000fca00078e00ff */
        /* <DEDUP_REMOVED lines=25> */
[----:B------:R-:W-:-:S03]  /*d4b0*/  UMOV UR7, 0x3f624924 ;  /* 0x3f62492400077882 */ /* 0x000fc60000000000 */
[----:B------:R-:W-:Y:S02]  /*d4c0*/  VIADD R51, R45, 0x100000 ;  /* 0x001000002d337836 */ /* 0x000fe40000000000 */
[----:B------:R-:W-:Y:S01]  /*d4d0*/  IMAD.MOV.U32 R50, RZ, RZ, R44 ;  /* 0x000000ffff327224 */ /* 0x000fe200078e002c */
        /* <DEDUP_REMOVED lines=34> */
[C---:B------:R-:W-:Y:S01]  /*d700*/  IADD3 R8, PT, PT, R7.reuse, -0x3ff, RZ ;  /* 0xfffffc0107087810 */ /* 0x040fe20007ffe0ff */
[----:B------:R-:W-:Y:S02]  /*d710*/  @P1 VIADD R8, R7, 0xfffffc02 ;  /* 0xfffffc0207081836 */ /* 0x000fe40000000000 */
[----:B------:R-:W-:-:S04]  /*d720*/  IMAD.MOV.U32 R9, RZ, RZ, 0x43300000 ;  /* 0x43300000ff097424 */ /* 0x000fc800078e00ff */
[----:B------:R-:W-:Y:S01]  /*d730*/  DADD R44, R44, R54 ;  /* 0x000000002c2c7229 */ /* 0x000fe20000000036 */
[----:B------:R-:W-:-:S06]  /*d740*/  LOP3.LUT R8, R8, 0x80000000, RZ, 0x3c, !PT ;  /* 0x8000000008087812 */ /* 0x000fcc00078e3cff */
[----:B------:R-:W-:Y:S01]  /*d750*/  DADD R48, R8, -UR6 ;  /* 0x8000000608307e29 */ /* 0x000fe20008000000 */
[----:B------:R-:W-:Y:S01]  /*d760*/  UMOV UR6, 0xfefa39ef ;  /* 0xfefa39ef00067882 */ /* 0x000fe20000000000 */
[----:B------:R-:W-:Y:S01]  /*d770*/  DADD R50, R46, R44 ;  /* 0x000000002e327229 */ /* 0x000fe2000000002c */
[----:B------:R-:W-:-:S07]  /*d780*/  UMOV UR7, 0x3fe62e42 ;  /* 0x3fe62e4200077882 */ /* 0x000fce0000000000 */
        /* <DEDUP_REMOVED lines=8> */
[----:B------:R-:W-:Y:S02]  /*d810*/  LOP3.LUT R7, R45, 0xff0fffff, RZ, 0xc0, !PT ;  /* 0xff0fffff2d077812 */ /* 0x000fe400078ec0ff */
[----:B------:R-:W-:Y:S02]  /*d820*/  MOV R50, R44 ;  /* 0x0000002c00327202 */ /* 0x000fe40000000f00 */
        /* <DEDUP_REMOVED lines=8> */
[----:B------:R-:W-:Y:S01]  /*d8b0*/  DFMA R46, R46, R50, -R44 ;  /* 0x000000322e2e722b */ /* 0x000fe2000000082c */
[----:B------:R-:W-:Y:S02]  /*d8c0*/  IMAD.MOV.U32 R48, RZ, RZ, 0x652b82fe ;  /* 0x652b82feff307424 */ /* 0x000fe400078e00ff */
[----:B------:R-:W-:-:S05]  /*d8d0*/  IMAD.MOV.U32 R49, RZ, RZ, 0x3ff71547 ;  /* 0x3ff71547ff317424 */ /* 0x000fca00078e00ff */
[----:B------:R-:W-:-:S08]  /*d8e0*/  DFMA R46, R8, R50, R46 ;  /* 0x00000032082e722b */ /* 0x000fd0000000002e */
        /* <DEDUP_REMOVED lines=56> */
.L_x_1556:
[----:B------:R-:W-:Y:S01]  /*dc70*/  DFMA R44, R44, R46, R46 ;  /* 0x0000002e2c2c722b */ /* 0x000fe2000000002e */
[----:B------:R-:W-:Y:S01]  /*dc80*/  IMAD.MOV.U32 R7, RZ, RZ, 0x0 ;  /* 0x00000000ff077424 */ /* 0x000fe200078e00ff */
[----:B------:R-:W-:-:S08]  /*dc90*/  DSETP.NEU.AND P0, PT, |R46|, +INF , PT ;  /* 0x7ff000002e00742a */ /* 0x000fd00003f0d200 */
[----:B------:R-:W-:Y:S02]  /*dca0*/  FSEL R8, R46, R44, !P0 ;  /* 0x0000002c2e087208 */ /* 0x000fe40004000000 */
[----:B------:R-:W-:Y:S01]  /*dcb0*/  FSEL R5, R47, R45, !P0 ;  /* 0x0000002d2f057208 */ /* 0x000fe20004000000 */
[----:B------:R-:W-:Y:S06]  /*dcc0*/  RET.REL.NODEC R6 `(_Z26boundary_correction_backupPdS_S_S_S_S_PKdiiiiddd) ;  /* 0xffffff2006cc7950 */ /* 0x000fec0003c3ffff */
.L_x_1557:
        /* <DEDUP_REMOVED lines=11> */
.L_x_1566:


//--------------------- .nv.shared.reserved.0     --------------------------
	.section	.nv.shared.reserved.0,"aw",@nobits
	.weak		__nv_reservedSMEM_offset_0_alias
	.size		__nv_reservedSMEM_offset_0_alias, 0, 64
	.other		__nv_reservedSMEM_offset_0_alias,@"STO_CUDA_RESERVED_SHARED STV_DEFAULT"
__nv_reservedSMEM_offset_0_alias:
	.zero		0
	.zero		64


//--------------------- .nv.constant0._Z7re_stepPdPKdPKbS1_S1_S1_S1_S1_S1_S1_iiidddi --------------------------
	.section	.nv.constant0._Z7re_stepPdPKdPKbS1_S1_S1_S1_S1_S1_S1_iiidddi,"a",@progbits
	.sectionflags	@""
	.align	4
.nv.constant0._Z7re_stepPdPKdPKbS1_S1_S1_S1_S1_S1_S1_iiidddi:
	.zero		1020


//--------------------- .nv.constant0._Z19boundary_correctionPdS_S_S_S_S_PKdiiiiddd --------------------------
	.section	.nv.constant0._Z19boundary_correctionPdS_S_S_S_S_PKdiiiiddd,"a",@progbits
	.sectionflags	@""
	.align	4
.nv.constant0._Z19boundary_correctionPdS_S_S_S_S_PKdiiiiddd:
	.zero		992


//--------------------- .nv.constant0._Z26boundary_correction_backupPdS_S_S_S_S_PKdiiiiddd --------------------------
	.section	.nv.constant0._Z26boundary_correction_backupPdS_S_S_S_S_PKdiiiiddd,"a",@progbits
	.sectionflags	@""
	.align	4
.nv.constant0._Z26boundary_correction_backupPdS_S_S_S_S_PKdiiiiddd:
	.zero		992


//--------------------- SYMBOLS --------------------------

	.type		.nv.reservedSmem.offset0,@object
	.size		.nv.reservedSmem.offset0,0x4
